	.target	sm_90a

	.elftype	@"ET_EXEC"


//--------------------- .note.nv.tkinfo           --------------------------
	.section	.note.nv.tkinfo,"",@"SHT_NOTE"
	.sectionflags	@"SHF_NOTE_NV_TKINFO"
	.tkinfo
        /*0018*/ 	.word	0x00000002
        /*0030*/ 	.string	""
        /*0030*/ 	.string	"ptxas"
        /*0030*/ 	.string	"Cuda compilation tools, release 13.0, V13.0.88"
        /*0030*/ 	.string	"Build cuda_13.0.r13.0/compiler.36424714_0"
        /*0030*/ 	.string	"-arch sm_90a -m 64 "



//--------------------- .note.nv.cuinfo           --------------------------
	.section	.note.nv.cuinfo,"",@"SHT_NOTE"
	.sectionflags	@"SHF_NOTE_NV_CUINFO"
        /*0018*/ 	.short	0x0002
        /*001a*/ 	.short	0x005a
        /*001c*/ 	.short	0x0082
	.zero		2


//--------------------- .nv.info                  --------------------------
	.section	.nv.info,"",@"SHT_CUDA_INFO"
	.align	4


	//----- nvinfo : EIATTR_REGCOUNT
	.align		4
        /*0000*/ 	.byte	0x04, 0x2f
        /*0002*/ 	.short	(.L_16 - .L_15)
	.align		4
.L_15:
        /*0004*/ 	.word	index@(_ZN7cutlass13device_kernelINS_4fmha6kernel13FmhaKernelTmaINS1_10collective15FmhaMainloopTmaINS_10bfloat16_tEfN4cute5tupleIJNS7_1CILi64EEENS9_ILi256EEENS9_ILi96EEEEEENS4_12CausalFusionEJEEENS4_15FmhaFwdEpilogueIS6_fNS8_IJSA_SC_SB_EEEEEJEEEEEvNT_6ParamsE)
        /*0008*/ 	.word	0x000000f1


	//----- nvinfo : EIATTR_FRAME_SIZE
	.align		4
.L_16:
        /*000c*/ 	.byte	0x04, 0x11
        /*000e*/ 	.short	(.L_18 - .L_17)
	.align		4
.L_17:
        /*0010*/ 	.word	index@($__internal_0_$__cuda_sm20_rcp_rn_f32_slowpath)
        /*0014*/ 	.word	0x00000000


	//----- nvinfo : EIATTR_FRAME_SIZE
	.align		4
.L_18:
        /*0018*/ 	.byte	0x04, 0x11
        /*001a*/ 	.short	(.L_20 - .L_19)
	.align		4
.L_19:
        /*001c*/ 	.word	index@(_ZN7cutlass13device_kernelINS_4fmha6kernel13FmhaKernelTmaINS1_10collective15FmhaMainloopTmaINS_10bfloat16_tEfN4cute5tupleIJNS7_1CILi64EEENS9_ILi256EEENS9_ILi96EEEEEENS4_12CausalFusionEJEEENS4_15FmhaFwdEpilogueIS6_fNS8_IJSA_SC_SB_EEEEEJEEEEEvNT_6ParamsE)
        /*0020*/ 	.word	0x00000000


	//----- nvinfo : EIATTR_MIN_STACK_SIZE
	.align		4
.L_20:
        /*0024*/ 	.byte	0x04, 0x12
        /*0026*/ 	.short	(.L_22 - .L_21)
	.align		4
.L_21:
        /*0028*/ 	.word	index@(_ZN7cutlass13device_kernelINS_4fmha6kernel13FmhaKernelTmaINS1_10collective15FmhaMainloopTmaINS_10bfloat16_tEfN4cute5tupleIJNS7_1CILi64EEENS9_ILi256EEENS9_ILi96EEEEEENS4_12CausalFusionEJEEENS4_15FmhaFwdEpilogueIS6_fNS8_IJSA_SC_SB_EEEEEJEEEEEvNT_6ParamsE)
        /*002c*/ 	.word	0x00000000
.L_22:


//--------------------- .nv.compat                --------------------------
	.section	.nv.compat,"",@"SHT_CUDA_COMPAT_INFO"
	.align	4
        /*0000*/ 	.byte	0x02, 0x09, 0x01, 0x00, 0x02, 0x02, 0x04, 0x00, 0x02, 0x05, 0x05, 0x00, 0x03, 0x07, 0x01, 0x01
        /*0010*/ 	.byte	0x02, 0x03, 0x01, 0x00, 0x02, 0x06, 0x01, 0x00, 0x04, 0x0b, 0x08, 0x00, 0x00, 0x00, 0x00, 0x00
        /*0020*/ 	.byte	0x00, 0x00, 0x00, 0x00


//--------------------- .nv.info._ZN7cutlass13device_kernelINS_4fmha6kernel13FmhaKernelTmaINS1_10collective15FmhaMainloopTmaINS_10bfloat16_tEfN4cute5tupleIJNS7_1CILi64EEENS9_ILi256EEENS9_ILi96EEEEEENS4_12CausalFusionEJEEENS4_15FmhaFwdEpilogueIS6_fNS8_IJSA_SC_SB_EEEEEJEEEEEvNT_6ParamsE --------------------------
	.section	.nv.info._ZN7cutlass13device_kernelINS_4fmha6kernel13FmhaKernelTmaINS1_10collective15FmhaMainloopTmaINS_10bfloat16_tEfN4cute5tupleIJNS7_1CILi64EEENS9_ILi256EEENS9_ILi96EEEEEENS4_12CausalFusionEJEEENS4_15FmhaFwdEpilogueIS6_fNS8_IJSA_SC_SB_EEEEEJEEEEEvNT_6ParamsE,"",@"SHT_CUDA_INFO"
	.sectionflags	@""
	.align	4


	//----- nvinfo : EIATTR_CUDA_API_VERSION
	.align		4
        /*0000*/ 	.byte	0x04, 0x37
        /*0002*/ 	.short	(.L_24 - .L_23)
.L_23:
        /*0004*/ 	.word	0x00000082


	//----- nvinfo : EIATTR_KPARAM_INFO
	.align		4
.L_24:
        /*0008*/ 	.byte	0x04, 0x17
        /*000a*/ 	.short	(.L_26 - .L_25)
.L_25:
        /*000c*/ 	.word	0x00000000
        /*0010*/ 	.short	0x0000
        /*0012*/ 	.short	0x0070
        /*0014*/ 	.byte	0x00, 0xf0, 0x01, 0x20


	//----- nvinfo : EIATTR_SPARSE_MMA_MASK
	.align		4
.L_26:
        /*0018*/ 	.byte	0x03, 0x50
        /*001a*/ 	.short	0x0000


	//----- nvinfo : EIATTR_MAXREG_COUNT
	.align		4
        /*001c*/ 	.byte	0x03, 0x1b
        /*001e*/ 	.short	0x00ff


	//----- nvinfo : EIATTR_NUM_BARRIERS
	.align		4
        /*0020*/ 	.byte	0x02, 0x4c
        /*0022*/ 	.byte	0x02
	.zero		1


	//----- nvinfo : EIATTR_EXTERNS
	.align		4
        /*0024*/ 	.byte	0x04, 0x0f
        /*0026*/ 	.short	(.L_28 - .L_27)


	//   ....[0]....
	.align		4
.L_27:
        /*0028*/ 	.word	index@(__assertfail)


	//----- nvinfo : EIATTR_MERCURY_ISA_VERSION
	.align		4
.L_28:
        /*002c*/ 	.byte	0x03, 0x5f
        /*002e*/ 	.short	0x0101


	//----- nvinfo : EIATTR_COOP_GROUP_MASK_REGIDS
	.align		4
        /*0030*/ 	.byte	0x04, 0x29
        /*0032*/ 	.short	(.L_30 - .L_29)


	//   ....[0]....
.L_29:
        /*0034*/ 	.word	0xffffffff


	//   ....[1]....
        /*0038*/ 	.word	0xffffffff


	//   ....[2]....
        /*003c*/ 	.word	0xffffffff


	//   ....[3]....
        /*0040*/ 	.word	0xffffffff


	//   ....[4]....
        /*0044*/ 	.word	0xffffffff


	//   ....[5]....
        /*0048*/ 	.word	0xffffffff


	//   ....[6]....
        /*004c*/ 	.word	0xffffffff


	//   ....[7]....
        /*0050*/ 	.word	0xffffffff


	//   ....[8]....
        /*0054*/ 	.word	0xffffffff


	//   ....[9]....
        /*0058*/ 	.word	0xffffffff


	//   ....[10]....
        /*005c*/ 	.word	0xffffffff


	//   ....[11]....
        /*0060*/ 	.word	0xffffffff


	//   ....[12]....
        /*0064*/ 	.word	0xffffffff


	//   ....[13]....
        /*0068*/ 	.word	0xffffffff


	//   ....[14]....
        /*006c*/ 	.word	0xffffffff


	//   ....[15]....
        /*0070*/ 	.word	0xffffffff


	//   ....[16]....
        /*0074*/ 	.word	0xffffffff


	//   ....[17]....
        /*0078*/ 	.word	0xffffffff


	//   ....[18]....
        /*007c*/ 	.word	0xffffffff


	//   ....[19]....
        /*0080*/ 	.word	0xffffffff


	//   ....[20]....
        /*0084*/ 	.word	0xffffffff


	//----- nvinfo : EIATTR_COOP_GROUP_INSTR_OFFSETS
	.align		4
.L_30:
        /*0088*/ 	.byte	0x04, 0x28
        /*008a*/ 	.short	(.L_32 - .L_31)


	//   ....[0]....
.L_31:
        /*008c*/ 	.word	0x00000050


	//   ....[1]....
        /*0090*/ 	.word	0x00000140


	//   ....[2]....
        /*0094*/ 	.word	0x00000270


	//   ....[3]....
        /*0098*/ 	.word	0x00000410


	//   ....[4]....
        /*009c*/ 	.word	0x000005a0


	//   ....[5]....
        /*00a0*/ 	.word	0x00003380


	//   ....[6]....
        /*00a4*/ 	.word	0x00003490


	//   ....[7]....
        /*00a8*/ 	.word	0x00003510


	//   ....[8]....
        /*00ac*/ 	.word	0x000035e0


	//   ....[9]....
        /*00b0*/ 	.word	0x000085f0


	//   ....[10]....
        /*00b4*/ 	.word	0x00008600


	//   ....[11]....
        /*00b8*/ 	.word	0x00008630


	//   ....[12]....
        /*00bc*/ 	.word	0x00008640


	//   ....[13]....
        /*00c0*/ 	.word	0x0000ed10


	//   ....[14]....
        /*00c4*/ 	.word	0x0000ed20


	//   ....[15]....
        /*00c8*/ 	.word	0x0000ed50


	//   ....[16]....
        /*00cc*/ 	.word	0x0000ed60


	//   ....[17]....
        /*00d0*/ 	.word	0x00013290


	//   ....[18]....
        /*00d4*/ 	.word	0x000132c0


	//   ....[19]....
        /*00d8*/ 	.word	0x00013310


	//   ....[20]....
        /*00dc*/ 	.word	0x00013330


	//----- nvinfo : EIATTR_SYSCALL_OFFSETS
	.align		4
.L_32:
        /*00e0*/ 	.byte	0x04, 0x46
        /*00e2*/ 	.short	(.L_34 - .L_33)


	//   ....[0]....
.L_33:
        /*00e4*/ 	.word	0x00013d70


	//   ....[1]....
        /*00e8*/ 	.word	0x00013e90


	//----- nvinfo : EIATTR_MBARRIER_INSTR_OFFSETS
	.align		4
.L_34:
        /*00ec*/ 	.byte	0x04, 0x39
        /*00ee*/ 	.short	(.L_36 - .L_35)


	//   ....[0]....
.L_35:
        /*00f0*/ 	.word	0x00000240
        /*00f4*/ 	.word	0x000000ff
        /*00f8*/ 	.word	0x00033040
        /*00fc*/ 	.short	0x0100
        /*00fe*/ 	.byte	0x08
	.zero		1


	//   ....[1]....
        /*0100*/ 	.word	0x00000250
        /*0104*/ 	.word	0x000000ff
        /*0108*/ 	.word	0x00033048
        /*010c*/ 	.short	0x0100
        /*010e*/ 	.byte	0x08
	.zero		1


	//   ....[2]....
        /*0110*/ 	.word	0x00000380
        /*0114*/ 	.word	0x000000ff
        /*0118*/ 	.word	0x00033000
        /*011c*/ 	.short	0x0100
        /*011e*/ 	.byte	0x08
	.zero		1


	//   ....[3]....
        /*0120*/ 	.word	0x00000390
        /*0124*/ 	.word	0x000000ff
        /*0128*/ 	.word	0x00033020
        /*012c*/ 	.short	0x0100
        /*012e*/ 	.byte	0x08
	.zero		1


	//   ....[4]....
        /*0130*/ 	.word	0x000003a0
        /*0134*/ 	.word	0x000000ff
        /*0138*/ 	.word	0x00033008
        /*013c*/ 	.short	0x0100
        /*013e*/ 	.byte	0x08
	.zero		1


	//   ....[5]....
        /*0140*/ 	.word	0x000003b0
        /*0144*/ 	.word	0x000000ff
        /*0148*/ 	.word	0x00033028
        /*014c*/ 	.short	0x0100
        /*014e*/ 	.byte	0x08
	.zero		1


	//   ....[6]....
        /*0150*/ 	.word	0x000003c0
        /*0154*/ 	.word	0x000000ff
        /*0158*/ 	.word	0x00033010
        /*015c*/ 	.short	0x0100
        /*015e*/ 	.byte	0x08
	.zero		1


	//   ....[7]....
        /*0160*/ 	.word	0x000003d0
        /*0164*/ 	.word	0x000000ff
        /*0168*/ 	.word	0x00033030
        /*016c*/ 	.short	0x0100
        /*016e*/ 	.byte	0x08
	.zero		1


	//   ....[8]....
        /*0170*/ 	.word	0x000003e0
        /*0174*/ 	.word	0x000000ff
        /*0178*/ 	.word	0x00033018
        /*017c*/ 	.short	0x0100
        /*017e*/ 	.byte	0x08
	.zero		1


	//   ....[9]....
        /*0180*/ 	.word	0x000003f0
        /*0184*/ 	.word	0x000000ff
        /*0188*/ 	.word	0x00033038
        /*018c*/ 	.short	0x0100
        /*018e*/ 	.byte	0x08
	.zero		1


	//   ....[10]....
        /*0190*/ 	.word	0x00000520
        /*0194*/ 	.word	0x000000ff
        /*0198*/ 	.word	0x00033050
        /*019c*/ 	.short	0x0100
        /*019e*/ 	.byte	0x08
	.zero		1


	//   ....[11]....
        /*01a0*/ 	.word	0x00000530
        /*01a4*/ 	.word	0x000000ff
        /*01a8*/ 	.word	0x00033068
        /*01ac*/ 	.short	0x0100
        /*01ae*/ 	.byte	0x08
	.zero		1


	//   ....[12]....
        /*01b0*/ 	.word	0x00000540
        /*01b4*/ 	.word	0x000000ff
        /*01b8*/ 	.word	0x00033058
        /*01bc*/ 	.short	0x0100
        /*01be*/ 	.byte	0x08
	.zero		1


	//   ....[13]....
        /*01c0*/ 	.word	0x00000550
        /*01c4*/ 	.word	0x000000ff
        /*01c8*/ 	.word	0x00033070
        /*01cc*/ 	.short	0x0100
        /*01ce*/ 	.byte	0x08
	.zero		1


	//   ....[14]....
        /*01d0*/ 	.word	0x00000560
        /*01d4*/ 	.word	0x000000ff
        /*01d8*/ 	.word	0x00033060
        /*01dc*/ 	.short	0x0100
        /*01de*/ 	.byte	0x08
	.zero		1


	//   ....[15]....
        /*01e0*/ 	.word	0x00000570
        /*01e4*/ 	.word	0x000000ff
        /*01e8*/ 	.word	0x00033078
        /*01ec*/ 	.short	0x0100
        /*01ee*/ 	.byte	0x08
	.zero		1


	//   ....[16]....
        /*01f0*/ 	.word	0x00000780
        /*01f4*/ 	.word	0x00000004
        /*01f8*/ 	.word	0x00033048
        /*01fc*/ 	.short	0x010a
        /*01fe*/ 	.byte	0x3f
	.zero		1


	//   ....[17]....
        /*0200*/ 	.word	0x00000ad0
        /*0204*/ 	.word	0x00000004
        /*0208*/ 	.word	0x00033020
        /*020c*/ 	.short	0x010a
        /*020e*/ 	.byte	0x3f
	.zero		1


	//   ....[18]....
        /*0210*/ 	.word	0x00000d90
        /*0214*/ 	.word	0x00000003
        /*0218*/ 	.word	0x00033020
        /*021c*/ 	.short	0x010a
        /*021e*/ 	.byte	0x3f
	.zero		1


	//   ....[19]....
        /*0220*/ 	.word	0x000010a0
        /*0224*/ 	.word	0x00000003
        /*0228*/ 	.word	0x00033020
        /*022c*/ 	.short	0x010a
        /*022e*/ 	.byte	0x3f
	.zero		1


	//   ....[20]....
        /*0230*/ 	.word	0x000013c0
        /*0234*/ 	.word	0x00000008
        /*0238*/ 	.word	0x00033020
        /*023c*/ 	.short	0x010a
        /*023e*/ 	.byte	0x3f
	.zero		1


	//   ....[21]....
        /*0240*/ 	.word	0x00001720
        /*0244*/ 	.word	0x00000002
        /*0248*/ 	.word	0x00033040
        /*024c*/ 	.short	0x010a
        /*024e*/ 	.byte	0x3f
	.zero		1


	//   ....[22]....
        /*0250*/ 	.word	0x00001800
        /*0254*/ 	.word	0x00000002
        /*0258*/ 	.word	0x00033000
        /*025c*/ 	.short	0x010a
        /*025e*/ 	.byte	0x3f
	.zero		1


	//   ....[23]....
        /*0260*/ 	.word	0x00007150
        /*0264*/ 	.word	0x00000002
        /*0268*/ 	.word	0x00033008
        /*026c*/ 	.short	0x010a
        /*026e*/ 	.byte	0x3f
	.zero		1


	//   ....[24]....
        /*0270*/ 	.word	0x000076f0
        /*0274*/ 	.word	0x00000012
        /*0278*/ 	.word	0x00000000
        /*027c*/ 	.short	0x0101
        /*027e*/ 	.byte	0x3f
	.zero		1


	//   ....[25]....
        /*0280*/ 	.word	0x000077b0
        /*0284*/ 	.word	0x00000015
        /*0288*/ 	.word	0x00033000
        /*028c*/ 	.short	0x010a
        /*028e*/ 	.byte	0x3f
	.zero		1


	//   ....[26]....
        /*0290*/ 	.word	0x00007ab0
        /*0294*/ 	.word	0x00000012
        /*0298*/ 	.word	0x00033020
        /*029c*/ 	.short	0x010a
        /*029e*/ 	.byte	0x3f
	.zero		1


	//   ....[27]....
        /*02a0*/ 	.word	0x00008740
        /*02a4*/ 	.word	0x00000017
        /*02a8*/ 	.word	0x00000000
        /*02ac*/ 	.short	0x0101
        /*02ae*/ 	.byte	0x3f
	.zero		1


	//   ....[28]....
        /*02b0*/ 	.word	0x00008ad0
        /*02b4*/ 	.word	0x000000d0
        /*02b8*/ 	.word	0x00033000
        /*02bc*/ 	.short	0x010a
        /*02be*/ 	.byte	0x3f
	.zero		1


	//   ....[29]....
        /*02c0*/ 	.word	0x0000c5c0
        /*02c4*/ 	.word	0x0000000d
        /*02c8*/ 	.word	0x00000000
        /*02cc*/ 	.short	0x0101
        /*02ce*/ 	.byte	0x3f
	.zero		1


	//   ....[30]....
        /*02d0*/ 	.word	0x0000c670
        /*02d4*/ 	.word	0x00000012
        /*02d8*/ 	.word	0x00033020
        /*02dc*/ 	.short	0x010a
        /*02de*/ 	.byte	0x3f
	.zero		1


	//   ....[31]....
        /*02e0*/ 	.word	0x0000ca20
        /*02e4*/ 	.word	0x00000015
        /*02e8*/ 	.word	0x00033000
        /*02ec*/ 	.short	0x010a
        /*02ee*/ 	.byte	0x3f
	.zero		1


	//   ....[32]....
        /*02f0*/ 	.word	0x0000cde0
        /*02f4*/ 	.word	0x00000014
        /*02f8*/ 	.word	0x00033020
        /*02fc*/ 	.short	0x010a
        /*02fe*/ 	.byte	0x3f
	.zero		1


	//   ....[33]....
        /*0300*/ 	.word	0x0000ee90
        /*0304*/ 	.word	0x0000001a
        /*0308*/ 	.word	0x00000000
        /*030c*/ 	.short	0x0101
        /*030e*/ 	.byte	0x3f
	.zero		1


	//   ....[34]....
        /*0310*/ 	.word	0x0000f240
        /*0314*/ 	.word	0x00000017
        /*0318*/ 	.word	0x00033000
        /*031c*/ 	.short	0x010a
        /*031e*/ 	.byte	0x3f
	.zero		1


	//   ....[35]....
        /*0320*/ 	.word	0x00012e10
        /*0324*/ 	.word	0x00000007
        /*0328*/ 	.word	0x00000000
        /*032c*/ 	.short	0x0101
        /*032e*/ 	.byte	0x3f
	.zero		1


	//   ....[36]....
        /*0330*/ 	.word	0x00012e90
        /*0334*/ 	.word	0x00000007
        /*0338*/ 	.word	0x00033020
        /*033c*/ 	.short	0x010a
        /*033e*/ 	.byte	0x3f
	.zero		1


	//----- nvinfo : EIATTR_NUM_MBARRIERS
	.align		4
.L_36:
        /*0340*/ 	.byte	0x03, 0x38
        /*0342*/ 	.short	0x0010


	//----- nvinfo : EIATTR_EXIT_INSTR_OFFSETS
	.align		4
        /*0344*/ 	.byte	0x04, 0x1c
        /*0346*/ 	.short	(.L_38 - .L_37)


	//   ....[0]....
.L_37:
        /*0348*/ 	.word	0x00014960


	//----- nvinfo : EIATTR_MAX_THREADS
	.align		4
.L_38:
        /*034c*/ 	.byte	0x04, 0x05
        /*034e*/ 	.short	(.L_40 - .L_39)
.L_39:
        /*0350*/ 	.word	0x00000080
        /*0354*/ 	.word	0x00000001
        /*0358*/ 	.word	0x00000001


	//----- nvinfo : EIATTR_CRS_STACK_SIZE
	.align		4
.L_40:
        /*035c*/ 	.byte	0x04, 0x1e
        /*035e*/ 	.short	(.L_42 - .L_41)
.L_41:
        /*0360*/ 	.word	0x00000000


	//----- nvinfo : EIATTR_CBANK_PARAM_SIZE
	.align		4
.L_42:
        /*0364*/ 	.byte	0x03, 0x19
        /*0366*/ 	.short	0x0870


	//----- nvinfo : EIATTR_PARAM_CBANK
	.align		4
        /*0368*/ 	.byte	0x04, 0x0a
        /*036a*/ 	.short	(.L_44 - .L_43)
	.align		4
.L_43:
        /*036c*/ 	.word	index@(.nv.constant0._ZN7cutlass13device_kernelINS_4fmha6kernel13FmhaKernelTmaINS1_10collective15FmhaMainloopTmaINS_10bfloat16_tEfN4cute5tupleIJNS7_1CILi64EEENS9_ILi256EEENS9_ILi96EEEEEENS4_12CausalFusionEJEEENS4_15FmhaFwdEpilogueIS6_fNS8_IJSA_SC_SB_EEEEEJEEEEEvNT_6ParamsE)
        /*0370*/ 	.short	0x0210
        /*0372*/ 	.short	0x0870


	//----- nvinfo : EIATTR_SW_WAR
	.align		4
.L_44:
        /*0374*/ 	.byte	0x04, 0x36
        /*0376*/ 	.short	(.L_46 - .L_45)
.L_45:
        /*0378*/ 	.word	0x00000008
.L_46:


//--------------------- .nv.callgraph             --------------------------
	.section	.nv.callgraph,"",@"SHT_CUDA_CALLGRAPH"
	.align	4
	.sectionentsize	8
	.align		4
        /*0000*/ 	.word	0x00000000
	.align		4
        /*0004*/ 	.word	0xffffffff
	.align		4
        /*0008*/ 	.word	index@(_ZN7cutlass13device_kernelINS_4fmha6kernel13FmhaKernelTmaINS1_10collective15FmhaMainloopTmaINS_10bfloat16_tEfN4cute5tupleIJNS7_1CILi64EEENS9_ILi256EEENS9_ILi96EEEEEENS4_12CausalFusionEJEEENS4_15FmhaFwdEpilogueIS6_fNS8_IJSA_SC_SB_EEEEEJEEEEEvNT_6ParamsE)
	.align		4
        /*000c*/ 	.word	index@(__assertfail)
	.align		4
        /*0010*/ 	.word	0x00000000
	.align		4
        /*0014*/ 	.word	0xfffffffe
	.align		4
        /*0018*/ 	.word	0x00000000
	.align		4
        /*001c*/ 	.word	0xfffffffd
	.align		4
        /*0020*/ 	.word	0x00000000
	.align		4
        /*0024*/ 	.word	0xfffffffc


//--------------------- .nv.constant4             --------------------------
	.section	.nv.constant4,"a",@progbits
	.align	8
	.align		8
.nv.constant4:
        /*0000*/ 	.dword	__assertfail
	.align		8
        /*0008*/ 	.dword	__unnamed_1
	.align		8
        /*0010*/ 	.dword	__unnamed_2
	.align		8
        /*0018*/ 	.dword	_ZN39_INTERNAL_9f4c1754_4_k_cu_7d6f9d9e_29664cuda3std3__45__cpo5beginE
	.align		8
        /*0020*/ 	.dword	_ZN39_INTERNAL_9f4c1754_4_k_cu_7d6f9d9e_29664cuda3std3__45__cpo3endE
	.align		8
        /*0028*/ 	.dword	_ZN39_INTERNAL_9f4c1754_4_k_cu_7d6f9d9e_29664cuda3std3__45__cpo6cbeginE
	.align		8
        /*0030*/ 	.dword	_ZN39_INTERNAL_9f4c1754_4_k_cu_7d6f9d9e_29664cuda3std3__45__cpo4cendE
	.align		8
        /*0038*/ 	.dword	_ZN39_INTERNAL_9f4c1754_4_k_cu_7d6f9d9e_29664cuda3std3__441_GLOBAL__N__9f4c1754_4_k_cu_7d6f9d9e_29666ignoreE
	.align		8
        /*0040*/ 	.dword	_ZN39_INTERNAL_9f4c1754_4_k_cu_7d6f9d9e_29664cuda3std3__419piecewise_constructE
	.align		8
        /*0048*/ 	.dword	_ZN39_INTERNAL_9f4c1754_4_k_cu_7d6f9d9e_29664cuda3std3__48in_placeE
	.align		8
        /*0050*/ 	.dword	_ZN39_INTERNAL_9f4c1754_4_k_cu_7d6f9d9e_29664cuda3std6ranges3__45__cpo4swapE
	.align		8
        /*0058*/ 	.dword	_ZN39_INTERNAL_9f4c1754_4_k_cu_7d6f9d9e_29664cuda3std6ranges3__45__cpo9iter_moveE
	.align		8
        /*0060*/ 	.dword	_ZN39_INTERNAL_9f4c1754_4_k_cu_7d6f9d9e_29664cute7productE
	.align		8
        /*0068*/ 	.dword	_ZN39_INTERNAL_9f4c1754_4_k_cu_7d6f9d9e_29664cute1_E
	.align		8
        /*0070*/ 	.dword	$str$23
	.align		8
        /*0078*/ 	.dword	$str$24


//--------------------- .text._ZN7cutlass13device_kernelINS_4fmha6kernel13FmhaKernelTmaINS1_10collective15FmhaMainloopTmaINS_10bfloat16_tEfN4cute5tupleIJNS7_1CILi64EEENS9_ILi256EEENS9_ILi96EEEEEENS4_12CausalFusionEJEEENS4_15FmhaFwdEpilogueIS6_fNS8_IJSA_SC_SB_EEEEEJEEEEEvNT_6ParamsE --------------------------
	.section	.text._ZN7cutlass13device_kernelINS_4fmha6kernel13FmhaKernelTmaINS1_10collective15FmhaMainloopTmaINS_10bfloat16_tEfN4cute5tupleIJNS7_1CILi64EEENS9_ILi256EEENS9_ILi96EEEEEENS4_12CausalFusionEJEEENS4_15FmhaFwdEpilogueIS6_fNS8_IJSA_SC_SB_EEEEEJEEEEEvNT_6ParamsE,"ax",@progbits
	.align	128
.text._ZN7cutlass13device_kernelINS_4fmha6kernel13FmhaKernelTmaINS1_10collective15FmhaMainloopTmaINS_10bfloat16_tEfN4cute5tupleIJNS7_1CILi64EEENS9_ILi256EEENS9_ILi96EEEEEENS4_12CausalFusionEJEEENS4_15FmhaFwdEpilogueIS6_fNS8_IJSA_SC_SB_EEEEEJEEEEEvNT_6ParamsE:
        .type           _ZN7cutlass13device_kernelINS_4fmha6kernel13FmhaKernelTmaINS1_10collective15FmhaMainloopTmaINS_10bfloat16_tEfN4cute5tupleIJNS7_1CILi64EEENS9_ILi256EEENS9_ILi96EEEEEENS4_12CausalFusionEJEEENS4_15FmhaFwdEpilogueIS6_fNS8_IJSA_SC_SB_EEEEEJEEEEEvNT_6ParamsE,@function
        .size           _ZN7cutlass13device_kernelINS_4fmha6kernel13FmhaKernelTmaINS1_10collective15FmhaMainloopTmaINS_10bfloat16_tEfN4cute5tupleIJNS7_1CILi64EEENS9_ILi256EEENS9_ILi96EEEEEENS4_12CausalFusionEJEEENS4_15FmhaFwdEpilogueIS6_fNS8_IJSA_SC_SB_EEEEEJEEEEEvNT_6ParamsE,(.L_x_80 - _ZN7cutlass13device_kernelINS_4fmha6kernel13FmhaKernelTmaINS1_10collective15FmhaMainloopTmaINS_10bfloat16_tEfN4cute5tupleIJNS7_1CILi64EEENS9_ILi256EEENS9_ILi96EEEEEENS4_12CausalFusionEJEEENS4_15FmhaFwdEpilogueIS6_fNS8_IJSA_SC_SB_EEEEEJEEEEEvNT_6ParamsE)
        .other          _ZN7cutlass13device_kernelINS_4fmha6kernel13FmhaKernelTmaINS1_10collective15FmhaMainloopTmaINS_10bfloat16_tEfN4cute5tupleIJNS7_1CILi64EEENS9_ILi256EEENS9_ILi96EEEEEENS4_12CausalFusionEJEEENS4_15FmhaFwdEpilogueIS6_fNS8_IJSA_SC_SB_EEEEEJEEEEEvNT_6ParamsE,@"STO_CUDA_ENTRY STV_DEFAULT"
_ZN7cutlass13device_kernelINS_4fmha6kernel13FmhaKernelTmaINS1_10collective15FmhaMainloopTmaINS_10bfloat16_tEfN4cute5tupleIJNS7_1CILi64EEENS9_ILi256EEENS9_ILi96EEEEEENS4_12CausalFusionEJEEENS4_15FmhaFwdEpilogueIS6_fNS8_IJSA_SC_SB_EEEEEJEEEEEvNT_6ParamsE:
[----:B------:R-:W1:Y:S01]  /*0000*/  LDC R1, c[0x0][0x28] ;  /* 0x00000a00ff017b82 */ /* 0x000e620000000800 */
[----:B------:R-:W2:Y:S01]  /*0010*/  S2R R16, SR_TID.X ;  /* 0x0000000000107919 */ /* 0x000ea20000002100 */
[----:B------:R-:W-:Y:S01]  /*0020*/  ELECT P0, URZ, PT ;  /* 0x00000000003f782f */ /* 0x000fe20003800000 */
[----:B------:R-:W-:Y:S01]  /*0030*/  BSSY B0, `(.L_x_0) ;  /* 0x0000010000007945 */ /* 0x000fe20003800000 */
[----:B--2---:R-:W-:-:S05]  /*0040*/  SHF.R.U32.HI R10, RZ, 0x5, R16 ;  /* 0x00000005ff0a7819 */ /* 0x004fca0000011610 */
[----:B------:R-:W2:Y:S02]  /*0050*/  SHFL.IDX PT, R0, R10, RZ, 0x1f ;  /* 0x00001fff0a007589 */ /* 0x000ea400000e0000 */
[----:B--2---:R-:W-:-:S13]  /*0060*/  ISETP.NE.OR P0, PT, R0, RZ, !P0 ;  /* 0x000000ff0000720c */ /* 0x004fda0004705670 */
[----:B-1----:R-:W-:Y:S05]  /*0070*/  @P0 BRA `(.L_x_1) ;  /* 0x00000000002c0947 */ /* 0x002fea0003800000 */
[----:B------:R-:W-:Y:S02]  /*0080*/  ULDC.64 UR4, c[0x0][0x198] ;  /* 0x0000660000047ab9 */ /* 0x000fe40000000a00 */
[----:B------:R-:W-:Y:S02]  /*0090*/  UIADD3 UR6, UP0, UR4, 0xf0, URZ ;  /* 0x000000f004067890 */ /* 0x000fe4000ff1e03f */
[----:B------:R-:W-:Y:S02]  /*00a0*/  UIADD3 UR8, UP1, UR4, 0x1f0, URZ ;  /* 0x000001f004087890 */ /* 0x000fe4000ff3e03f */
[----:B------:R-:W-:Y:S02]  /*00b0*/  UIADD3 UR4, UP2, UR4, 0x2f0, URZ ;  /* 0x000002f004047890 */ /* 0x000fe4000ff5e03f */
[----:B------:R-:W-:Y:S02]  /*00c0*/  UIADD3.X UR7, URZ, UR5, URZ, UP0, !UPT ;  /* 0x000000053f077290 */ /* 0x000fe400087fe43f */
[----:B------:R-:W-:-:S02]  /*00d0*/  UIADD3.X UR9, URZ, UR5, URZ, UP1, !UPT ;  /* 0x000000053f097290 */ /* 0x000fc40008ffe43f */
[----:B------:R-:W-:-:S05]  /*00e0*/  UIADD3.X UR5, URZ, UR5, URZ, UP2, !UPT ;  /* 0x000000053f057290 */ /* 0x000fca00097fe43f */
[----:B------:R1:W-:Y:S02]  /*00f0*/  UTMACCTL.PF [UR6] ;  /* 0x00000000060079b9 */ /* 0x0003e40008040000 */
[----:B------:R1:W-:Y:S02]  /*0100*/  UTMACCTL.PF [UR8] ;  /* 0x00000000080079b9 */ /* 0x0003e40008040000 */
[----:B------:R1:W-:Y:S02]  /*0110*/  UTMACCTL.PF [UR4] ;  /* 0x00000000040079b9 */ /* 0x0003e40008040000 */
[----:B-1----:R-:W-:Y:S01]  /*0120*/  NOP ;  /* 0x0000000000007918 */ /* 0x002fe20000000000 */
.L_x_1:
[----:B------:R-:W-:Y:S05]  /*0130*/  BSYNC B0 ;  /* 0x0000000000007941 */ /* 0x000fea0003800000 */
.L_x_0:
[----:B------:R-:W1:Y:S02]  /*0140*/  SHFL.IDX PT, R0, R10, RZ, 0x1f ;  /* 0x00001fff0a007589 */ /* 0x000e6400000e0000 */
[----:B-1----:R-:W-:-:S13]  /*0150*/  ISETP.NE.AND P0, PT, R0, RZ, PT ;  /* 0x000000ff0000720c */ /* 0x002fda0003f05270 */
[----:B------:R-:W-:Y:S05]  /*0160*/  @P0 BRA `(.L_x_2) ;  /* 0x0000000000400947 */ /* 0x000fea0003800000 */
[----:B------:R-:W1:Y:S01]  /*0170*/  S2UR UR8, SR_CgaCtaId ;  /* 0x00000000000879c3 */ /* 0x000e620000008800 */
[----:B------:R-:W-:Y:S01]  /*0180*/  UMOV UR4, 0x400 ;  /* 0x0000040000047882 */ /* 0x000fe20000000000 */
[----:B------:R-:W-:Y:S01]  /*0190*/  UMOV UR5, 0x1 ;  /* 0x0000000100057882 */ /* 0x000fe20000000000 */
[----:B------:R-:W-:Y:S01]  /*01a0*/  UMOV UR6, 0x80 ;  /* 0x0000008000067882 */ /* 0x000fe20000000000 */
[----:B------:R-:W-:Y:S01]  /*01b0*/  ELECT P0, URZ, PT ;  /* 0x00000000003f782f */ /* 0x000fe20003800000 */
[----:B------:R-:W-:-:S04]  /*01c0*/  UIADD3 UR6, -UR6, 0x100000, URZ ;  /* 0x0010000006067890 */ /* 0x000fc8000fffe13f */
[----:B------:R-:W-:Y:S02]  /*01d0*/  USHF.L.U32 UR7, UR6, 0xb, URZ ;  /* 0x0000000b06077899 */ /* 0x000fe4000800063f */
[----:B------:R-:W-:Y:S02]  /*01e0*/  USHF.L.U32 UR6, UR6, 0x1, URZ ;  /* 0x0000000106067899 */ /* 0x000fe4000800063f */
[----:B-1----:R-:W-:Y:S02]  /*01f0*/  ULEA UR8, UR8, UR4, 0x18 ;  /* 0x0000000408087291 */ /* 0x002fe4000f8ec03f */
[----:B------:R-:W-:-:S04]  /*0200*/  UIADD3 UR4, -UR5, 0x100000, URZ ;  /* 0x0010000005047890 */ /* 0x000fc8000fffe13f */
[----:B------:R-:W-:Y:S02]  /*0210*/  USHF.L.U32 UR5, UR4, 0xb, URZ ;  /* 0x0000000b04057899 */ /* 0x000fe4000800063f */
[----:B------:R-:W-:Y:S01]  /*0220*/  USHF.L.U32 UR4, UR4, 0x1, URZ ;  /* 0x0000000104047899 */ /* 0x000fe2000800063f */
[----:B------:R-:W1:Y:S11]  /*0230*/  FENCE.VIEW.ASYNC.S ;  /* 0x00000000000073c6 */ /* 0x000e760000000000 */
[----:B-1----:R1:W2:Y:S01]  /*0240*/  SYNCS.EXCH.64 URZ, [UR8+0x33040], UR4 ;  /* 0x03304004083f75b2 */ /* 0x0022a20008000100 */
[----:B------:R1:W3:Y:S01]  /*0250*/  SYNCS.EXCH.64 URZ, [UR8+0x33048], UR6 ;  /* 0x03304806083f75b2 */ /* 0x0002e20008000100 */
[----:B------:R-:W-:Y:S01]  /*0260*/  NOP ;  /* 0x0000000000007918 */ /* 0x000fe20000000000 */
.L_x_2:
[----:B------:R-:W4:Y:S01]  /*0270*/  SHFL.IDX PT, R0, R10, RZ, 0x1f ;  /* 0x00001fff0a007589 */ /* 0x000f2200000e0000 */
[----:B------:R-:W-:Y:S01]  /*0280*/  NOP ;  /* 0x0000000000007918 */ /* 0x000fe20000000000 */
[----:B----4-:R-:W-:-:S13]  /*0290*/  ISETP.NE.AND P0, PT, R0, RZ, PT ;  /* 0x000000ff0000720c */ /* 0x010fda0003f05270 */
[----:B------:R-:W-:Y:S05]  /*02a0*/  @P0 BRA `(.L_x_3) ;  /* 0x0000000000580947 */ /* 0x000fea0003800000 */
[----:B-1----:R-:W1:Y:S01]  /*02b0*/  S2UR UR5, SR_CgaCtaId ;  /* 0x00000000000579c3 */ /* 0x002e620000008800 */
[----:B------:R-:W-:Y:S01]  /*02c0*/  UMOV UR4, 0x400 ;  /* 0x0000040000047882 */ /* 0x000fe20000000000 */
[----:B------:R-:W-:Y:S01]  /*02d0*/  UMOV UR6, 0x1 ;  /* 0x0000000100067882 */ /* 0x000fe20000000000 */
[----:B------:R-:W-:Y:S01]  /*02e0*/  UMOV UR7, 0x80 ;  /* 0x0000008000077882 */ /* 0x000fe20000000000 */
[----:B------:R-:W-:Y:S01]  /*02f0*/  ELECT P0, URZ, PT ;  /* 0x00000000003f782f */ /* 0x000fe20003800000 */
[----:B-1----:R-:W-:Y:S02]  /*0300*/  ULEA UR8, UR5, UR4, 0x18 ;  /* 0x0000000405087291 */ /* 0x002fe4000f8ec03f */
[----:B------:R-:W-:-:S04]  /*0310*/  UIADD3 UR4, -UR6, 0x100000, URZ ;  /* 0x0010000006047890 */ /* 0x000fc8000fffe13f */
[----:B------:R-:W-:Y:S02]  /*0320*/  USHF.L.U32 UR5, UR4, 0xb, URZ ;  /* 0x0000000b04057899 */ /* 0x000fe4000800063f */
[----:B------:R-:W-:Y:S02]  /*0330*/  USHF.L.U32 UR4, UR4, 0x1, URZ ;  /* 0x0000000104047899 */ /* 0x000fe4000800063f */
[----:B------:R-:W-:-:S04]  /*0340*/  UIADD3 UR6, -UR7, 0x100000, URZ ;  /* 0x0010000007067890 */ /* 0x000fc8000fffe13f */
[----:B------:R-:W-:Y:S02]  /*0350*/  USHF.L.U32 UR7, UR6, 0xb, URZ ;  /* 0x0000000b06077899 */ /* 0x000fe4000800063f */
[----:B------:R-:W-:Y:S01]  /*0360*/  USHF.L.U32 UR6, UR6, 0x1, URZ ;  /* 0x0000000106067899 */ /* 0x000fe2000800063f */
[----:B------:R-:W1:Y:S03]  /*0370*/  FENCE.VIEW.ASYNC.S ;  /* 0x00000000000073c6 */ /* 0x000e660000000000 */
[----:B-1----:R4:W1:Y:S08]  /*0380*/  SYNCS.EXCH.64 URZ, [UR8+0x33000], UR4 ;  /* 0x03300004083f75b2 */ /* 0x0028700008000100 */
[----:B------:R4:W1:Y:S01]  /*0390*/  SYNCS.EXCH.64 URZ, [UR8+0x33020], UR6 ;  /* 0x03302006083f75b2 */ /* 0x0008620008000100 */
[----:B------:R4:W1:Y:S01]  /*03a0*/  SYNCS.EXCH.64 URZ, [UR8+0x33008], UR4 ;  /* 0x03300804083f75b2 */ /* 0x0008620008000100 */
[----:B------:R4:W1:Y:S01]  /*03b0*/  SYNCS.EXCH.64 URZ, [UR8+0x33028], UR6 ;  /* 0x03302806083f75b2 */ /* 0x0008620008000100 */
[----:B------:R4:W1:Y:S01]  /*03c0*/  SYNCS.EXCH.64 URZ, [UR8+0x33010], UR4 ;  /* 0x03301004083f75b2 */ /* 0x0008620008000100 */
[----:B------:R4:W1:Y:S01]  /*03d0*/  SYNCS.EXCH.64 URZ, [UR8+0x33030], UR6 ;  /* 0x03303006083f75b2 */ /* 0x0008620008000100 */
[----:B------:R4:W1:Y:S01]  /*03e0*/  SYNCS.EXCH.64 URZ, [UR8+0x33018], UR4 ;  /* 0x03301804083f75b2 */ /* 0x0008620008000100 */
[----:B------:R4:W1:Y:S02]  /*03f0*/  SYNCS.EXCH.64 URZ, [UR8+0x33038], UR6 ;  /* 0x03303806083f75b2 */ /* 0x0008640008000100 */
[----:B----4-:R-:W-:Y:S01]  /*0400*/  NOP ;  /* 0x0000000000007918 */ /* 0x010fe20000000000 */
.L_x_3:
        /* <DEDUP_REMOVED lines=22> */
[----:B------:R4:W1:Y:S02]  /*0570*/  SYNCS.EXCH.64 URZ, [UR8+0x33078], UR6 ;  /* 0x03307806083f75b2 */ /* 0x0008640008000100 */
[----:B----4-:R-:W-:Y:S01]  /*0580*/  NOP ;  /* 0x0000000000007918 */ /* 0x010fe20000000000 */
.L_x_4:
[----:B------:R-:W4:Y:S01]  /*0590*/  S2UR UR11, SR_CTAID.X ;  /* 0x00000000000b79c3 */ /* 0x000f220000002500 */
[----:B------:R-:W5:Y:S01]  /*05a0*/  SHFL.IDX PT, R10, R10, RZ, 0x1f ;  /* 0x00001fff0a0a7589 */ /* 0x000f6200000e0000 */
[----:B-1----:R-:W-:Y:S01]  /*05b0*/  ULDC UR4, c[0x0][0x28c] ;  /* 0x0000a30000047ab9 */ /* 0x002fe20000000800 */
[----:B------:R-:W-:Y:S02]  /*05c0*/  ELECT P0, URZ, PT ;  /* 0x00000000003f782f */ /* 0x000fe40003800000 */
[----:B------:R-:W-:Y:S01]  /*05d0*/  SHF.R.S32.HI R3, RZ, 0x1f, R16 ;  /* 0x0000001fff037819 */ /* 0x000fe20000011410 */
[----:B------:R-:W-:Y:S01]  /*05e0*/  UIADD3 UR4, UR4, 0xff, URZ ;  /* 0x000000ff04047890 */ /* 0x000fe2000fffe03f */
[----:B------:R-:W-:Y:S01]  /*05f0*/  NOP ;  /* 0x0000000000007918 */ /* 0x000fe20000000000 */
[----:B------:R-:W-:Y:S01]  /*0600*/  BSSY B0, `(.L_x_5) ;  /* 0x000003a000007945 */ /* 0x000fe20003800000 */
[----:B------:R-:W-:Y:S01]  /*0610*/  LEA.HI R3, R3, R16, RZ, 0x7 ;  /* 0x0000001003037211 */ /* 0x000fe200078f38ff */
[----:B------:R-:W-:Y:S01]  /*0620*/  USHF.R.S32.HI UR5, URZ, 0x1f, UR4 ;  /* 0x0000001f3f057899 */ /* 0x000fe20008011404 */
[----:B------:R-:W1:Y:S01]  /*0630*/  S2UR UR36, SR_CTAID.Y ;  /* 0x00000000002479c3 */ /* 0x000e620000002600 */
[----:B------:R-:W-:-:S02]  /*0640*/  MOV R9, RZ ;  /* 0x000000ff00097202 */ /* 0x000fc40000000f00 */
[----:B------:R-:W-:Y:S01]  /*0650*/  ULEA.HI UR5, UR5, UR4, URZ, 0x8 ;  /* 0x0000000405057291 */ /* 0x000fe2000f8f403f */
[----:B------:R-:W-:-:S03]  /*0660*/  LOP3.LUT R3, R3, 0xffffff80, RZ, 0xc0, !PT ;  /* 0xffffff8003037812 */ /* 0x000fc600078ec0ff */
[----:B------:R-:W-:Y:S01]  /*0670*/  USHF.R.S32.HI UR5, URZ, 0x8, UR5 ;  /* 0x000000083f057899 */ /* 0x000fe20008011405 */
[----:B------:R-:W1:Y:S01]  /*0680*/  S2UR UR37, SR_CTAID.Z ;  /* 0x00000000002579c3 */ /* 0x000e620000002700 */
[----:B----4-:R-:W-:-:S07]  /*0690*/  USHF.L.U32 UR11, UR11, 0x6, URZ ;  /* 0x000000060b0b7899 */ /* 0x010fce000800063f */
[----:B--23--:R-:W-:Y:S01]  /*06a0*/  BAR.SYNC.DEFER_BLOCKING 0x0 ;  /* 0x0000000000007b1d */ /* 0x00cfe20000010000 */
[----:B-----5:R-:W-:Y:S02]  /*06b0*/  ISETP.EQ.AND P1, PT, R10, RZ, P0 ;  /* 0x000000ff0a00720c */ /* 0x020fe40000722270 */
[----:B------:R-:W-:-:S05]  /*06c0*/  MOV R0, UR11 ;  /* 0x0000000b00007c02 */ /* 0x000fca0008000f00 */
[----:B------:R-:W-:-:S05]  /*06d0*/  VIADD R0, R0, 0x13f ;  /* 0x0000013f00007836 */ /* 0x000fca0000000000 */
[----:B------:R-:W-:Y:S01]  /*06e0*/  SHF.R.U32.HI R19, RZ, 0x8, R0 ;  /* 0x00000008ff137819 */ /* 0x000fe20000011600 */
[----:B------:R-:W-:-:S03]  /*06f0*/  IMAD.IADD R0, R16, 0x1, -R3 ;  /* 0x0000000110007824 */ /* 0x000fc600078e0a03 */
[----:B------:R-:W-:Y:S01]  /*0700*/  VIMNMX R2, R19, UR5, PT ;  /* 0x0000000513027c48 */ /* 0x000fe2000bfe0100 */
[----:B-1----:R-:W-:Y:S06]  /*0710*/  @!P1 BRA `(.L_x_6) ;  /* 0x0000000000a09947 */ /* 0x002fec0003800000 */
[----:B------:R-:W1:Y:S01]  /*0720*/  S2R R4, SR_CgaCtaId ;  /* 0x0000000000047919 */ /* 0x000e620000008800 */
[----:B------:R-:W-:Y:S02]  /*0730*/  MOV R3, 0x400 ;  /* 0x0000040000037802 */ /* 0x000fe40000000f00 */
[----:B------:R-:W-:Y:S02]  /*0740*/  MOV R5, 0x1 ;  /* 0x0000000100057802 */ /* 0x000fe40000000f00 */
[----:B------:R-:W-:Y:S02]  /*0750*/  ISETP.NE.AND P3, PT, R0, RZ, PT ;  /* 0x000000ff0000720c */ /* 0x000fe40003f65270 */
[----:B-1----:R-:W-:Y:S02]  /*0760*/  LEA R4, R4, R3, 0x18 ;  /* 0x0000000304047211 */ /* 0x002fe400078ec0ff */
[----:B------:R-:W-:-:S09]  /*0770*/  SHF.L.U32 R3, R5, 0x1f, RZ ;  /* 0x0000001f05037819 */ /* 0x000fd200000006ff */
.L_x_7:
[----:B-1----:R1:W2:Y:S02]  /*0780*/  SYNCS.PHASECHK.TRANS64.TRYWAIT P2, [R4+URZ+0x33048], R3 ;  /* 0x03304803040075a7 */ /* 0x0022a4000804017f */
[----:B--2---:R-:W-:Y:S05]  /*0790*/  @!P2 NANOSLEEP.SYNCS 0x989680 ;  /* 0x009896800000a95d */ /* 0x004fea0003900000 */
[----:B------:R-:W2:Y:S02]  /*07a0*/  @!P2 SYNCS.PHASECHK.TRANS64 P2, [R4+URZ+0x33048], R3 ;  /* 0x033048030400a5a7 */ /* 0x000ea4000804007f */
[----:B--2---:R-:W-:Y:S05]  /*07b0*/  @!P2 BRA `(.L_x_7) ;  /* 0xfffffffc00f0a947 */ /* 0x004fea000383ffff */
[----:B------:R-:W-:Y:S05]  /*07c0*/  @P3 BRA `(.L_x_8) ;  /* 0x0000000000143947 */ /* 0x000fea0003800000 */
[----:B------:R-:W-:Y:S01]  /*07d0*/  LOP3.LUT P2, RZ, R16, 0x1f, RZ, 0xc0, !PT ;  /* 0x0000001f10ff7812 */ /* 0x000fe2000784c0ff */
[----:B-1----:R-:W-:-:S04]  /*07e0*/  IMAD.MOV.U32 R3, RZ, RZ, 0x3000 ;  /* 0x00003000ff037424 */ /* 0x002fc800078e00ff */
[----:B------:R2:W-:Y:S08]  /*07f0*/  SYNCS.ARRIVE.TRANS64 RZ, [R4+URZ+0x33040], R3 ;  /* 0x0330400304ff79a7 */ /* 0x0005f0000800003f */
[----:B------:R-:W-:Y:S05]  /*0800*/  @!P2 BRA `(.L_x_8) ;  /* 0x000000000004a947 */ /* 0x000fea0003800000 */
[----:B------:R-:W-:Y:S01]  /*0810*/  BPT.TRAP 0x1 ;  /* 0x000000040000795c */ /* 0x000fe20000300000 */
.L_x_8:
[----:B------:R-:W-:Y:S01]  /*0820*/  R2UR UR8, R4 ;  /* 0x00000000040872ca */ /* 0x000fe200000e0000 */
[----:B------:R-:W-:Y:S01]  /*0830*/  ULDC.64 UR4, c[0x0][0x198] ;  /* 0x0000660000047ab9 */ /* 0x000fe20000000a00 */
[----:B------:R-:W-:Y:S01]  /*0840*/  UMOV UR6, 0x0 ;  /* 0x0000000000067882 */ /* 0x000fe20000000000 */
[----:B------:R-:W-:Y:S01]  /*0850*/  UIADD3 UR4, UP0, UR4, 0xf0, URZ ;  /* 0x000000f004047890 */ /* 0x000fe2000ff1e03f */
[----:B------:R-:W-:Y:S01]  /*0860*/  UMOV UR7, 0x10000000 ;  /* 0x1000000000077882 */ /* 0x000fe20000000000 */
[----:B------:R-:W-:Y:S02]  /*0870*/  UMOV UR10, URZ ;  /* 0x0000003f000a7c82 */ /* 0x000fe40008000000 */
[----:B------:R-:W-:Y:S01]  /*0880*/  UIADD3.X UR5, URZ, UR5, URZ, UP0, !UPT ;  /* 0x000000053f057290 */ /* 0x000fe200087fe43f */
[----:B------:R-:W-:Y:S01]  /*0890*/  UMOV UR12, UR36 ;  /* 0x00000024000c7c82 */ /* 0x000fe20008000000 */
[----:B------:R-:W-:Y:S01]  /*08a0*/  UMOV UR13, UR37 ;  /* 0x00000025000d7c82 */ /* 0x000fe20008000000 */
[----:B------:R-:W-:Y:S01]  /*08b0*/  UMOV UR18, 0x20 ;  /* 0x0000002000127882 */ /* 0x000fe20000000000 */
[----:B------:R-:W-:-:S02]  /*08c0*/  UMOV UR19, UR11 ;  /* 0x0000000b00137c82 */ /* 0x000fc40008000000 */
[----:B------:R-:W-:Y:S02]  /*08d0*/  UIADD3 UR9, UR8, 0x33040, URZ ;  /* 0x0003304008097890 */ /* 0x000fe4000fffe03f */
[----:B------:R-:W-:Y:S02]  /*08e0*/  UIADD3 UR16, UR8, 0x1000, URZ ;  /* 0x0000100008107890 */ /* 0x000fe4000fffe03f */
[----:B------:R-:W-:Y:S01]  /*08f0*/  UIADD3 UR32, UR8, 0x2000, URZ ;  /* 0x0000200008207890 */ /* 0x000fe2000fffe03f */
[----:B------:R-:W-:Y:S01]  /*0900*/  UMOV UR20, UR36 ;  /* 0x0000002400147c82 */ /* 0x000fe20008000000 */
[----:B------:R-:W-:Y:S01]  /*0910*/  UMOV UR21, UR37 ;  /* 0x0000002500157c82 */ /* 0x000fe20008000000 */
[----:B------:R-:W-:Y:S01]  /*0920*/  UMOV UR17, UR9 ;  /* 0x0000000900117c82 */ /* 0x000fe20008000000 */
[----:B------:R-:W-:Y:S01]  /*0930*/  UMOV UR34, 0x40 ;  /* 0x0000004000227882 */ /* 0x000fe20000000000 */
[----:B------:R-:W-:Y:S01]  /*0940*/  UMOV UR35, UR11 ;  /* 0x0000000b00237c82 */ /* 0x000fe20008000000 */
[----:B------:R-:W-:Y:S01]  /*0950*/  UMOV UR33, UR9 ;  /* 0x0000000900217c82 */ /* 0x000fe20008000000 */
[----:B------:R3:W-:Y:S01]  /*0960*/  UTMALDG.4D [UR8], [UR4], desc[UR6] ;  /* 0x00000608040075b4 */ /* 0x0007e20008019000 */
[----:B------:R3:W-:Y:S01]  /*0970*/  UTMALDG.4D [UR16], [UR4], desc[UR6] ;  /* 0x00000610040075b4 */ /* 0x0007e20008019000 */
[----:B------:R3:W-:Y:S02]  /*0980*/  UTMALDG.4D [UR32], [UR4], desc[UR6] ;  /* 0x00000620040075b4 */ /* 0x0007e40008019000 */
[----:B---3--:R-:W-:Y:S01]  /*0990*/  NOP ;  /* 0x0000000000007918 */ /* 0x008fe20000000000 */
.L_x_6:
[----:B------:R-:W-:Y:S05]  /*09a0*/  BSYNC B0 ;  /* 0x0000000000007941 */ /* 0x000fea0003800000 */
.L_x_5:
[----:B------:R-:W-:Y:S01]  /*09b0*/  BSSY B0, `(.L_x_9) ;  /* 0x00000d1000007945 */ /* 0x000fe20003800000 */
[----:B------:R-:W-:Y:S01]  /*09c0*/  SHF.L.U32 R8, R2, 0x1, RZ ;  /* 0x0000000102087819 */ /* 0x000fe200000006ff */
[----:B------:R-:W-:Y:S01]  /*09d0*/  IMAD.MOV.U32 R7, RZ, RZ, 0x1 ;  /* 0x00000001ff077424 */ /* 0x000fe200078e00ff */
[----:B------:R-:W-:Y:S01]  /*09e0*/  MOV R6, 0x1 ;  /* 0x0000000100067802 */ /* 0x000fe20000000f00 */
[----:B------:R-:W-:Y:S01]  /*09f0*/  IMAD.MOV.U32 R5, RZ, RZ, RZ ;  /* 0x000000ffff057224 */ /* 0x000fe200078e00ff */
[----:B------:R-:W-:Y:S06]  /*0a00*/  @!P1 BRA `(.L_x_10) ;  /* 0x0000000c002c9947 */ /* 0x000fec0003800000 */
[----:B------:R-:W-:Y:S01]  /*0a10*/  ISETP.GE.AND P1, PT, R2, 0x1, PT ;  /* 0x000000010200780c */ /* 0x000fe20003f26270 */
[----:B------:R-:W-:Y:S01]  /*0a20*/  IMAD.MOV.U32 R5, RZ, RZ, RZ ;  /* 0x000000ffff057224 */ /* 0x000fe200078e00ff */
[----:B------:R-:W-:Y:S02]  /*0a30*/  LOP3.LUT R11, R16, 0x1f, RZ, 0xc0, !PT ;  /* 0x0000001f100b7812 */ /* 0x000fe400078ec0ff */
[----:B------:R-:W-:-:S09]  /*0a40*/  MOV R9, RZ ;  /* 0x000000ff00097202 */ /* 0x000fd20000000f00 */
[----:B------:R-:W-:Y:S05]  /*0a50*/  @!P1 BRA `(.L_x_11) ;  /* 0x0000000400689947 */ /* 0x000fea0003800000 */
[----:B-12---:R-:W1:Y:S01]  /*0a60*/  S2R R4, SR_CgaCtaId ;  /* 0x0000000000047919 */ /* 0x006e620000008800 */
[----:B------:R-:W-:Y:S01]  /*0a70*/  MOV R3, 0x400 ;  /* 0x0000040000037802 */ /* 0x000fe20000000f00 */
[----:B------:R-:W-:Y:S01]  /*0a80*/  IMAD.MOV.U32 R5, RZ, RZ, 0x1 ;  /* 0x00000001ff057424 */ /* 0x000fe200078e00ff */
[----:B------:R-:W-:Y:S02]  /*0a90*/  MOV R6, 0x1 ;  /* 0x0000000100067802 */ /* 0x000fe40000000f00 */
[----:B------:R-:W-:Y:S02]  /*0aa0*/  ISETP.NE.AND P2, PT, R0, RZ, PT ;  /* 0x000000ff0000720c */ /* 0x000fe40003f45270 */
[----:B-1----:R-:W-:Y:S02]  /*0ab0*/  LEA R4, R4, R3, 0x18 ;  /* 0x0000000304047211 */ /* 0x002fe400078ec0ff */
[----:B------:R-:W-:-:S09]  /*0ac0*/  SHF.L.U32 R3, R6, 0x1f, RZ ;  /* 0x0000001f06037819 */ /* 0x000fd200000006ff */
.L_x_12:
[----:B-1----:R1:W2:Y:S02]  /*0ad0*/  SYNCS.PHASECHK.TRANS64.TRYWAIT P1, [R4+URZ+0x33020], R3 ;  /* 0x03302003040075a7 */ /* 0x0022a4000802017f */
[----:B--2---:R-:W-:Y:S05]  /*0ae0*/  @!P1 NANOSLEEP.SYNCS 0x989680 ;  /* 0x009896800000995d */ /* 0x004fea0003900000 */
[----:B------:R-:W2:Y:S02]  /*0af0*/  @!P1 SYNCS.PHASECHK.TRANS64 P1, [R4+URZ+0x33020], R3 ;  /* 0x03302003040095a7 */ /* 0x000ea4000802007f */
[----:B--2---:R-:W-:Y:S05]  /*0b00*/  @!P1 BRA `(.L_x_12) ;  /* 0xfffffffc00f09947 */ /* 0x004fea000383ffff */
[----:B------:R-:W-:Y:S05]  /*0b10*/  @P2 BRA `(.L_x_13) ;  /* 0x0000000000142947 */ /* 0x000fea0003800000 */
[----:B------:R-:W-:Y:S02]  /*0b20*/  ISETP.NE.AND P1, PT, R11, RZ, PT ;  /* 0x000000ff0b00720c */ /* 0x000fe40003f25270 */
[----:B-1----:R-:W-:-:S04]  /*0b30*/  MOV R3, 0xc000 ;  /* 0x0000c00000037802 */ /* 0x002fc80000000f00 */
[----:B------:R2:W-:Y:S07]  /*0b40*/  SYNCS.ARRIVE.TRANS64 RZ, [R4+URZ+0x33000], R3 ;  /* 0x0330000304ff79a7 */ /* 0x0005ee000800003f */
[----:B------:R-:W-:Y:S05]  /*0b50*/  @!P1 BRA `(.L_x_13) ;  /* 0x0000000000049947 */ /* 0x000fea0003800000 */
[----:B------:R-:W-:Y:S01]  /*0b60*/  BPT.TRAP 0x1 ;  /* 0x000000040000795c */ /* 0x000fe20000300000 */
.L_x_13:
[----:B------:R-:W-:Y:S01]  /*0b70*/  R2UR UR32, R4 ;  /* 0x00000000042072ca */ /* 0x000fe200000e0000 */
[----:B------:R-:W-:Y:S01]  /*0b80*/  ULDC.64 UR4, c[0x0][0x198] ;  /* 0x0000660000047ab9 */ /* 0x000fe20000000a00 */
[----:B-12---:R-:W1:Y:S01]  /*0b90*/  S2R R4, SR_CgaCtaId ;  /* 0x0000000000047919 */ /* 0x006e620000008800 */
[----:B------:R-:W-:Y:S01]  /*0ba0*/  UIADD3 UR4, UP0, UR4, 0x1f0, URZ ;  /* 0x000001f004047890 */ /* 0x000fe2000ff1e03f */
[----:B------:R-:W-:Y:S01]  /*0bb0*/  MOV R3, 0x400 ;  /* 0x0000040000037802 */ /* 0x000fe20000000f00 */
[----:B------:R-:W-:Y:S01]  /*0bc0*/  UMOV UR27, URZ ;  /* 0x0000003f001b7c82 */ /* 0x000fe20008000000 */
[----:B------:R-:W-:Y:S01]  /*0bd0*/  UMOV UR6, 0x0 ;  /* 0x0000000000067882 */ /* 0x000fe20000000000 */
[----:B------:R-:W-:Y:S01]  /*0be0*/  UIADD3.X UR5, URZ, UR5, URZ, UP0, !UPT ;  /* 0x000000053f057290 */ /* 0x000fe200087fe43f */
[----:B------:R-:W-:Y:S01]  /*0bf0*/  IMAD.MOV.U32 R6, RZ, RZ, 0x1 ;  /* 0x00000001ff067424 */ /* 0x000fe200078e00ff */
[----:B------:R-:W-:Y:S01]  /*0c00*/  UMOV UR7, 0x10000000 ;  /* 0x1000000000077882 */ /* 0x000fe20000000000 */
[----:B------:R-:W-:Y:S01]  /*0c10*/  UMOV UR26, URZ ;  /* 0x0000003f001a7c82 */ /* 0x000fe20008000000 */
[----:B------:R-:W-:Y:S01]  /*0c20*/  UMOV UR28, UR36 ;  /* 0x00000024001c7c82 */ /* 0x000fe20008000000 */
[----:B------:R-:W-:Y:S01]  /*0c30*/  UMOV UR29, UR37 ;  /* 0x00000025001d7c82 */ /* 0x000fe20008000000 */
[----:B------:R-:W-:Y:S01]  /*0c40*/  UIADD3 UR24, UR32, 0x3000, URZ ;  /* 0x0000300020187890 */ /* 0x000fe2000fffe03f */
[----:B------:R-:W-:Y:S01]  /*0c50*/  ISETP.NE.AND P2, PT, R0, RZ, PT ;  /* 0x000000ff0000720c */ /* 0x000fe20003f45270 */
[----:B------:R-:W-:Y:S01]  /*0c60*/  UIADD3 UR25, UR32, 0x33000, URZ ;  /* 0x0003300020197890 */ /* 0x000fe2000fffe03f */
[----:B------:R-:W-:Y:S01]  /*0c70*/  MOV R9, 0x1 ;  /* 0x0000000100097802 */ /* 0x000fe20000000f00 */
[----:B------:R-:W-:Y:S01]  /*0c80*/  UIADD3 UR16, UR32, 0x7000, URZ ;  /* 0x0000700020107890 */ /* 0x000fe2000fffe03f */
[----:B------:R-:W-:Y:S01]  /*0c90*/  SHF.L.U32 R6, R6, 0x1f, RZ ;  /* 0x0000001f06067819 */ /* 0x000fe200000006ff */
[----:B------:R-:W-:Y:S01]  /*0ca0*/  UIADD3 UR32, UR32, 0xb000, URZ ;  /* 0x0000b00020207890 */ /* 0x000fe2000fffe03f */
[----:B------:R-:W-:Y:S01]  /*0cb0*/  UMOV UR18, 0x20 ;  /* 0x0000002000127882 */ /* 0x000fe20000000000 */
[----:B------:R-:W-:Y:S01]  /*0cc0*/  UMOV UR20, UR36 ;  /* 0x0000002400147c82 */ /* 0x000fe20008000000 */
[----:B------:R-:W-:Y:S01]  /*0cd0*/  UMOV UR21, UR37 ;  /* 0x0000002500157c82 */ /* 0x000fe20008000000 */
[----:B------:R-:W-:Y:S01]  /*0ce0*/  UMOV UR19, UR27 ;  /* 0x0000001b00137c82 */ /* 0x000fe20008000000 */
[----:B------:R-:W-:Y:S01]  /*0cf0*/  UMOV UR17, UR25 ;  /* 0x0000001900117c82 */ /* 0x000fe20008000000 */
[----:B------:R-:W-:Y:S01]  /*0d00*/  UMOV UR34, 0x40 ;  /* 0x0000004000227882 */ /* 0x000fe20000000000 */
[----:B------:R-:W-:Y:S01]  /*0d10*/  UMOV UR35, UR27 ;  /* 0x0000001b00237c82 */ /* 0x000fe20008000000 */
[----:B------:R2:W-:Y:S01]  /*0d20*/  UTMALDG.4D [UR24], [UR4], desc[UR6] ;  /* 0x00000618040075b4 */ /* 0x0005e20008019000 */
[----:B------:R-:W-:Y:S01]  /*0d30*/  UMOV UR33, UR25 ;  /* 0x0000001900217c82 */ /* 0x000fe20008000000 */
[----:B-1----:R-:W-:Y:S01]  /*0d40*/  LEA R4, R4, R3, 0x18 ;  /* 0x0000000304047211 */ /* 0x002fe200078ec0ff */
[----:B------:R2:W-:Y:S04]  /*0d50*/  UTMALDG.4D [UR16], [UR4], desc[UR6] ;  /* 0x00000610040075b4 */ /* 0x0005e80008019000 */
[----:B------:R-:W-:Y:S01]  /*0d60*/  IMAD R3, R5, 0x8, R4 ;  /* 0x0000000805037824 */ /* 0x000fe200078e0204 */
[----:B------:R2:W-:Y:S02]  /*0d70*/  UTMALDG.4D [UR32], [UR4], desc[UR6] ;  /* 0x00000620040075b4 */ /* 0x0005e40008019000 */
[----:B--2---:R-:W-:-:S04]  /*0d80*/  NOP ;  /* 0x0000000000007918 */ /* 0x004fc80000000000 */
.L_x_14:
        /* <DEDUP_REMOVED lines=10> */
.L_x_15:
[----:B------:R-:W-:Y:S01]  /*0e30*/  IMAD R4, R5, 0xc000, R4 ;  /* 0x0000c00005047824 */ /* 0x000fe200078e0204 */
[----:B------:R-:W-:Y:S01]  /*0e40*/  R2UR UR25, R3 ;  /* 0x00000000031972ca */ /* 0x000fe200000e0000 */
[----:B------:R-:W-:Y:S01]  /*0e50*/  ULDC.64 UR4, c[0x0][0x198] ;  /* 0x0000660000047ab9 */ /* 0x000fe20000000a00 */
[----:B------:R-:W-:Y:S01]  /*0e60*/  UMOV UR27, URZ ;  /* 0x0000003f001b7c82 */ /* 0x000fe20008000000 */
[----:B------:R-:W-:Y:S01]  /*0e70*/  UIADD3 UR4, UP0, UR4, 0x2f0, URZ ;  /* 0x000002f004047890 */ /* 0x000fe2000ff1e03f */
[----:B------:R-:W-:Y:S01]  /*0e80*/  R2UR UR32, R4 ;  /* 0x00000000042072ca */ /* 0x000fe200000e0000 */
[----:B------:R-:W-:Y:S01]  /*0e90*/  UMOV UR6, 0x0 ;  /* 0x0000000000067882 */ /* 0x000fe20000000000 */
[----:B------:R-:W-:Y:S01]  /*0ea0*/  UMOV UR7, 0x10000000 ;  /* 0x1000000000077882 */ /* 0x000fe20000000000 */
[----:B------:R-:W-:Y:S01]  /*0eb0*/  UIADD3.X UR5, URZ, UR5, URZ, UP0, !UPT ;  /* 0x000000053f057290 */ /* 0x000fe200087fe43f */
[----:B------:R-:W-:Y:S01]  /*0ec0*/  VIADD R5, R5, 0x1 ;  /* 0x0000000105057836 */ /* 0x000fe20000000000 */
[----:B------:R-:W-:Y:S01]  /*0ed0*/  UMOV UR26, URZ ;  /* 0x0000003f001a7c82 */ /* 0x000fe20008000000 */
[----:B------:R-:W-:Y:S01]  /*0ee0*/  UMOV UR28, UR36 ;  /* 0x00000024001c7c82 */ /* 0x000fe20008000000 */
[----:B------:R-:W-:Y:S01]  /*0ef0*/  UMOV UR29, UR37 ;  /* 0x00000025001d7c82 */ /* 0x000fe20008000000 */
[----:B------:R-:W-:Y:S01]  /*0f00*/  UMOV UR18, 0x20 ;  /* 0x0000002000127882 */ /* 0x000fe20000000000 */
[----:B------:R-:W-:Y:S01]  /*0f10*/  UIADD3 UR25, UR25, 0x33000, URZ ;  /* 0x0003300019197890 */ /* 0x000fe2000fffe03f */
[----:B------:R-:W-:Y:S01]  /*0f20*/  UMOV UR20, UR36 ;  /* 0x0000002400147c82 */ /* 0x000fe20008000000 */
[----:B------:R-:W-:-:S02]  /*0f30*/  UMOV UR21, UR37 ;  /* 0x0000002500157c82 */ /* 0x000fc40008000000 */
[----:B------:R-:W-:Y:S02]  /*0f40*/  UIADD3 UR24, UR32, 0x3000, URZ ;  /* 0x0000300020187890 */ /* 0x000fe4000fffe03f */
[----:B------:R-:W-:Y:S02]  /*0f50*/  UIADD3 UR16, UR32, 0x7000, URZ ;  /* 0x0000700020107890 */ /* 0x000fe4000fffe03f */
[----:B------:R-:W-:Y:S01]  /*0f60*/  UIADD3 UR32, UR32, 0xb000, URZ ;  /* 0x0000b00020207890 */ /* 0x000fe2000fffe03f */
[----:B------:R-:W-:Y:S01]  /*0f70*/  UMOV UR19, UR27 ;  /* 0x0000001b00137c82 */ /* 0x000fe20008000000 */
[----:B------:R-:W-:Y:S01]  /*0f80*/  UMOV UR17, UR25 ;  /* 0x0000001900117c82 */ /* 0x000fe20008000000 */
[----:B------:R-:W-:Y:S01]  /*0f90*/  UMOV UR34, 0x40 ;  /* 0x0000004000227882 */ /* 0x000fe20000000000 */
[----:B------:R-:W-:Y:S01]  /*0fa0*/  UMOV UR35, UR27 ;  /* 0x0000001b00237c82 */ /* 0x000fe20008000000 */
[----:B------:R3:W-:Y:S01]  /*0fb0*/  UTMALDG.4D [UR24], [UR4], desc[UR6] ;  /* 0x00000618040075b4 */ /* 0x0007e20008019000 */
[----:B------:R-:W-:Y:S01]  /*0fc0*/  UMOV UR33, UR25 ;  /* 0x0000001900217c82 */ /* 0x000fe20008000000 */
[----:B------:R3:W-:Y:S02]  /*0fd0*/  UTMALDG.4D [UR16], [UR4], desc[UR6] ;  /* 0x00000610040075b4 */ /* 0x0007e40008019000 */
[----:B------:R3:W-:Y:S02]  /*0fe0*/  UTMALDG.4D [UR32], [UR4], desc[UR6] ;  /* 0x00000620040075b4 */ /* 0x0007e40008019000 */
[----:B---3--:R-:W-:Y:S01]  /*0ff0*/  NOP ;  /* 0x0000000000007918 */ /* 0x008fe20000000000 */
.L_x_11:
[----:B------:R-:W-:Y:S02]  /*1000*/  ISETP.GE.AND P1, PT, R2, 0x2, PT ;  /* 0x000000020200780c */ /* 0x000fe40003f26270 */
[----:B-12---:R-:W-:-:S11]  /*1010*/  MOV R6, 0x1 ;  /* 0x0000000100067802 */ /* 0x006fd60000000f00 */
[----:B------:R-:W-:Y:S05]  /*1020*/  @!P1 BRA `(.L_x_16) ;  /* 0x0000000400989947 */ /* 0x000fea0003800000 */
[----:B------:R-:W1:Y:S01]  /*1030*/  S2R R4, SR_CgaCtaId ;  /* 0x0000000000047919 */ /* 0x000e620000008800 */
[----:B------:R-:W-:Y:S01]  /*1040*/  MOV R3, 0x400 ;  /* 0x0000040000037802 */ /* 0x000fe20000000f00 */
[----:B------:R-:W-:Y:S01]  /*1050*/  IMAD.MOV.U32 R6, RZ, RZ, 0x1 ;  /* 0x00000001ff067424 */ /* 0x000fe200078e00ff */
[----:B------:R-:W-:-:S04]  /*1060*/  ISETP.NE.AND P2, PT, R0, RZ, PT ;  /* 0x000000ff0000720c */ /* 0x000fc80003f45270 */
[----:B------:R-:W-:Y:S02]  /*1070*/  SHF.L.U32 R6, R6, 0x1f, RZ ;  /* 0x0000001f06067819 */ /* 0x000fe400000006ff */
[----:B-1----:R-:W-:-:S04]  /*1080*/  LEA R4, R4, R3, 0x18 ;  /* 0x0000000304047211 */ /* 0x002fc800078ec0ff */
[----:B------:R-:W-:-:S07]  /*1090*/  LEA R3, R5, R4, 0x3 ;  /* 0x0000000405037211 */ /* 0x000fce00078e18ff */
.L_x_17:
[----:B-1----:R1:W2:Y:S02]  /*10a0*/  SYNCS.PHASECHK.TRANS64.TRYWAIT P1, [R3+URZ+0x33020], R6 ;  /* 0x03302006030075a7 */ /* 0x0022a4000802017f */
[----:B--2---:R-:W-:Y:S05]  /*10b0*/  @!P1 NANOSLEEP.SYNCS 0x989680 ;  /* 0x009896800000995d */ /* 0x004fea0003900000 */
[----:B------:R-:W2:Y:S02]  /*10c0*/  @!P1 SYNCS.PHASECHK.TRANS64 P1, [R3+URZ+0x33020], R6 ;  /* 0x03302006030095a7 */ /* 0x000ea4000802007f */
[----:B--2---:R-:W-:Y:S05]  /*10d0*/  @!P1 BRA `(.L_x_17) ;  /* 0xfffffffc00f09947 */ /* 0x004fea000383ffff */
[----:B------:R-:W-:Y:S05]  /*10e0*/  @P2 BRA `(.L_x_18) ;  /* 0x0000000000142947 */ /* 0x000fea0003800000 */
[----:B------:R-:W-:Y:S01]  /*10f0*/  ISETP.NE.AND P1, PT, R11, RZ, PT ;  /* 0x000000ff0b00720c */ /* 0x000fe20003f25270 */
[----:B-1----:R-:W-:-:S04]  /*1100*/  IMAD.MOV.U32 R6, RZ, RZ, 0xc000 ;  /* 0x0000c000ff067424 */ /* 0x002fc800078e00ff */
[----:B------:R2:W-:Y:S08]  /*1110*/  SYNCS.ARRIVE.TRANS64 RZ, [R3+URZ+0x33000], R6 ;  /* 0x0330000603ff79a7 */ /* 0x0005f0000800003f */
[----:B------:R-:W-:Y:S05]  /*1120*/  @!P1 BRA `(.L_x_18) ;  /* 0x0000000000049947 */ /* 0x000fea0003800000 */
[----:B------:R-:W-:Y:S01]  /*1130*/  BPT.TRAP 0x1 ;  /* 0x000000040000795c */ /* 0x000fe20000300000 */
.L_x_18:
[----:B------:R-:W-:Y:S01]  /*1140*/  IMAD R4, R5, 0xc000, R4 ;  /* 0x0000c00005047824 */ /* 0x000fe200078e0204 */
[----:B------:R-:W-:Y:S01]  /*1150*/  R2UR UR25, R3 ;  /* 0x00000000031972ca */ /* 0x000fe200000e0000 */
[----:B------:R-:W-:Y:S01]  /*1160*/  ULDC.64 UR4, c[0x0][0x198] ;  /* 0x0000660000047ab9 */ /* 0x000fe20000000a00 */
[----:B------:R-:W-:Y:S01]  /*1170*/  R2UR UR27, R9 ;  /* 0x00000000091b72ca */ /* 0x000fe200000e0000 */
[----:B------:R-:W-:Y:S01]  /*1180*/  UIADD3 UR4, UP0, UR4, 0x1f0, URZ ;  /* 0x000001f004047890 */ /* 0x000fe2000ff1e03f */
[----:B------:R-:W-:Y:S01]  /*1190*/  R2UR UR32, R4 ;  /* 0x00000000042072ca */ /* 0x000fe200000e0000 */
[----:B------:R-:W-:Y:S01]  /*11a0*/  UMOV UR6, 0x0 ;  /* 0x0000000000067882 */ /* 0x000fe20000000000 */
[----:B------:R-:W3:Y:S01]  /*11b0*/  S2R R4, SR_CgaCtaId ;  /* 0x0000000000047919 */ /* 0x000ee20000008800 */
[----:B------:R-:W-:Y:S01]  /*11c0*/  UIADD3.X UR5, URZ, UR5, URZ, UP0, !UPT ;  /* 0x000000053f057290 */ /* 0x000fe200087fe43f */
[----:B------:R-:W-:Y:S01]  /*11d0*/  IADD3 R5, R5, 0x1, RZ ;  /* 0x0000000105057810 */ /* 0x000fe20007ffe0ff */
[----:B------:R-:W-:Y:S01]  /*11e0*/  UMOV UR7, 0x10000000 ;  /* 0x1000000000077882 */ /* 0x000fe20000000000 */
[----:B------:R-:W-:Y:S01]  /*11f0*/  UMOV UR26, URZ ;  /* 0x0000003f001a7c82 */ /* 0x000fe20008000000 */
[----:B------:R-:W-:Y:S01]  /*1200*/  UMOV UR28, UR36 ;  /* 0x00000024001c7c82 */ /* 0x000fe20008000000 */
[----:B------:R-:W-:Y:S01]  /*1210*/  UMOV UR29, UR37 ;  /* 0x00000025001d7c82 */ /* 0x000fe20008000000 */
[----:B------:R-:W-:Y:S01]  /*1220*/  UIADD3 UR25, UR25, 0x33000, URZ ;  /* 0x0003300019197890 */ /* 0x000fe2000fffe03f */
[----:B-12---:R-:W-:Y:S01]  /*1230*/  MOV R3, 0x400 ;  /* 0x0000040000037802 */ /* 0x006fe20000000f00 */
[----:B------:R-:W-:Y:S01]  /*1240*/  USHF.L.U32 UR27, UR27, 0x8, URZ ;  /* 0x000000081b1b7899 */ /* 0x000fe2000800063f */
[C---:B------:R-:W-:Y:S01]  /*1250*/  ISETP.NE.AND P2, PT, R5.reuse, 0x4, PT ;  /* 0x000000040500780c */ /* 0x040fe20003f45270 */
[----:B------:R-:W-:Y:S01]  /*1260*/  UIADD3 UR24, UR32, 0x3000, URZ ;  /* 0x0000300020187890 */ /* 0x000fe2000fffe03f */
[C---:B------:R-:W-:Y:S01]  /*1270*/  ISETP.NE.AND P1, PT, R5.reuse, 0x4, PT ;  /* 0x000000040500780c */ /* 0x040fe20003f25270 */
[----:B------:R-:W-:Y:S01]  /*1280*/  UIADD3 UR16, UR32, 0x7000, URZ ;  /* 0x0000700020107890 */ /* 0x000fe2000fffe03f */
[----:B------:R-:W-:Y:S01]  /*1290*/  SEL R5, R5, RZ, P2 ;  /* 0x000000ff05057207 */ /* 0x000fe20001000000 */
[----:B------:R-:W-:Y:S01]  /*12a0*/  UIADD3 UR32, UR32, 0xb000, URZ ;  /* 0x0000b00020207890 */ /* 0x000fe2000fffe03f */
[----:B------:R-:W-:Y:S01]  /*12b0*/  SEL R6, RZ, 0x1, !P1 ;  /* 0x00000001ff067807 */ /* 0x000fe20004800000 */
        /* <DEDUP_REMOVED lines=9> */
[----:B------:R-:W-:Y:S01]  /*1350*/  ISETP.NE.AND P3, PT, R0, RZ, PT ;  /* 0x000000ff0000720c */ /* 0x000fe20003f65270 */
[----:B------:R1:W-:Y:S01]  /*1360*/  UTMALDG.4D [UR16], [UR4], desc[UR6] ;  /* 0x00000610040075b4 */ /* 0x0003e20008019000 */
[----:B---3--:R-:W-:-:S02]  /*1370*/  LEA R4, R4, R3, 0x18 ;  /* 0x0000000304047211 */ /* 0x008fc400078ec0ff */
[----:B------:R-:W-:-:S03]  /*1380*/  SHF.L.U32 R3, R6, 0x1f, RZ ;  /* 0x0000001f06037819 */ /* 0x000fc600000006ff */
[----:B------:R-:W-:Y:S01]  /*1390*/  IMAD R8, R5, 0x8, R4 ;  /* 0x0000000805087824 */ /* 0x000fe200078e0204 */
[----:B------:R1:W-:Y:S02]  /*13a0*/  UTMALDG.4D [UR32], [UR4], desc[UR6] ;  /* 0x00000620040075b4 */ /* 0x0003e40008019000 */
[----:B-1----:R-:W-:-:S04]  /*13b0*/  NOP ;  /* 0x0000000000007918 */ /* 0x002fc80000000000 */
.L_x_19:
        /* <DEDUP_REMOVED lines=10> */
.L_x_20:
[----:B------:R-:W-:Y:S01]  /*1460*/  IMAD R4, R5, 0xc000, R4 ;  /* 0x0000c00005047824 */ /* 0x000fe200078e0204 */
[----:B------:R-:W-:Y:S01]  /*1470*/  R2UR UR25, R8 ;  /* 0x00000000081972ca */ /* 0x000fe200000e0000 */
[----:B------:R-:W-:Y:S01]  /*1480*/  ULDC.64 UR4, c[0x0][0x198] ;  /* 0x0000660000047ab9 */ /* 0x000fe20000000a00 */
[----:B------:R-:W-:Y:S01]  /*1490*/  R2UR UR27, R9 ;  /* 0x00000000091b72ca */ /* 0x000fe200000e0000 */
        /* <DEDUP_REMOVED lines=11> */
[----:B------:R-:W-:Y:S01]  /*1550*/  ISETP.NE.AND P1, PT, R5, 0x4, PT ;  /* 0x000000040500780c */ /* 0x000fe20003f25270 */
[----:B------:R-:W-:Y:S01]  /*1560*/  USHF.L.U32 UR27, UR27, 0x8, URZ ;  /* 0x000000081b1b7899 */ /* 0x000fe2000800063f */
[----:B------:R-:W-:Y:S01]  /*1570*/  IADD3 R9, R9, 0x1, RZ ;  /* 0x0000000109097810 */ /* 0x000fe20007ffe0ff */
[----:B------:R-:W-:Y:S01]  /*1580*/  UIADD3 UR24, UR32, 0x3000, URZ ;  /* 0x0000300020187890 */ /* 0x000fe2000fffe03f */
[----:B-12---:R-:W-:Y:S01]  /*1590*/  SEL R3, RZ, 0x1, P1 ;  /* 0x00000001ff037807 */ /* 0x006fe20000800000 */
[----:B------:R-:W-:Y:S01]  /*15a0*/  UIADD3 UR16, UR32, 0x7000, URZ ;  /* 0x0000700020107890 */ /* 0x000fe2000fffe03f */
[----:B------:R-:W-:Y:S01]  /*15b0*/  SEL R5, R5, RZ, P1 ;  /* 0x000000ff05057207 */ /* 0x000fe20000800000 */
[----:B------:R-:W-:Y:S01]  /*15c0*/  UIADD3 UR32, UR32, 0xb000, URZ ;  /* 0x0000b00020207890 */ /* 0x000fe2000fffe03f */
[----:B------:R-:W-:Y:S01]  /*15d0*/  LOP3.LUT R6, R6, R3, RZ, 0x3c, !PT ;  /* 0x0000000306067212 */ /* 0x000fe200078e3cff */
        /* <DEDUP_REMOVED lines=8> */
[----:B------:R1:W-:Y:S01]  /*1660*/  UTMALDG.4D [UR16], [UR4], desc[UR6] ;  /* 0x00000610040075b4 */ /* 0x0003e20008019000 */
[----:B------:R1:W-:Y:S02]  /*1670*/  UTMALDG.4D [UR32], [UR4], desc[UR6] ;  /* 0x00000620040075b4 */ /* 0x0003e40008019000 */
[----:B-1----:R-:W-:Y:S01]  /*1680*/  NOP ;  /* 0x0000000000007918 */ /* 0x002fe20000000000 */
.L_x_16:
[----:B------:R-:W-:-:S05]  /*1690*/  IMAD.SHL.U32 R8, R2, 0x2, RZ ;  /* 0x0000000202087824 */ /* 0x000fca00078e00ff */
[----:B------:R-:W-:-:S04]  /*16a0*/  LOP3.LUT R8, R8, 0xfffffffe, RZ, 0x3c, !PT ;  /* 0xfffffffe08087812 */ /* 0x000fc800078e3cff */
[----:B------:R-:W-:-:S07]  /*16b0*/  IADD3 R8, -R8, -0x6, RZ ;  /* 0xfffffffa08087810 */ /* 0x000fce0007ffe1ff */
.L_x_10:
[----:B------:R-:W-:Y:S05]  /*16c0*/  BSYNC B0 ;  /* 0x0000000000007941 */ /* 0x000fea0003800000 */
.L_x_9:
[----:B------:R-:W3:Y:S01]  /*16d0*/  S2R R11, SR_CgaCtaId ;  /* 0x00000000000b7919 */ /* 0x000ee20000008800 */
[----:B------:R-:W-:Y:S02]  /*16e0*/  MOV R2, 0x400 ;  /* 0x0000040000027802 */ /* 0x000fe40000000f00 */
[----:B-12---:R-:W-:Y:S02]  /*16f0*/  MOV R4, RZ ;  /* 0x000000ff00047202 */ /* 0x006fe40000000f00 */
[----:B------:R-:W-:Y:S02]  /*1700*/  SHF.L.U32 R3, RZ, 0x1f, RZ ;  /* 0x0000001fff037819 */ /* 0x000fe400000006ff */
[----:B---3--:R-:W-:-:S07]  /*1710*/  LEA R2, R11, R2, 0x18 ;  /* 0x000000020b027211 */ /* 0x008fce00078ec0ff */
.L_x_21:
[----:B-1----:R1:W2:Y:S02]  /*1720*/  SYNCS.PHASECHK.TRANS64.TRYWAIT P1, [R2+URZ+0x33040], R3 ;  /* 0x03304003020075a7 */ /* 0x0022a4000802017f */
[----:B--2---:R-:W-:Y:S05]  /*1730*/  @!P1 NANOSLEEP.SYNCS 0x989680 ;  /* 0x009896800000995d */ /* 0x004fea0003900000 */
[----:B------:R-:W2:Y:S02]  /*1740*/  @!P1 SYNCS.PHASECHK.TRANS64 P1, [R2+URZ+0x33040], R3 ;  /* 0x03304003020095a7 */ /* 0x000ea4000802007f */
[----:B--2---:R-:W-:Y:S05]  /*1750*/  @!P1 BRA `(.L_x_21) ;  /* 0xfffffffc00f09947 */ /* 0x004fea000383ffff */
[----:B------:R-:W2:Y:S01]  /*1760*/  LDC R11, c[0x0][0x28c] ;  /* 0x0000a300ff0b7b82 */ /* 0x000ea20000000800 */
[----:B-1----:R-:W-:Y:S02]  /*1770*/  SHF.R.S32.HI R3, RZ, 0x1f, R0 ;  /* 0x0000001fff037819 */ /* 0x002fe40000011400 */
[----:B------:R-:W-:Y:S01]  /*1780*/  SHF.L.U32 R15, RZ, 0x1f, RZ ;  /* 0x0000001fff0f7819 */ /* 0x000fe200000006ff */
[----:B--2---:R-:W-:Y:S01]  /*1790*/  VIADD R12, R11, 0xff ;  /* 0x000000ff0b0c7836 */ /* 0x004fe20000000000 */
[----:B------:R-:W-:-:S04]  /*17a0*/  LEA.HI R11, R3, R0, RZ, 0x5 ;  /* 0x00000000030b7211 */ /* 0x000fc800078f28ff */
[----:B------:R-:W-:Y:S02]  /*17b0*/  SHF.R.S32.HI R13, RZ, 0x1f, R12 ;  /* 0x0000001fff0d7819 */ /* 0x000fe4000001140c */
[----:B------:R-:W-:Y:S02]  /*17c0*/  SHF.R.S32.HI R11, RZ, 0x5, R11 ;  /* 0x00000005ff0b7819 */ /* 0x000fe4000001140b */
[----:B------:R-:W-:Y:S02]  /*17d0*/  LEA.HI R13, R13, R12, RZ, 0x8 ;  /* 0x0000000c0d0d7211 */ /* 0x000fe400078f40ff */
[----:B------:R-:W-:Y:S02]  /*17e0*/  LEA R11, R11, UR11, 0x4 ;  /* 0x0000000b0b0b7c11 */ /* 0x000fe4000f8e20ff */
[----:B------:R-:W-:-:S07]  /*17f0*/  SHF.R.S32.HI R18, RZ, 0x8, R13 ;  /* 0x00000008ff127819 */ /* 0x000fce000001140d */
.L_x_22:
[----:B-1----:R1:W2:Y:S02]  /*1800*/  SYNCS.PHASECHK.TRANS64.TRYWAIT P1, [R2+URZ+0x33000], R15 ;  /* 0x0330000f020075a7 */ /* 0x0022a4000802017f */
[----:B--2---:R-:W-:Y:S05]  /*1810*/  @!P1 NANOSLEEP.SYNCS 0x989680 ;  /* 0x009896800000995d */ /* 0x004fea0003900000 */
[----:B------:R-:W2:Y:S02]  /*1820*/  @!P1 SYNCS.PHASECHK.TRANS64 P1, [R2+URZ+0x33000], R15 ;  /* 0x0330000f020095a7 */ /* 0x000ea4000802007f */
[----:B--2---:R-:W-:Y:S05]  /*1830*/  @!P1 BRA `(.L_x_22) ;  /* 0xfffffffc00f09947 */ /* 0x004fea000383ffff */
[----:B------:R-:W-:Y:S01]  /*1840*/  LEA.HI R3, R3, R0, RZ, 0x2 ;  /* 0x0000000003037211 */ /* 0x000fe200078f10ff */
[----:B------:R-:W-:Y:S05]  /*1850*/  WARPSYNC.ALL ;  /* 0x0000000000007948 */ /* 0x000fea0003800000 */
[--C-:B------:R-:W-:Y:S02]  /*1860*/  SHF.R.S32.HI R14, RZ, 0x2, R3.reuse ;  /* 0x00000002ff0e7819 */ /* 0x100fe40000011403 */
[----:B------:R-:W-:Y:S02]  /*1870*/  SHF.R.S32.HI R13, RZ, 0x1f, R3 ;  /* 0x0000001fff0d7819 */ /* 0x000fe40000011403 */
[----:B------:R-:W-:-:S02]  /*1880*/  LOP3.LUT R3, R3, 0x7ffffffc, RZ, 0xc0, !PT ;  /* 0x7ffffffc03037812 */ /* 0x000fc400078ec0ff */
[----:B------:R-:W-:Y:S02]  /*1890*/  LEA.HI R13, R13, R14, RZ, 0x3 ;  /* 0x0000000e0d0d7211 */ /* 0x000fe400078f18ff */
[----:B------:R-:W-:Y:S02]  /*18a0*/  IADD3 R12, -R3, R0, RZ ;  /* 0x00000000030c7210 */ /* 0x000fe40007ffe1ff */
[----:B------:R-:W-:Y:S02]  /*18b0*/  LOP3.LUT R3, R13, 0xfffffff8, RZ, 0xc0, !PT ;  /* 0xfffffff80d037812 */ /* 0x000fe400078ec0ff */
[----:B------:R-:W-:Y:S01]  /*18c0*/  VIMNMX R19, R18, R19, PT ;  /* 0x0000001312137248 */ /* 0x000fe20003fe0100 */
[----:B------:R-:W-:Y:S01]  /*18d0*/  IMAD.SHL.U32 R12, R12, 0x2, RZ ;  /* 0x000000020c0c7824 */ /* 0x000fe200078e00ff */
[----:B------:R-:W-:Y:S02]  /*18e0*/  IADD3 R3, R11, R14, -R3 ;  /* 0x0000000e0b037210 */ /* 0x000fe40007ffe803 */
[C---:B------:R-:W-:Y:S01]  /*18f0*/  R2UR UR15, R2.reuse ;  /* 0x00000000020f72ca */ /* 0x040fe200000e0000 */
[----:B------:R-:W-:Y:S01]  /*1900*/  WARPGROUP.ARRIVE ;  /* 0x00000000000079c5 */ /* 0x000fe20000000000 */
[----:B------:R-:W-:Y:S01]  /*1910*/  R2UR UR4, R2 ;  /* 0x00000000020472ca */ /* 0x000fe200000e0000 */
[----:B------:R-:W-:Y:S01]  /*1920*/  UMOV UR57, 0x80000020 ;  /* 0x8000002000397882 */ /* 0x000fe20000000000 */
        /* <DEDUP_REMOVED lines=9> */
[----:B------:R-:W-:Y:S01]  /*19c0*/  UIADD3 UR15, UR15, 0x3000, URZ ;  /* 0x000030000f0f7890 */ /* 0x000fe2000fffe03f */
[C---:B------:R-:W-:Y:S01]  /*19d0*/  VIADD R18, R12.reuse, 0x9 ;  /* 0x000000090c127836 */ /* 0x040fe20000000000 */
[----:B------:R-:W-:Y:S01]  /*19e0*/  USHF.R.U32.HI UR4, URZ, 0x4, UR4 ;  /* 0x000000043f047899 */ /* 0x000fe20008011604 */
[C---:B------:R-:W-:Y:S01]  /*19f0*/  ISETP.GT.AND P1, PT, R3.reuse, R12, PT ;  /* 0x0000000c0300720c */ /* 0x040fe20003f24270 */
[----:B------:R-:W-:Y:S01]  /*1a00*/  USHF.R.U32.HI UR15, URZ, 0x4, UR15 ;  /* 0x000000043f0f7899 */ /* 0x000fe2000801160f */
[C---:B------:R-:W-:Y:S01]  /*1a10*/  IADD3 R14, R12.reuse, 0x8, RZ ;  /* 0x000000080c0e7810 */ /* 0x040fe20007ffe0ff */
[----:B------:R-:W-:Y:S01]  /*1a20*/  ULOP3.LUT UR4, UR4, 0x3fff, URZ, 0xc0, !UPT ;  /* 0x00003fff04047892 */ /* 0x000fe2000f8ec03f */
[C---:B------:R-:W-:Y:S01]  /*1a30*/  ISETP.GE.AND P6, PT, R3.reuse, R18, PT ;  /* 0x000000120300720c */ /* 0x040fe20003fc6270 */
[----:B------:R-:W-:Y:S01]  /*1a40*/  ULOP3.LUT UR15, UR15, 0x3fff, URZ, 0xc0, !UPT ;  /* 0x00003fff0f0f7892 */ /* 0x000fe2000f8ec03f */
[C---:B------:R-:W-:Y:S01]  /*1a50*/  VIADD R18, R12.reuse, 0x19 ;  /* 0x000000190c127836 */ /* 0x040fe20000000000 */
[----:B------:R-:W-:Y:S01]  /*1a60*/  ULOP3.LUT UR4, UR4, 0x10000, URZ, 0xfc, !UPT ;  /* 0x0001000004047892 */ /* 0x000fe2000f8efc3f */
[C---:B------:R-:W-:Y:S01]  /*1a70*/  VIADD R22, R12.reuse, 0x11 ;  /* 0x000000110c167836 */ /* 0x040fe20000000000 */
[----:B------:R-:W-:Y:S01]  /*1a80*/  ULOP3.LUT UR14, UR15, 0x10000, URZ, 0xfc, !UPT ;  /* 0x000100000f0e7892 */ /* 0x000fe2000f8efc3f */
[C---:B------:R-:W-:Y:S01]  /*1a90*/  ISETP.GE.AND P4, PT, R3.reuse, R14, PT ;  /* 0x0000000e0300720c */ /* 0x040fe20003f86270 */
[----:B------:R-:W-:Y:S01]  /*1aa0*/  UIADD3 UR52, UR4, 0x2, URZ ;  /* 0x0000000204347890 */ /* 0x000fe2000fffe03f */
[C---:B------:R-:W-:Y:S01]  /*1ab0*/  ISETP.GE.AND P2, PT, R3.reuse, R12, PT ;  /* 0x0000000c0300720c */ /* 0x040fe20003f46270 */
[----:B------:R-:W-:Y:S01]  /*1ac0*/  UIADD3 UR54, UR14, 0x2, URZ ;  /* 0x000000020e367890 */ /* 0x000fe2000fffe03f */
[C---:B------:R-:W-:Y:S01]  /*1ad0*/  IADD3 R14, R12.reuse, 0x18, RZ ;  /* 0x000000180c0e7810 */ /* 0x040fe20007ffe0ff */
[----:B------:R-:W-:Y:S01]  /*1ae0*/  UMOV UR56, UR4 ;  /* 0x0000000400387c82 */ /* 0x000fe20008000000 */
[----:B------:R-:W-:Y:S01]  /*1af0*/  UMOV UR58, UR14 ;  /* 0x0000000e003a7c82 */ /* 0x000fe20008000000 */
[----:B------:R-:W-:Y:S01]  /*1b00*/  UIADD3 UR48, UR4, 0x100, URZ ;  /* 0x0000010004307890 */ /* 0x000fe2000fffe03f */
[----:B------:R-:W-:Y:S01]  /*1b10*/  HGMMA.64x256x16.F32.BF16 R24, gdesc[UR56], RZ, !UPT, gsb0 ;  /* 0x03e00000381879f0 */ /* 0x000fe2000c0018ff */
[----:B------:R-:W-:Y:S01]  /*1b20*/  UIADD3 UR50, UR14, 0x400, URZ ;  /* 0x000004000e327890 */ /* 0x000fe2000fffe03f */
[C---:B------:R-:W-:Y:S01]  /*1b30*/  ISETP.GE.AND P3, PT, R3.reuse, R22, PT ;  /* 0x000000160300720c */ /* 0x040fe20003f66270 */
[----:B------:R-:W-:Y:S01]  /*1b40*/  UIADD3 UR44, UR4, 0x102, URZ ;  /* 0x00000102042c7890 */ /* 0x000fe2000fffe03f */
[----:B------:R-:W-:Y:S01]  /*1b50*/  IADD3 R20, R12, 0x10, RZ ;  /* 0x000000100c147810 */ /* 0x000fe20007ffe0ff */
[----:B------:R-:W-:Y:S01]  /*1b60*/  UIADD3 UR46, UR14, 0x402, URZ ;  /* 0x000004020e2e7890 */ /* 0x000fe2000fffe03f */
[C---:B------:R-:W-:Y:S01]  /*1b70*/  IADD3 R11, R3.reuse, 0x8, RZ ;  /* 0x00000008030b7810 */ /* 0x040fe20007ffe0ff */
[----:B------:R-:W-:Y:S01]  /*1b80*/  UIADD3 UR40, UR4, 0x200, URZ ;  /* 0x0000020004287890 */ /* 0x000fe2000fffe03f */
[----:B------:R-:W-:Y:S01]  /*1b90*/  ISETP.GE.AND P5, PT, R3, R20, PT ;  /* 0x000000140300720c */ /* 0x000fe20003fa6270 */
[----:B------:R-:W-:-:S02]  /*1ba0*/  UIADD3 UR42, UR14, 0x800, URZ ;  /* 0x000008000e2a7890 */ /* 0x000fc4000fffe03f */
[----:B------:R-:W-:Y:S02]  /*1bb0*/  UIADD3 UR4, UR4, 0x202, URZ ;  /* 0x0000020204047890 */ /* 0x000fe4000fffe03f */
[----:B------:R-:W-:Y:S01]  /*1bc0*/  UIADD3 UR6, UR14, 0x802, URZ ;  /* 0x000008020e067890 */ /* 0x000fe2000fffe03f */
[----:B------:R-:W-:Y:S01]  /*1bd0*/  UMOV UR5, 0x80000020 ;  /* 0x8000002000057882 */ /* 0x000fe20000000000 */
[----:B------:R-:W-:Y:S01]  /*1be0*/  UMOV UR7, 0x80000020 ;  /* 0x8000002000077882 */ /* 0x000fe20000000000 */
[----:B------:R-:W-:Y:S01]  /*1bf0*/  ULDC UR8, c[0x0][0x604] ;  /* 0x0001810000087ab9 */ /* 0x000fe20000000800 */
[----:B------:R-:W-:Y:S01]  /*1c00*/  ULDC UR10, c[0x0][0x604] ;  /* 0x00018100000a7ab9 */ /* 0x000fe20000000800 */
[----:B------:R-:W-:Y:S01]  /*1c10*/  ULDC UR9, c[0x0][0x604] ;  /* 0x0001810000097ab9 */ /* 0x000fe20000000800 */
[----:B------:R-:W-:Y:S01]  /*1c20*/  ULDC UR12, c[0x0][0x604] ;  /* 0x00018100000c7ab9 */ /* 0x000fe20000000800 */
[----:B------:R-:W-:Y:S01]  /*1c30*/  ULDC UR11, c[0x0][0x604] ;  /* 0x00018100000b7ab9 */ /* 0x000fe20000000800 */
[----:B------:R-:W-:Y:S01]  /*1c40*/  ULDC UR13, c[0x0][0x604] ;  /* 0x00018100000d7ab9 */ /* 0x000fe20000000800 */
[----:B------:R-:W-:Y:S01]  /*1c50*/  ULDC UR16, c[0x0][0x604] ;  /* 0x0001810000107ab9 */ /* 0x000fe20000000800 */
[----:B------:R-:W-:-:S02]  /*1c60*/  WARPGROUP.DEPBAR.LE gsb0, 0x0 ;  /* 0x00008000000079c5 */ /* 0x000fc40000010000 */
[----:B------:R-:W-:-:S06]  /*1c70*/  WARPGROUP.ARRIVE ;  /* 0x00000000000079c5 */ /* 0x000fcc0000000000 */
[----:B------:R-:W-:Y:S03]  /*1c80*/  HGMMA.64x256x16.F32.BF16 R24, gdesc[UR52], R24, gsb0 ;  /* 0x03e00000341879f0 */ /* 0x000fe60008001818 */
[----:B------:R-:W-:Y:S02]  /*1c90*/  WARPGROUP.DEPBAR.LE gsb0, 0x0 ;  /* 0x00008000000079c5 */ /* 0x000fe40000010000 */
[----:B------:R-:W-:-:S15]  /*1ca0*/  WARPGROUP.ARRIVE ;  /* 0x00000000000079c5 */ /* 0x000fde0000000000 */
[----:B------:R-:W-:-:S08]  /*1cb0*/  NOP ;  /* 0x0000000000007918 */ /* 0x000fd00000000000 */
        /* <DEDUP_REMOVED lines=12> */
[----:B------:R-:W-:Y:S01]  /*1d80*/  HGMMA.64x256x16.F32.BF16 R24, gdesc[UR4], R24, gsb0 ;  /* 0x03e00000041879f0 */ /* 0x000fe20008001818 */
[----:B------:R-:W-:Y:S01]  /*1d90*/  ULDC UR6, c[0x0][0x604] ;  /* 0x0001810000067ab9 */ /* 0x000fe20000000800 */
[----:B------:R-:W-:Y:S01]  /*1da0*/  ULDC UR7, c[0x0][0x604] ;  /* 0x0001810000077ab9 */ /* 0x000fe20000000800 */
[----:B------:R-:W-:Y:S02]  /*1db0*/  WARPGROUP.DEPBAR.LE gsb0, 0x0 ;  /* 0x00008000000079c5 */ /* 0x000fe40000010000 */
[----:B------:R-:W-:Y:S02]  /*1dc0*/  FSEL R25, R25, -INF , P1 ;  /* 0xff80000019197808 */ /* 0x000fe40000800000 */
[----:B------:R-:W-:Y:S02]  /*1dd0*/  FSEL R31, R31, -INF , P1 ;  /* 0xff8000001f1f7808 */ /* 0x000fe40000800000 */
[----:B------:R-:W-:Y:S01]  /*1de0*/  ISETP.GE.AND P1, PT, R3, R18, PT ;  /* 0x000000120300720c */ /* 0x000fe20003f26270 */
[----:B------:R-:W-:Y:S01]  /*1df0*/  VIADD R18, R12, 0x21 ;  /* 0x000000210c127836 */ /* 0x000fe20000000000 */
[----:B------:R-:W-:-:S02]  /*1e00*/  FSEL R29, R29, -INF , P6 ;  /* 0xff8000001d1d7808 */ /* 0x000fc40003000000 */
[----:B------:R-:W-:Y:S02]  /*1e10*/  FSEL R35, R35, -INF , P6 ;  /* 0xff80000023237808 */ /* 0x000fe40003000000 */
[C---:B------:R-:W-:Y:S01]  /*1e20*/  ISETP.GE.AND P6, PT, R3.reuse, R18, PT ;  /* 0x000000120300720c */ /* 0x040fe20003fc6270 */
[----:B------:R-:W-:Y:S01]  /*1e30*/  VIADD R18, R12, 0x29 ;  /* 0x000000290c127836 */ /* 0x000fe20000000000 */
[----:B------:R-:W-:Y:S02]  /*1e40*/  FSEL R24, R24, -INF , P2 ;  /* 0xff80000018187808 */ /* 0x000fe40001000000 */
[----:B------:R-:W-:Y:S02]  /*1e50*/  FSEL R30, R30, -INF , P2 ;  /* 0xff8000001e1e7808 */ /* 0x000fe40001000000 */
[----:B------:R-:W-:Y:S02]  /*1e60*/  ISETP.GE.AND P2, PT, R3, R14, PT ;  /* 0x0000000e0300720c */ /* 0x000fe40003f46270 */
[----:B------:R-:W-:-:S02]  /*1e70*/  IADD3 R14, R12, 0x20, RZ ;  /* 0x000000200c0e7810 */ /* 0x000fc40007ffe0ff */
[----:B------:R-:W-:Y:S02]  /*1e80*/  FSEL R33, R33, -INF , P3 ;  /* 0xff80000021217808 */ /* 0x000fe40001800000 */
[----:B------:R-:W-:Y:S02]  /*1e90*/  FSEL R39, R39, -INF , P3 ;  /* 0xff80000027277808 */ /* 0x000fe40001800000 */
[C---:B------:R-:W-:Y:S01]  /*1ea0*/  ISETP.GE.AND P3, PT, R3.reuse, R18, PT ;  /* 0x000000120300720c */ /* 0x040fe20003f66270 */
[----:B------:R-:W-:Y:S01]  /*1eb0*/  VIADD R18, R12, 0x31 ;  /* 0x000000310c127836 */ /* 0x000fe20000000000 */
[----:B------:R-:W-:Y:S02]  /*1ec0*/  FSEL R28, R28, -INF , P4 ;  /* 0xff8000001c1c7808 */ /* 0x000fe40002000000 */
[----:B------:R-:W-:Y:S02]  /*1ed0*/  FSEL R34, R34, -INF , P4 ;  /* 0xff80000022227808 */ /* 0x000fe40002000000 */
[----:B------:R-:W-:-:S02]  /*1ee0*/  ISETP.GE.AND P4, PT, R3, R14, PT ;  /* 0x0000000e0300720c */ /* 0x000fc40003f86270 */
[----:B------:R-:W-:Y:S02]  /*1ef0*/  IADD3 R14, R12, 0x28, RZ ;  /* 0x000000280c0e7810 */ /* 0x000fe40007ffe0ff */
[----:B------:R-:W-:Y:S02]  /*1f00*/  FSEL R37, R37, -INF , P1 ;  /* 0xff80000025257808 */ /* 0x000fe40000800000 */
[----:B------:R-:W-:Y:S02]  /*1f10*/  FSEL R43, R43, -INF , P1 ;  /* 0xff8000002b2b7808 */ /* 0x000fe40000800000 */
[----:B------:R-:W-:Y:S02]  /*1f20*/  FSEL R32, R32, -INF , P5 ;  /* 0xff80000020207808 */ /* 0x000fe40002800000 */
[----:B------:R-:W-:Y:S02]  /*1f30*/  FSEL R38, R38, -INF , P5 ;  /* 0xff80000026267808 */ /* 0x000fe40002800000 */
[C---:B------:R-:W-:Y:S01]  /*1f40*/  ISETP.GE.AND P1, PT, R3.reuse, R18, PT ;  /* 0x000000120300720c */ /* 0x040fe20003f26270 */
[----:B------:R-:W-:Y:S01]  /*1f50*/  VIADD R18, R12, 0x39 ;  /* 0x000000390c127836 */ /* 0x000fe20000000000 */
[----:B------:R-:W-:-:S02]  /*1f60*/  ISETP.GE.AND P5, PT, R3, R14, PT ;  /* 0x0000000e0300720c */ /* 0x000fc40003fa6270 */
[----:B------:R-:W-:Y:S02]  /*1f70*/  IADD3 R14, R12, 0x30, RZ ;  /* 0x000000300c0e7810 */ /* 0x000fe40007ffe0ff */
[----:B------:R-:W-:Y:S02]  /*1f80*/  FSEL R36, R36, -INF , P2 ;  /* 0xff80000024247808 */ /* 0x000fe40001000000 */
[----:B------:R-:W-:Y:S02]  /*1f90*/  FSEL R42, R42, -INF , P2 ;  /* 0xff8000002a2a7808 */ /* 0x000fe40001000000 */
[----:B------:R-:W-:Y:S02]  /*1fa0*/  FSEL R41, R41, -INF , P6 ;  /* 0xff80000029297808 */ /* 0x000fe40003000000 */
[----:B------:R-:W-:Y:S02]  /*1fb0*/  FSEL R47, R47, -INF , P6 ;  /* 0xff8000002f2f7808 */ /* 0x000fe40003000000 */
[----:B------:R-:W-:-:S02]  /*1fc0*/  ISETP.GE.AND P2, PT, R3, R14, PT ;  /* 0x0000000e0300720c */ /* 0x000fc40003f46270 */
[C---:B------:R-:W-:Y:S01]  /*1fd0*/  ISETP.GE.AND P6, PT, R3.reuse, R18, PT ;  /* 0x000000120300720c */ /* 0x040fe20003fc6270 */
[C---:B------:R-:W-:Y:S01]  /*1fe0*/  VIADD R18, R12.reuse, 0x41 ;  /* 0x000000410c127836 */ /* 0x040fe20000000000 */
[----:B------:R-:W-:Y:S02]  /*1ff0*/  IADD3 R14, R12, 0x38, RZ ;  /* 0x000000380c0e7810 */ /* 0x000fe40007ffe0ff */
[----:B------:R-:W-:Y:S02]  /*2000*/  FSEL R40, R40, -INF , P4 ;  /* 0xff80000028287808 */ /* 0x000fe40002000000 */
[----:B------:R-:W-:Y:S02]  /*2010*/  FSEL R46, R46, -INF , P4 ;  /* 0xff8000002e2e7808 */ /* 0x000fe40002000000 */
[----:B------:R-:W-:Y:S02]  /*2020*/  ISETP.GE.AND P4, PT, R3, R14, PT ;  /* 0x0000000e0300720c */ /* 0x000fe40003f86270 */
[----:B------:R-:W-:-:S02]  /*2030*/  FSEL R45, R45, -INF , P3 ;  /* 0xff8000002d2d7808 */ /* 0x000fc40001800000 */
[----:B------:R-:W-:Y:S02]  /*2040*/  FSEL R51, R51, -INF , P3 ;  /* 0xff80000033337808 */ /* 0x000fe40001800000 */
[C---:B------:R-:W-:Y:S02]  /*2050*/  IADD3 R14, R12.reuse, 0x40, RZ ;  /* 0x000000400c0e7810 */ /* 0x040fe40007ffe0ff */
[C---:B------:R-:W-:Y:S01]  /*2060*/  ISETP.GE.AND P3, PT, R3.reuse, R18, PT ;  /* 0x000000120300720c */ /* 0x040fe20003f66270 */
[----:B------:R-:W-:Y:S01]  /*2070*/  VIADD R18, R12, 0x49 ;  /* 0x000000490c127836 */ /* 0x000fe20000000000 */
[----:B------:R-:W-:Y:S02]  /*2080*/  FSEL R44, R44, -INF , P5 ;  /* 0xff8000002c2c7808 */ /* 0x000fe40002800000 */
[----:B------:R-:W-:Y:S02]  /*2090*/  FSEL R50, R50, -INF , P5 ;  /* 0xff80000032327808 */ /* 0x000fe40002800000 */
[----:B------:R-:W-:-:S02]  /*20a0*/  ISETP.GE.AND P5, PT, R3, R14, PT ;  /* 0x0000000e0300720c */ /* 0x000fc40003fa6270 */
[C---:B------:R-:W-:Y:S02]  /*20b0*/  IADD3 R14, R12.reuse, 0x48, RZ ;  /* 0x000000480c0e7810 */ /* 0x040fe40007ffe0ff */
[----:B------:R-:W-:Y:S02]  /*20c0*/  FSEL R49, R49, -INF , P1 ;  /* 0xff80000031317808 */ /* 0x000fe40000800000 */
[----:B------:R-:W-:Y:S02]  /*20d0*/  FSEL R55, R55, -INF , P1 ;  /* 0xff80000037377808 */ /* 0x000fe40000800000 */
[----:B------:R-:W-:Y:S01]  /*20e0*/  ISETP.GE.AND P1, PT, R3, R18, PT ;  /* 0x000000120300720c */ /* 0x000fe20003f26270 */
[----:B------:R-:W-:Y:S01]  /*20f0*/  VIADD R18, R12, 0x51 ;  /* 0x000000510c127836 */ /* 0x000fe20000000000 */
[----:B------:R-:W-:Y:S02]  /*2100*/  FSEL R48, R48, -INF , P2 ;  /* 0xff80000030307808 */ /* 0x000fe40001000000 */
[----:B------:R-:W-:-:S02]  /*2110*/  FSEL R54, R54, -INF , P2 ;  /* 0xff80000036367808 */ /* 0x000fc40001000000 */
[----:B------:R-:W-:Y:S02]  /*2120*/  ISETP.GE.AND P2, PT, R3, R14, PT ;  /* 0x0000000e0300720c */ /* 0x000fe40003f46270 */
[C---:B------:R-:W-:Y:S02]  /*2130*/  IADD3 R14, R12.reuse, 0x50, RZ ;  /* 0x000000500c0e7810 */ /* 0x040fe40007ffe0ff */
[----:B------:R-:W-:Y:S02]  /*2140*/  FSEL R53, R53, -INF , P6 ;  /* 0xff80000035357808 */ /* 0x000fe40003000000 */
[----:B------:R-:W-:Y:S02]  /*2150*/  FSEL R59, R59, -INF , P6 ;  /* 0xff8000003b3b7808 */ /* 0x000fe40003000000 */
[----:B------:R-:W-:Y:S01]  /*2160*/  ISETP.GE.AND P6, PT, R3, R18, PT ;  /* 0x000000120300720c */ /* 0x000fe20003fc6270 */
[----:B------:R-:W-:Y:S01]  /*2170*/  VIADD R18, R12, 0x59 ;  /* 0x000000590c127836 */ /* 0x000fe20000000000 */
[----:B------:R-:W-:-:S02]  /*2180*/  FSEL R52, R52, -INF , P4 ;  /* 0xff80000034347808 */ /* 0x000fc40002000000 */
[----:B------:R-:W-:Y:S02]  /*2190*/  FSEL R58, R58, -INF , P4 ;  /* 0xff8000003a3a7808 */ /* 0x000fe40002000000 */
[----:B------:R-:W-:Y:S02]  /*21a0*/  ISETP.GE.AND P4, PT, R3, R14, PT ;  /* 0x0000000e0300720c */ /* 0x000fe40003f86270 */
[----:B------:R-:W-:Y:S02]  /*21b0*/  IADD3 R14, R12, 0x58, RZ ;  /* 0x000000580c0e7810 */ /* 0x000fe40007ffe0ff */
[----:B------:R-:W-:Y:S02]  /*21c0*/  FSEL R57, R57, -INF , P3 ;  /* 0xff80000039397808 */ /* 0x000fe40001800000 */
[----:B------:R-:W-:Y:S02]  /*21d0*/  FSEL R63, R63, -INF , P3 ;  /* 0xff8000003f3f7808 */ /* 0x000fe40001800000 */
[----:B------:R-:W-:-:S02]  /*21e0*/  FSEL R56, R56, -INF , P5 ;  /* 0xff80000038387808 */ /* 0x000fc40002800000 */
[----:B------:R-:W-:Y:S02]  /*21f0*/  FSEL R62, R62, -INF , P5 ;  /* 0xff8000003e3e7808 */ /* 0x000fe40002800000 */
[C---:B------:R-:W-:Y:S01]  /*2200*/  ISETP.GE.AND P3, PT, R3.reuse, R18, PT ;  /* 0x000000120300720c */ /* 0x040fe20003f66270 */
[----:B------:R-:W-:Y:S01]  /*2210*/  VIADD R18, R12, 0x61 ;  /* 0x000000610c127836 */ /* 0x000fe20000000000 */
[----:B------:R-:W-:Y:S02]  /*2220*/  ISETP.GE.AND P5, PT, R3, R14, PT ;  /* 0x0000000e0300720c */ /* 0x000fe40003fa6270 */
[----:B------:R-:W-:Y:S02]  /*2230*/  FSEL R61, R61, -INF , P1 ;  /* 0xff8000003d3d7808 */ /* 0x000fe40000800000 */
[----:B------:R-:W-:Y:S02]  /*2240*/  FSEL R67, R67, -INF , P1 ;  /* 0xff80000043437808 */ /* 0x000fe40000800000 */
[----:B------:R-:W-:-:S02]  /*2250*/  FSEL R68, R68, -INF , P5 ;  /* 0xff80000044447808 */ /* 0x000fc40002800000 */
[----:B------:R-:W-:Y:S02]  /*2260*/  FSEL R74, R74, -INF , P5 ;  /* 0xff8000004a4a7808 */ /* 0x000fe40002800000 */
[----:B------:R-:W-:Y:S02]  /*2270*/  FSEL R69, R69, -INF , P3 ;  /* 0xff80000045457808 */ /* 0x000fe40001800000 */
[----:B------:R-:W-:Y:S02]  /*2280*/  FSEL R75, R75, -INF , P3 ;  /* 0xff8000004b4b7808 */ /* 0x000fe40001800000 */
[----:B------:R-:W-:Y:S01]  /*2290*/  ISETP.GE.AND P1, PT, R3, R18, PT ;  /* 0x000000120300720c */ /* 0x000fe20003f26270 */
[----:B------:R-:W-:Y:S01]  /*22a0*/  VIADD R18, R12, 0x69 ;  /* 0x000000690c127836 */ /* 0x000fe20000000000 */
[CC--:B------:R-:W-:Y:S02]  /*22b0*/  ISETP.GE.AND P5, PT, R11.reuse, R12.reuse, PT ;  /* 0x0000000c0b00720c */ /* 0x0c0fe40003fa6270 */
[----:B------:R-:W-:-:S02]  /*22c0*/  ISETP.GT.AND P3, PT, R11, R12, PT ;  /* 0x0000000c0b00720c */ /* 0x000fc40003f64270 */
[----:B------:R-:W-:Y:S02]  /*22d0*/  FSEL R26, R26, -INF , P5 ;  /* 0xff8000001a1a7808 */ /* 0x000fe40002800000 */
[----:B------:R-:W-:Y:S02]  /*22e0*/  FSEL R27, R27, -INF , P3 ;  /* 0xff8000001b1b7808 */ /* 0x000fe40001800000 */
[----:B------:R-:W-:Y:S02]  /*22f0*/  FSEL R65, R65, -INF , P6 ;  /* 0xff80000041417808 */ /* 0x000fe40003000000 */
[----:B------:R-:W-:Y:S02]  /*2300*/  FSEL R71, R71, -INF , P6 ;  /* 0xff80000047477808 */ /* 0x000fe40003000000 */
[----:B------:R-:W-:Y:S02]  /*2310*/  ISETP.GE.AND P6, PT, R3, R18, PT ;  /* 0x000000120300720c */ /* 0x000fe40003fc6270 */
[----:B------:R-:W-:-:S02]  /*2320*/  IADD3 R18, R12, 0x71, RZ ;  /* 0x000000710c127810 */ /* 0x000fc40007ffe0ff */
[----:B------:R-:W-:Y:S02]  /*2330*/  FMNMX R13, R26, R27, !PT ;  /* 0x0000001b1a0d7209 */ /* 0x000fe40007800000 */
[----:B------:R-:W-:Y:S02]  /*2340*/  ISETP.GE.AND P3, PT, R3, R18, PT ;  /* 0x000000120300720c */ /* 0x000fe40003f66270 */
[----:B------:R-:W-:Y:S02]  /*2350*/  FMNMX R18, R30, R13, !PT ;  /* 0x0000000d1e127209 */ /* 0x000fe40007800000 */
[----:B------:R-:W-:Y:S02]  /*2360*/  IADD3 R14, R12, 0x60, RZ ;  /* 0x000000600c0e7810 */ /* 0x000fe40007ffe0ff */
[----:B------:R-:W-:Y:S02]  /*2370*/  FMNMX R13, R31, R18, !PT ;  /* 0x000000121f0d7209 */ /* 0x000fe40007800000 */
[----:B------:R-:W-:-:S02]  /*2380*/  FSEL R60, R60, -INF , P2 ;  /* 0xff8000003c3c7808 */ /* 0x000fc40001000000 */
[----:B------:R-:W-:Y:S02]  /*2390*/  FMNMX R18, R34, R13, !PT ;  /* 0x0000000d22127209 */ /* 0x000fe40007800000 */
[----:B------:R-:W-:Y:S02]  /*23a0*/  FSEL R66, R66, -INF , P2 ;  /* 0xff80000042427808 */ /* 0x000fe40001000000 */
[----:B------:R-:W-:Y:S02]  /*23b0*/  FMNMX R13, R35, R18, !PT ;  /* 0x00000012230d7209 */ /* 0x000fe40007800000 */
[----:B------:R-:W-:Y:S02]  /*23c0*/  ISETP.GE.AND P2, PT, R3, R14, PT ;  /* 0x0000000e0300720c */ /* 0x000fe40003f46270 */
[----:B------:R-:W-:Y:S02]  /*23d0*/  FMNMX R18, R38, R13, !PT ;  /* 0x0000000d26127209 */ /* 0x000fe40007800000 */
[----:B------:R-:W-:-:S02]  /*23e0*/  IADD3 R14, R12, 0x68, RZ ;  /* 0x000000680c0e7810 */ /* 0x000fc40007ffe0ff */
[----:B------:R-:W-:Y:S02]  /*23f0*/  FMNMX R13, R39, R18, !PT ;  /* 0x00000012270d7209 */ /* 0x000fe40007800000 */
[----:B------:R-:W-:Y:S02]  /*2400*/  FSEL R64, R64, -INF , P4 ;  /* 0xff80000040407808 */ /* 0x000fe40002000000 */
[----:B------:R-:W-:Y:S02]  /*2410*/  FMNMX R18, R42, R13, !PT ;  /* 0x0000000d2a127209 */ /* 0x000fe40007800000 */
[----:B------:R-:W-:Y:S02]  /*2420*/  FSEL R70, R70, -INF , P4 ;  /* 0xff80000046467808 */ /* 0x000fe40002000000 */
[----:B------:R-:W-:Y:S02]  /*2430*/  FMNMX R13, R43, R18, !PT ;  /* 0x000000122b0d7209 */ /* 0x000fe40007800000 */
[----:B------:R-:W-:Y:S01]  /*2440*/  ISETP.GE.AND P4, PT, R3, R14, PT ;  /* 0x0000000e0300720c */ /* 0x000fe20003f86270 */
[----:B------:R-:W-:Y:S01]  /*2450*/  VIADD R14, R12, 0x70 ;  /* 0x000000700c0e7836 */ /* 0x000fe20000000000 */
[----:B------:R-:W-:-:S02]  /*2460*/  FMNMX R18, R46, R13, !PT ;  /* 0x0000000d2e127209 */ /* 0x000fc40007800000 */
[----:B------:R-:W-:Y:S02]  /*2470*/  FSEL R72, R72, -INF , P2 ;  /* 0xff80000048487808 */ /* 0x000fe40001000000 */
[----:B------:R-:W-:Y:S02]  /*2480*/  FMNMX R13, R47, R18, !PT ;  /* 0x000000122f0d7209 */ /* 0x000fe40007800000 */
[----:B------:R-:W-:Y:S01]  /*2490*/  ISETP.GE.AND P5, PT, R3, R14, PT ;  /* 0x0000000e0300720c */ /* 0x000fe20003fa6270 */
[----:B------:R-:W-:Y:S01]  /*24a0*/  VIADD R14, R12, 0x78 ;  /* 0x000000780c0e7836 */ /* 0x000fe20000000000 */
[----:B------:R-:W-:Y:S02]  /*24b0*/  FMNMX R18, R50, R13, !PT ;  /* 0x0000000d32127209 */ /* 0x000fe40007800000 */
[----:B------:R-:W-:Y:S02]  /*24c0*/  FMNMX R13, R24, R25, !PT ;  /* 0x00000019180d7209 */ /* 0x000fe40007800000 */
[----:B-1----:R-:W-:-:S02]  /*24d0*/  FMNMX R15, R51, R18, !PT ;  /* 0x00000012330f7209 */ /* 0x002fc40007800000 */
[----:B------:R-:W-:Y:S02]  /*24e0*/  FMNMX R18, R28, R13, !PT ;  /* 0x0000000d1c127209 */ /* 0x000fe40007800000 */
[----:B------:R-:W-:Y:S02]  /*24f0*/  FMNMX R20, R54, R15, !PT ;  /* 0x0000000f36147209 */ /* 0x000fe40007800000 */
[----:B------:R-:W-:Y:S02]  /*2500*/  FMNMX R13, R29, R18, !PT ;  /* 0x000000121d0d7209 */ /* 0x000fe40007800000 */
[----:B------:R-:W-:Y:S02]  /*2510*/  FMNMX R15, R55, R20, !PT ;  /* 0x00000014370f7209 */ /* 0x000fe40007800000 */
[----:B------:R-:W-:Y:S02]  /*2520*/  FMNMX R18, R32, R13, !PT ;  /* 0x0000000d20127209 */ /* 0x000fe40007800000 */
[----:B------:R-:W-:-:S02]  /*2530*/  FMNMX R20, R58, R15, !PT ;  /* 0x0000000f3a147209 */ /* 0x000fc40007800000 */
[----:B------:R-:W-:Y:S02]  /*2540*/  FMNMX R13, R33, R18, !PT ;  /* 0x00000012210d7209 */ /* 0x000fe40007800000 */
[----:B------:R-:W-:Y:S02]  /*2550*/  FMNMX R15, R59, R20, !PT ;  /* 0x000000143b0f7209 */ /* 0x000fe40007800000 */
[----:B------:R-:W-:Y:S02]  /*2560*/  FMNMX R18, R36, R13, !PT ;  /* 0x0000000d24127209 */ /* 0x000fe40007800000 */
[----:B------:R-:W-:Y:S02]  /*2570*/  FMNMX R20, R62, R15, !PT ;  /* 0x0000000f3e147209 */ /* 0x000fe40007800000 */
[----:B------:R-:W-:Y:S02]  /*2580*/  FSEL R78, R78, -INF , P2 ;  /* 0xff8000004e4e7808 */ /* 0x000fe40001000000 */
[----:B------:R-:W-:-:S02]  /*2590*/  ISETP.GE.AND P2, PT, R3, R14, PT ;  /* 0x0000000e0300720c */ /* 0x000fc40003f46270 */
[C---:B------:R-:W-:Y:S02]  /*25a0*/  IADD3 R14, R12.reuse, 0x79, RZ ;  /* 0x000000790c0e7810 */ /* 0x040fe40007ffe0ff */
[----:B------:R-:W-:Y:S02]  /*25b0*/  FMNMX R13, R37, R18, !PT ;  /* 0x00000012250d7209 */ /* 0x000fe40007800000 */
[----:B------:R-:W-:Y:S02]  /*25c0*/  FMNMX R15, R63, R20, !PT ;  /* 0x000000143f0f7209 */ /* 0x000fe40007800000 */
[----:B------:R-:W-:Y:S02]  /*25d0*/  FSEL R73, R73, -INF , P1 ;  /* 0xff80000049497808 */ /* 0x000fe40000800000 */
[----:B------:R-:W-:Y:S02]  /*25e0*/  FSEL R79, R79, -INF , P1 ;  /* 0xff8000004f4f7808 */ /* 0x000fe40000800000 */
[----:B------:R-:W-:Y:S01]  /*25f0*/  ISETP.GE.AND P1, PT, R3, R14, PT ;  /* 0x0000000e0300720c */ /* 0x000fe20003f26270 */
[----:B------:R-:W-:Y:S01]  /*2600*/  VIADD R14, R12, 0x80 ;  /* 0x000000800c0e7836 */ /* 0x000fe20000000000 */
[----:B------:R-:W-:-:S02]  /*2610*/  FMNMX R18, R40, R13, !PT ;  /* 0x0000000d28127209 */ /* 0x000fc40007800000 */
[----:B------:R-:W-:Y:S02]  /*2620*/  FMNMX R20, R66, R15, !PT ;  /* 0x0000000f42147209 */ /* 0x000fe40007800000 */
[----:B------:R-:W-:Y:S02]  /*2630*/  FSEL R76, R76, -INF , P4 ;  /* 0xff8000004c4c7808 */ /* 0x000fe40002000000 */
[----:B------:R-:W-:Y:S02]  /*2640*/  FSEL R82, R82, -INF , P4 ;  /* 0xff80000052527808 */ /* 0x000fe40002000000 */
[----:B------:R-:W-:Y:S02]  /*2650*/  FMNMX R13, R41, R18, !PT ;  /* 0x00000012290d7209 */ /* 0x000fe40007800000 */
[----:B------:R-:W-:Y:S02]  /*2660*/  FMNMX R15, R67, R20, !PT ;  /* 0x00000014430f7209 */ /* 0x000fe40007800000 */
[----:B------:R-:W-:-:S02]  /*2670*/  ISETP.GE.AND P4, PT, R3, R14, PT ;  /* 0x0000000e0300720c */ /* 0x000fc40003f86270 */
[----:B------:R-:W-:Y:S02]  /*2680*/  IADD3 R14, R12, 0x81, RZ ;  /* 0x000000810c0e7810 */ /* 0x000fe40007ffe0ff */
        /* <DEDUP_REMOVED lines=10> */
[----:B------:R-:W-:Y:S02]  /*2730*/  ISETP.GE.AND P5, PT, R3, R14, PT ;  /* 0x0000000e0300720c */ /* 0x000fe40003fa6270 */
[----:B------:R-:W-:Y:S02]  /*2740*/  FMNMX R18, R48, R13, !PT ;  /* 0x0000000d30127209 */ /* 0x000fe40007800000 */
[----:B------:R-:W-:-:S02]  /*2750*/  FMNMX R20, R74, R15, !PT ;  /* 0x0000000f4a147209 */ /* 0x000fc40007800000 */
[C---:B------:R-:W-:Y:S02]  /*2760*/  IADD3 R14, R12.reuse, 0x89, RZ ;  /* 0x000000890c0e7810 */ /* 0x040fe40007ffe0ff */
[----:B------:R-:W-:Y:S02]  /*2770*/  FSEL R81, R81, -INF , P3 ;  /* 0xff80000051517808 */ /* 0x000fe40001800000 */
[----:B------:R-:W-:Y:S02]  /*2780*/  FSEL R87, R87, -INF , P3 ;  /* 0xff80000057577808 */ /* 0x000fe40001800000 */
[----:B------:R-:W-:Y:S02]  /*2790*/  FMNMX R13, R49, R18, !PT ;  /* 0x00000012310d7209 */ /* 0x000fe40007800000 */
[----:B------:R-:W-:Y:S02]  /*27a0*/  FMNMX R15, R75, R20, !PT ;  /* 0x000000144b0f7209 */ /* 0x000fe40007800000 */
[----:B------:R-:W-:Y:S01]  /*27b0*/  ISETP.GE.AND P3, PT, R3, R14, PT ;  /* 0x0000000e0300720c */ /* 0x000fe20003f66270 */
[----:B------:R-:W-:Y:S01]  /*27c0*/  VIADD R14, R12, 0x90 ;  /* 0x000000900c0e7836 */ /* 0x000fe20000000000 */
[----:B------:R-:W-:-:S02]  /*27d0*/  FMNMX R18, R52, R13, !PT ;  /* 0x0000000d34127209 */ /* 0x000fc40007800000 */
[----:B------:R-:W-:Y:S02]  /*27e0*/  FMNMX R20, R78, R15, !PT ;  /* 0x0000000f4e147209 */ /* 0x000fe40007800000 */
[----:B------:R-:W-:Y:S02]  /*27f0*/  FSEL R84, R84, -INF , P2 ;  /* 0xff80000054547808 */ /* 0x000fe40001000000 */
[----:B------:R-:W-:Y:S02]  /*2800*/  FSEL R90, R90, -INF , P2 ;  /* 0xff8000005a5a7808 */ /* 0x000fe40001000000 */
[----:B------:R-:W-:Y:S02]  /*2810*/  ISETP.GE.AND P2, PT, R3, R14, PT ;  /* 0x0000000e0300720c */ /* 0x000fe40003f46270 */
[----:B------:R-:W-:Y:S02]  /*2820*/  IADD3 R14, R12, 0x91, RZ ;  /* 0x000000910c0e7810 */ /* 0x000fe40007ffe0ff */
[----:B------:R-:W-:-:S02]  /*2830*/  FMNMX R13, R53, R18, !PT ;  /* 0x00000012350d7209 */ /* 0x000fc40007800000 */
[----:B------:R-:W-:Y:S02]  /*2840*/  FMNMX R15, R79, R20, !PT ;  /* 0x000000144f0f7209 */ /* 0x000fe40007800000 */
[----:B------:R-:W-:Y:S02]  /*2850*/  FSEL R85, R85, -INF , P1 ;  /* 0xff80000055557808 */ /* 0x000fe40000800000 */
[----:B------:R-:W-:Y:S02]  /*2860*/  FSEL R91, R91, -INF , P1 ;  /* 0xff8000005b5b7808 */ /* 0x000fe40000800000 */
[----:B------:R-:W-:Y:S01]  /*2870*/  ISETP.GE.AND P1, PT, R3, R14, PT ;  /* 0x0000000e0300720c */ /* 0x000fe20003f26270 */
[----:B------:R-:W-:Y:S01]  /*2880*/  VIADD R14, R12, 0x98 ;  /* 0x000000980c0e7836 */ /* 0x000fe20000000000 */
[----:B------:R-:W-:Y:S02]  /*2890*/  FMNMX R18, R56, R13, !PT ;  /* 0x0000000d38127209 */ /* 0x000fe40007800000 */
[----:B------:R-:W-:-:S02]  /*28a0*/  FMNMX R20, R82, R15, !PT ;  /* 0x0000000f52147209 */ /* 0x000fc40007800000 */
[----:B------:R-:W-:Y:S02]  /*28b0*/  FMNMX R13, R57, R18, !PT ;  /* 0x00000012390d7209 */ /* 0x000fe40007800000 */
[----:B------:R-:W-:Y:S02]  /*28c0*/  FMNMX R15, R83, R20, !PT ;  /* 0x00000014530f7209 */ /* 0x000fe40007800000 */
[----:B------:R-:W-:Y:S02]  /*28d0*/  FSEL R88, R88, -INF , P4 ;  /* 0xff80000058587808 */ /* 0x000fe40002000000 */
[----:B------:R-:W-:Y:S02]  /*28e0*/  FSEL R94, R94, -INF , P4 ;  /* 0xff8000005e5e7808 */ /* 0x000fe40002000000 */
[----:B------:R-:W-:Y:S02]  /*28f0*/  ISETP.GE.AND P4, PT, R3, R14, PT ;  /* 0x0000000e0300720c */ /* 0x000fe40003f86270 */
[----:B------:R-:W-:-:S02]  /*2900*/  IADD3 R14, R12, 0x99, RZ ;  /* 0x000000990c0e7810 */ /* 0x000fc40007ffe0ff */
        /* <DEDUP_REMOVED lines=27> */
[----:B------:R-:W-:Y:S02]  /*2ac0*/  IADD3 R14, R12, 0xa9, RZ ;  /* 0x000000a90c0e7810 */ /* 0x000fe40007ffe0ff */
        /* <DEDUP_REMOVED lines=40> */
[----:B------:R-:W-:Y:S02]  /*2d50*/  FSEL R115, R115, -INF , P1 ;  /* 0xff80000073737808 */ /* 0x000fe40000800000 */
[----:B------:R-:W-:Y:S02]  /*2d60*/  FMNMX R18, R88, R13, !PT ;  /* 0x0000000d58127209 */ /* 0x000fe40007800000 */
[----:B------:R-:W-:Y:S02]  /*2d70*/  FMNMX R20, R114, R15, !PT ;  /* 0x0000000f72147209 */ /* 0x000fe40007800000 */
[----:B------:R-:W-:Y:S02]  /*2d80*/  FSEL R109, R109, -INF , P1 ;  /* 0xff8000006d6d7808 */ /* 0x000fe40000800000 */
[----:B------:R-:W-:Y:S01]  /*2d90*/  ISETP.GE.AND P1, PT, R3, R14, PT ;  /* 0x0000000e0300720c */ /* 0x000fe20003f26270 */
[----:B------:R-:W-:Y:S01]  /*2da0*/  VIADD R14, R12, 0xc8 ;  /* 0x000000c80c0e7836 */ /* 0x000fe20000000000 */
[----:B------:R-:W-:-:S02]  /*2db0*/  FSEL R118, R118, -INF , P4 ;  /* 0xff80000076767808 */ /* 0x000fc40002000000 */
[----:B------:R-:W-:Y:S02]  /*2dc0*/  FMNMX R13, R89, R18, !PT ;  /* 0x00000012590d7209 */ /* 0x000fe40007800000 */
[----:B------:R-:W-:Y:S02]  /*2dd0*/  FMNMX R15, R115, R20, !PT ;  /* 0x00000014730f7209 */ /* 0x000fe40007800000 */
[----:B------:R-:W-:Y:S02]  /*2de0*/  FSEL R112, R112, -INF , P4 ;  /* 0xff80000070707808 */ /* 0x000fe40002000000 */
[----:B------:R-:W-:Y:S02]  /*2df0*/  ISETP.GE.AND P4, PT, R3, R14, PT ;  /* 0x0000000e0300720c */ /* 0x000fe40003f86270 */
[----:B------:R-:W-:Y:S02]  /*2e00*/  FSEL R119, R119, -INF , P6 ;  /* 0xff80000077777808 */ /* 0x000fe40003000000 */
[----:B------:R-:W-:-:S02]  /*2e10*/  FMNMX R18, R92, R13, !PT ;  /* 0x0000000d5c127209 */ /* 0x000fc40007800000 */
[----:B------:R-:W-:Y:S02]  /*2e20*/  FMNMX R20, R118, R15, !PT ;  /* 0x0000000f76147209 */ /* 0x000fe40007800000 */
[----:B------:R-:W-:Y:S02]  /*2e30*/  IADD3 R14, R12, 0xc9, RZ ;  /* 0x000000c90c0e7810 */ /* 0x000fe40007ffe0ff */
[----:B------:R-:W-:Y:S02]  /*2e40*/  FSEL R113, R113, -INF , P6 ;  /* 0xff80000071717808 */ /* 0x000fe40003000000 */
[----:B------:R-:W-:Y:S02]  /*2e50*/  FSEL R122, R122, -INF , P5 ;  /* 0xff8000007a7a7808 */ /* 0x000fe40002800000 */
[----:B------:R-:W-:Y:S02]  /*2e60*/  FMNMX R13, R93, R18, !PT ;  /* 0x000000125d0d7209 */ /* 0x000fe40007800000 */
[----:B------:R-:W-:-:S02]  /*2e70*/  FMNMX R15, R119, R20, !PT ;  /* 0x00000014770f7209 */ /* 0x000fc40007800000 */
[----:B------:R-:W-:Y:S01]  /*2e80*/  ISETP.GE.AND P6, PT, R3, R14, PT ;  /* 0x0000000e0300720c */ /* 0x000fe20003fc6270 */
[----:B------:R-:W-:Y:S01]  /*2e90*/  VIADD R14, R12, 0xd0 ;  /* 0x000000d00c0e7836 */ /* 0x000fe20000000000 */
[----:B------:R-:W-:Y:S02]  /*2ea0*/  FSEL R123, R123, -INF , P3 ;  /* 0xff8000007b7b7808 */ /* 0x000fe40001800000 */
[----:B------:R-:W-:Y:S02]  /*2eb0*/  FMNMX R18, R96, R13, !PT ;  /* 0x0000000d60127209 */ /* 0x000fe40007800000 */
[----:B------:R-:W-:Y:S02]  /*2ec0*/  FMNMX R20, R122, R15, !PT ;  /* 0x0000000f7a147209 */ /* 0x000fe40007800000 */
[----:B------:R-:W-:Y:S02]  /*2ed0*/  FSEL R116, R116, -INF , P5 ;  /* 0xff80000074747808 */ /* 0x000fe40002800000 */
        /* <DEDUP_REMOVED lines=12> */
[----:B------:R-:W-:Y:S02]  /*2fa0*/  FMNMX R13, R101, R18, !PT ;  /* 0x00000012650d7209 */ /* 0x000fe40007800000 */
[----:B------:R-:W-:Y:S02]  /*2fb0*/  FMNMX R15, R127, R20, !PT ;  /* 0x000000147f0f7209 */ /* 0x000fe40007800000 */
[----:B------:R-:W-:-:S02]  /*2fc0*/  FSEL R120, R120, -INF , P2 ;  /* 0xff80000078787808 */ /* 0x000fc40001000000 */
[----:B------:R-:W-:Y:S02]  /*2fd0*/  ISETP.GE.AND P2, PT, R3, R14, PT ;  /* 0x0000000e0300720c */ /* 0x000fe40003f46270 */
[----:B------:R-:W-:Y:S02]  /*2fe0*/  IADD3 R14, R12, 0xd9, RZ ;  /* 0x000000d90c0e7810 */ /* 0x000fe40007ffe0ff */
[----:B------:R-:W-:Y:S02]  /*2ff0*/  FSEL R131, R131, -INF , P6 ;  /* 0xff80000083837808 */ /* 0x000fe40003000000 */
[----:B------:R-:W-:Y:S02]  /*3000*/  FMNMX R18, R104, R13, !PT ;  /* 0x0000000d68127209 */ /* 0x000fe40007800000 */
[----:B------:R-:W-:Y:S02]  /*3010*/  FMNMX R20, R130, R15, !PT ;  /* 0x0000000f82147209 */ /* 0x000fe40007800000 */
[----:B------:R-:W-:-:S02]  /*3020*/  FSEL R121, R121, -INF , P1 ;  /* 0xff80000079797808 */ /* 0x000fc40000800000 */
[----:B------:R-:W-:Y:S01]  /*3030*/  ISETP.GE.AND P1, PT, R3, R14, PT ;  /* 0x0000000e0300720c */ /* 0x000fe20003f26270 */
[----:B------:R-:W-:Y:S01]  /*3040*/  VIADD R14, R12, 0xe0 ;  /* 0x000000e00c0e7836 */ /* 0x000fe20000000000 */
[----:B------:R-:W-:Y:S02]  /*3050*/  FSEL R134, R134, -INF , P5 ;  /* 0xff80000086867808 */ /* 0x000fe40002800000 */
[----:B------:R-:W-:Y:S02]  /*3060*/  FMNMX R13, R105, R18, !PT ;  /* 0x00000012690d7209 */ /* 0x000fe40007800000 */
[----:B------:R-:W-:Y:S02]  /*3070*/  FMNMX R15, R131, R20, !PT ;  /* 0x00000014830f7209 */ /* 0x000fe40007800000 */
[----:B------:R-:W-:Y:S02]  /*3080*/  FSEL R124, R124, -INF , P4 ;  /* 0xff8000007c7c7808 */ /* 0x000fe40002000000 */
[----:B------:R-:W-:-:S02]  /*3090*/  FSEL R135, R135, -INF , P3 ;  /* 0xff80000087877808 */ /* 0x000fc40001800000 */
[----:B------:R-:W-:Y:S02]  /*30a0*/  FMNMX R18, R108, R13, !PT ;  /* 0x0000000d6c127209 */ /* 0x000fe40007800000 */
[----:B------:R-:W-:Y:S02]  /*30b0*/  FMNMX R20, R134, R15, !PT ;  /* 0x0000000f86147209 */ /* 0x000fe40007800000 */
[----:B------:R-:W-:Y:S02]  /*30c0*/  ISETP.GE.AND P4, PT, R3, R14, PT ;  /* 0x0000000e0300720c */ /* 0x000fe40003f86270 */
[----:B------:R-:W-:Y:S02]  /*30d0*/  IADD3 R14, R12, 0xe1, RZ ;  /* 0x000000e10c0e7810 */ /* 0x000fe40007ffe0ff */
[----:B------:R-:W-:Y:S02]  /*30e0*/  FSEL R138, R138, -INF , P2 ;  /* 0xff8000008a8a7808 */ /* 0x000fe40001000000 */
[----:B------:R-:W-:-:S02]  /*30f0*/  FMNMX R13, R109, R18, !PT ;  /* 0x000000126d0d7209 */ /* 0x000fc40007800000 */
[----:B------:R-:W-:Y:S02]  /*3100*/  FMNMX R15, R135, R20, !PT ;  /* 0x00000014870f7209 */ /* 0x000fe40007800000 */
[----:B------:R-:W-:Y:S02]  /*3110*/  FSEL R125, R125, -INF , P6 ;  /* 0xff8000007d7d7808 */ /* 0x000fe40003000000 */
[----:B------:R-:W-:Y:S01]  /*3120*/  ISETP.GE.AND P6, PT, R3, R14, PT ;  /* 0x0000000e0300720c */ /* 0x000fe20003fc6270 */
[----:B------:R-:W-:Y:S01]  /*3130*/  VIADD R14, R12, 0xe8 ;  /* 0x000000e80c0e7836 */ /* 0x000fe20000000000 */
[----:B------:R-:W-:Y:S02]  /*3140*/  FSEL R139, R139, -INF , P1 ;  /* 0xff8000008b8b7808 */ /* 0x000fe40000800000 */
[----:B------:R-:W-:Y:S02]  /*3150*/  FMNMX R18, R112, R13, !PT ;  /* 0x0000000d70127209 */ /* 0x000fe40007800000 */
[----:B------:R-:W-:-:S02]  /*3160*/  FMNMX R20, R138, R15, !PT ;  /* 0x0000000f8a147209 */ /* 0x000fc40007800000 */
[----:B------:R-:W-:Y:S02]  /*3170*/  FSEL R128, R128, -INF , P5 ;  /* 0xff80000080807808 */ /* 0x000fe40002800000 */
[----:B------:R-:W-:Y:S02]  /*3180*/  ISETP.GE.AND P5, PT, R3, R14, PT ;  /* 0x0000000e0300720c */ /* 0x000fe40003fa6270 */
[----:B------:R-:W-:Y:S02]  /*3190*/  FSEL R142, R142, -INF , P4 ;  /* 0xff8000008e8e7808 */ /* 0x000fe40002000000 */
[----:B------:R-:W-:Y:S02]  /*31a0*/  FMNMX R13, R113, R18, !PT ;  /* 0x00000012710d7209 */ /* 0x000fe40007800000 */
[----:B------:R-:W-:Y:S02]  /*31b0*/  FMNMX R15, R139, R20, !PT ;  /* 0x000000148b0f7209 */ /* 0x000fe40007800000 */
[----:B------:R-:W-:-:S02]  /*31c0*/  IADD3 R14, R12, 0xe9, RZ ;  /* 0x000000e90c0e7810 */ /* 0x000fc40007ffe0ff */
[----:B------:R-:W-:Y:S02]  /*31d0*/  FSEL R129, R129, -INF , P3 ;  /* 0xff80000081817808 */ /* 0x000fe40001800000 */
[----:B------:R-:W-:Y:S02]  /*31e0*/  FSEL R143, R143, -INF , P6 ;  /* 0xff8000008f8f7808 */ /* 0x000fe40003000000 */
[----:B------:R-:W-:Y:S02]  /*31f0*/  FMNMX R18, R116, R13, !PT ;  /* 0x0000000d74127209 */ /* 0x000fe40007800000 */
[----:B------:R-:W-:Y:S02]  /*3200*/  FMNMX R20, R142, R15, !PT ;  /* 0x0000000f8e147209 */ /* 0x000fe40007800000 */
[----:B------:R-:W-:Y:S01]  /*3210*/  ISETP.GE.AND P3, PT, R3, R14, PT ;  /* 0x0000000e0300720c */ /* 0x000fe20003f66270 */
[----:B------:R-:W-:Y:S01]  /*3220*/  VIADD R14, R12, 0xf0 ;  /* 0x000000f00c0e7836 */ /* 0x000fe20000000000 */
[----:B------:R-:W-:-:S02]  /*3230*/  FSEL R146, R146, -INF , P5 ;  /* 0xff80000092927808 */ /* 0x000fc40002800000 */
[----:B------:R-:W-:Y:S02]  /*3240*/  FMNMX R13, R117, R18, !PT ;  /* 0x00000012750d7209 */ /* 0x000fe40007800000 */
[----:B------:R-:W-:Y:S02]  /*3250*/  FMNMX R15, R143, R20, !PT ;  /* 0x000000148f0f7209 */ /* 0x000fe40007800000 */
[----:B------:R-:W-:Y:S02]  /*3260*/  FSEL R132, R132, -INF , P2 ;  /* 0xff80000084847808 */ /* 0x000fe40001000000 */
[----:B------:R-:W-:Y:S02]  /*3270*/  ISETP.GE.AND P2, PT, R3, R14, PT ;  /* 0x0000000e0300720c */ /* 0x000fe40003f46270 */
[----:B------:R-:W-:Y:S02]  /*3280*/  IADD3 R14, R12, 0xf1, RZ ;  /* 0x000000f10c0e7810 */ /* 0x000fe40007ffe0ff */
        /* <DEDUP_REMOVED lines=8> */
[----:B------:R-:W-:Y:S02]  /*3310*/  FSEL R151, R151, -INF , P1 ;  /* 0xff80000097977808 */ /* 0x000fe40000800000 */
[----:B------:R-:W-:Y:S02]  /*3320*/  FMNMX R14, R124, R13, !PT ;  /* 0x0000000d7c0e7209 */ /* 0x000fe40007800000 */
[----:B------:R-:W-:Y:S02]  /*3330*/  FMNMX R18, R150, R15, !PT ;  /* 0x0000000f96127209 */ /* 0x000fe40007800000 */
[----:B------:R-:W-:Y:S02]  /*3340*/  FMNMX R13, R125, R14, !PT ;  /* 0x0000000e7d0d7209 */ /* 0x000fe40007800000 */
[----:B------:R-:W-:-:S02]  /*3350*/  FMNMX R15, R151, R18, !PT ;  /* 0x00000012970f7209 */ /* 0x000fc40007800000 */
[----:B------:R-:W-:Y:S02]  /*3360*/  FMNMX R14, R128, R13, !PT ;  /* 0x0000000d800e7209 */ /* 0x000fe40007800000 */
[----:B------:R-:W-:Y:S01]  /*3370*/  FSEL R136, R136, -INF , P4 ;  /* 0xff80000088887808 */ /* 0x000fe20002000000 */
[----:B------:R-:W1:Y:S01]  /*3380*/  SHFL.BFLY PT, R20, R15, 0x1, 0x1f ;  /* 0x0c201f000f147f89 */ /* 0x000e6200000e0000 */
[----:B------:R-:W-:Y:S02]  /*3390*/  FMNMX R13, R129, R14, !PT ;  /* 0x0000000e810d7209 */ /* 0x000fe40007800000 */
[----:B------:R-:W-:Y:S02]  /*33a0*/  FSEL R137, R137, -INF , P6 ;  /* 0xff80000089897808 */ /* 0x000fe40003000000 */
[----:B------:R-:W-:Y:S02]  /*33b0*/  FMNMX R14, R132, R13, !PT ;  /* 0x0000000d840e7209 */ /* 0x000fe40007800000 */
[----:B------:R-:W-:-:S02]  /*33c0*/  FSEL R140, R140, -INF , P5 ;  /* 0xff8000008c8c7808 */ /* 0x000fc40002800000 */
[----:B------:R-:W-:Y:S02]  /*33d0*/  FMNMX R13, R133, R14, !PT ;  /* 0x0000000e850d7209 */ /* 0x000fe40007800000 */
[----:B------:R-:W-:Y:S02]  /*33e0*/  FSEL R141, R141, -INF , P3 ;  /* 0xff8000008d8d7808 */ /* 0x000fe40001800000 */
[----:B------:R-:W-:Y:S02]  /*33f0*/  FMNMX R14, R136, R13, !PT ;  /* 0x0000000d880e7209 */ /* 0x000fe40007800000 */
[----:B------:R-:W-:Y:S02]  /*3400*/  FSEL R144, R144, -INF , P2 ;  /* 0xff80000090907808 */ /* 0x000fe40001000000 */
[----:B------:R-:W-:Y:S01]  /*3410*/  FMNMX R13, R137, R14, !PT ;  /* 0x0000000e890d7209 */ /* 0x000fe20007800000 */
[----:B------:R-:W-:Y:S01]  /*3420*/  VIADD R14, R12, 0xf8 ;  /* 0x000000f80c0e7836 */ /* 0x000fe20000000000 */
[----:B------:R-:W-:-:S02]  /*3430*/  FSEL R145, R145, -INF , P1 ;  /* 0xff80000091917808 */ /* 0x000fc40000800000 */
[----:B------:R-:W-:Y:S02]  /*3440*/  FMNMX R18, R140, R13, !PT ;  /* 0x0000000d8c127209 */ /* 0x000fe40007800000 */
[----:B------:R-:W-:Y:S02]  /*3450*/  ISETP.GE.AND P2, PT, R3, R14, PT ;  /* 0x0000000e0300720c */ /* 0x000fe40003f46270 */
[----:B-1----:R-:W-:Y:S02]  /*3460*/  FMNMX R20, R15, R20, !PT ;  /* 0x000000140f147209 */ /* 0x002fe40007800000 */
[----:B------:R-:W-:Y:S02]  /*3470*/  FMNMX R13, R141, R18, !PT ;  /* 0x000000128d0d7209 */ /* 0x000fe40007800000 */
[----:B------:R-:W-:Y:S01]  /*3480*/  IADD3 R14, R12, 0xf9, RZ ;  /* 0x000000f90c0e7810 */ /* 0x000fe20007ffe0ff */
[----:B------:R-:W1:Y:S01]  /*3490*/  SHFL.BFLY PT, R21, R20, 0x2, 0x1f ;  /* 0x0c401f0014157f89 */ /* 0x000e6200000e0000 */
[----:B------:R-:W-:-:S02]  /*34a0*/  FMNMX R18, R144, R13, !PT ;  /* 0x0000000d90127209 */ /* 0x000fc40007800000 */
[----:B------:R-:W-:Y:S02]  /*34b0*/  ISETP.GE.AND P1, PT, R3, R14, PT ;  /* 0x0000000e0300720c */ /* 0x000fe40003f26270 */
[----:B------:R-:W-:Y:S02]  /*34c0*/  FSEL R148, R148, -INF , P2 ;  /* 0xff80000094947808 */ /* 0x000fe40001000000 */
[----:B------:R-:W-:Y:S02]  /*34d0*/  FMNMX R13, R145, R18, !PT ;  /* 0x00000012910d7209 */ /* 0x000fe40007800000 */
[----:B------:R-:W-:Y:S02]  /*34e0*/  FSEL R149, R149, -INF , P1 ;  /* 0xff80000095957808 */ /* 0x000fe40000800000 */
[----:B------:R-:W-:-:S04]  /*34f0*/  FMNMX R14, R148, R13, !PT ;  /* 0x0000000d940e7209 */ /* 0x000fc80007800000 */
[----:B------:R-:W-:-:S05]  /*3500*/  FMNMX R14, R149, R14, !PT ;  /* 0x0000000e950e7209 */ /* 0x000fca0007800000 */
[----:B------:R-:W2:Y:S01]  /*3510*/  SHFL.BFLY PT, R15, R14, 0x1, 0x1f ;  /* 0x0c201f000e0f7f89 */ /* 0x000ea200000e0000 */
[----:B-1----:R-:W-:-:S04]  /*3520*/  FMNMX R21, R20, R21, !PT ;  /* 0x0000001514157209 */ /* 0x002fc80007800000 */
[----:B------:R-:W-:-:S04]  /*3530*/  FSETP.NEU.AND P1, PT, R21, -INF , PT ;  /* 0xff8000001500780b */ /* 0x000fc80003f2d000 */
[----:B------:R-:W-:-:S05]  /*3540*/  FSEL R13, R21, RZ, P1 ;  /* 0x000000ff150d7208 */ /* 0x000fca0000800000 */
[----:B------:R-:W-:Y:S01]  /*3550*/  FMUL R13, R13, UR6 ;  /* 0x000000060d0d7c20 */ /* 0x000fe20008400000 */
[----:B------:R-:W-:-:S03]  /*3560*/  ULDC UR6, c[0x0][0x604] ;  /* 0x0001810000067ab9 */ /* 0x000fc60000000800 */
[--C-:B------:R-:W-:Y:S01]  /*3570*/  FFMA R26, R26, UR6, -R13.reuse ;  /* 0x000000061a1a7c23 */ /* 0x100fe2000800080d */
[----:B------:R-:W-:Y:S01]  /*3580*/  ULDC UR6, c[0x0][0x604] ;  /* 0x0001810000067ab9 */ /* 0x000fe20000000800 */
[----:B--2---:R-:W-:Y:S01]  /*3590*/  FMNMX R20, R14, R15, !PT ;  /* 0x0000000f0e147209 */ /* 0x004fe20007800000 */
[--C-:B------:R-:W-:Y:S01]  /*35a0*/  FFMA R15, R27, UR6, -R13.reuse ;  /* 0x000000061b0f7c23 */ /* 0x100fe2000800080d */
[----:B------:R-:W-:Y:S01]  /*35b0*/  ULDC UR6, c[0x0][0x604] ;  /* 0x0001810000067ab9 */ /* 0x000fe20000000800 */
[----:B------:R-:W-:Y:S01]  /*35c0*/  FSETP.GEU.AND P6, PT, R26, -126, PT ;  /* 0xc2fc00001a00780b */ /* 0x000fe20003fce000 */
[--C-:B------:R-:W-:Y:S01]  /*35d0*/  FFMA R27, R30, UR6, -R13.reuse ;  /* 0x000000061e1b7c23 */ /* 0x100fe2000800080d */
[----:B------:R-:W1:Y:S01]  /*35e0*/  SHFL.BFLY PT, R17, R20, 0x2, 0x1f ;  /* 0x0c401f0014117f89 */ /* 0x000e6200000e0000 */
[----:B------:R-:W-:Y:S01]  /*35f0*/  FSETP.GEU.AND P5, PT, R15, -126, PT ;  /* 0xc2fc00000f00780b */ /* 0x000fe20003fae000 */
[----:B------:R-:W-:Y:S02]  /*3600*/  ULDC UR6, c[0x0][0x604] ;  /* 0x0001810000067ab9 */ /* 0x000fe40000000800 */
[----:B------:R-:W-:Y:S01]  /*3610*/  FSETP.GEU.AND P3, PT, R27, -126, PT ;  /* 0xc2fc00001b00780b */ /* 0x000fe20003f6e000 */
[----:B------:R-:W-:Y:S01]  /*3620*/  FFMA R18, R31, UR6, -R13 ;  /* 0x000000061f127c23 */ /* 0x000fe2000800080d */
[----:B------:R-:W-:-:S02]  /*3630*/  ULDC UR6, c[0x0][0x604] ;  /* 0x0001810000067ab9 */ /* 0x000fc40000000800 */
[--C-:B------:R-:W-:Y:S01]  /*3640*/  FFMA R34, R34, UR6, -R13.reuse ;  /* 0x0000000622227c23 */ /* 0x100fe2000800080d */
[----:B------:R-:W-:Y:S01]  /*3650*/  ULDC UR6, c[0x0][0x604] ;  /* 0x0001810000067ab9 */ /* 0x000fe20000000800 */
[----:B------:R-:W-:Y:S01]  /*3660*/  FSETP.GEU.AND P2, PT, R18, -126, PT ;  /* 0xc2fc00001200780b */ /* 0x000fe20003f4e000 */
[----:B------:R-:W-:Y:S01]  /*3670*/  @!P6 FMUL R26, R26, 0.5 ;  /* 0x3f0000001a1ae820 */ /* 0x000fe20000400000 */
[--C-:B------:R-:W-:Y:S01]  /*3680*/  FFMA R22, R35, UR6, -R13.reuse ;  /* 0x0000000623167c23 */ /* 0x100fe2000800080d */
[----:B------:R-:W-:Y:S01]  /*3690*/  ULDC UR6, c[0x0][0x604] ;  /* 0x0001810000067ab9 */ /* 0x000fe20000000800 */
[----:B------:R-:W-:Y:S01]  /*36a0*/  @!P5 FMUL R15, R15, 0.5 ;  /* 0x3f0000000f0fd820 */ /* 0x000fe20000400000 */
[----:B------:R2:W3:Y:S01]  /*36b0*/  MUFU.EX2 R14, R26 ;  /* 0x0000001a000e7308 */ /* 0x0004e20000000800 */
[----:B------:R-:W-:Y:S01]  /*36c0*/  FFMA R31, R38, UR6, -R13 ;  /* 0x00000006261f7c23 */ /* 0x000fe2000800080d */
[----:B------:R-:W-:Y:S01]  /*36d0*/  @!P3 FMUL R27, R27, 0.5 ;  /* 0x3f0000001b1bb820 */ /* 0x000fe20000400000 */
[----:B------:R-:W-:Y:S01]  /*36e0*/  ULDC UR6, c[0x0][0x604] ;  /* 0x0001810000067ab9 */ /* 0x000fe20000000800 */
[----:B------:R-:W-:-:S04]  /*36f0*/  FSETP.GEU.AND P4, PT, R34, -126, PT ;  /* 0xc2fc00002200780b */ /* 0x000fc80003f8e000 */
[----:B------:R-:W4:Y:S01]  /*3700*/  MUFU.EX2 R15, R15 ;  /* 0x0000000f000f7308 */ /* 0x000f220000000800 */
[----:B-1----:R-:W-:Y:S01]  /*3710*/  FMNMX R20, R20, R17, !PT ;  /* 0x0000001114147209 */ /* 0x002fe20007800000 */
[--C-:B--2---:R-:W-:Y:S01]  /*3720*/  FFMA R26, R39, UR6, -R13.reuse ;  /* 0x00000006271a7c23 */ /* 0x104fe2000800080d */
[----:B------:R-:W-:Y:S01]  /*3730*/  @!P2 FMUL R18, R18, 0.5 ;  /* 0x3f0000001212a820 */ /* 0x000fe20000400000 */
[----:B------:R-:W-:Y:S01]  /*3740*/  ULDC UR6, c[0x0][0x604] ;  /* 0x0001810000067ab9 */ /* 0x000fe20000000800 */
[----:B------:R-:W-:Y:S01]  /*3750*/  FSETP.NEU.AND P1, PT, R20, -INF , PT ;  /* 0xff8000001400780b */ /* 0x000fe20003f2d000 */
[--C-:B------:R-:W-:Y:S01]  /*3760*/  FFMA R23, R42, UR6, -R13.reuse ;  /* 0x000000062a177c23 */ /* 0x100fe2000800080d */
[----:B------:R-:W-:Y:S01]  /*3770*/  ULDC UR6, c[0x0][0x604] ;  /* 0x0001810000067ab9 */ /* 0x000fe20000000800 */
[----:B------:R-:W1:Y:S01]  /*3780*/  MUFU.EX2 R27, R27 ;  /* 0x0000001b001b7308 */ /* 0x000e620000000800 */
[----:B------:R-:W-:Y:S01]  /*3790*/  FSEL R152, R20, RZ, P1 ;  /* 0x000000ff14987208 */ /* 0x000fe20000800000 */
[----:B---3--:R-:W-:Y:S01]  /*37a0*/  @!P6 FMUL R14, R14, R14 ;  /* 0x0000000e0e0ee220 */ /* 0x008fe20000400000 */
[----:B------:R-:W-:Y:S01]  /*37b0*/  FSETP.GEU.AND P1, PT, R22, -126, PT ;  /* 0xc2fc00001600780b */ /* 0x000fe20003f2e000 */
[----:B------:R-:W-:Y:S01]  /*37c0*/  @!P4 FMUL R34, R34, 0.5 ;  /* 0x3f0000002222c820 */ /* 0x000fe20000400000 */
[----:B------:R-:W-:Y:S01]  /*37d0*/  FSETP.GEU.AND P6, PT, R31, -126, PT ;  /* 0xc2fc00001f00780b */ /* 0x000fe20003fce000 */
[--C-:B------:R-:W-:Y:S01]  /*37e0*/  FFMA R30, R43, UR6, -R13.reuse ;  /* 0x000000062b1e7c23 */ /* 0x100fe2000800080d */
[----:B------:R-:W-:Y:S01]  /*37f0*/  ULDC UR6, c[0x0][0x604] ;  /* 0x0001810000067ab9 */ /* 0x000fe20000000800 */
[----:B------:R-:W2:Y:S01]  /*3800*/  MUFU.EX2 R18, R18 ;  /* 0x0000001200127308 */ /* 0x000ea20000000800 */
[----:B----4-:R-:W-:Y:S01]  /*3810*/  @!P5 FMUL R15, R15, R15 ;  /* 0x0000000f0f0fd220 */ /* 0x010fe20000400000 */
[----:B------:R-:W-:Y:S01]  /*3820*/  FSETP.GEU.AND P5, PT, R26, -126, PT ;  /* 0xc2fc00001a00780b */ /* 0x000fe20003fae000 */
[----:B------:R-:W-:Y:S01]  /*3830*/  FFMA R35, R46, UR6, -R13 ;  /* 0x000000062e237c23 */ /* 0x000fe2000800080d */
[----:B------:R-:W-:-:S04]  /*3840*/  ULDC UR6, c[0x0][0x604] ;  /* 0x0001810000067ab9 */ /* 0x000fc80000000800 */
[----:B------:R-:W-:Y:S01]  /*3850*/  @!P1 FMUL R22, R22, 0.5 ;  /* 0x3f00000016169820 */ /* 0x000fe20000400000 */
[----:B-1----:R-:W-:Y:S01]  /*3860*/  @!P3 FMUL R27, R27, R27 ;  /* 0x0000001b1b1bb220 */ /* 0x002fe20000400000 */
[----:B------:R-:W-:Y:S01]  /*3870*/  FSETP.GEU.AND P3, PT, R23, -126, PT ;  /* 0xc2fc00001700780b */ /* 0x000fe20003f6e000 */
[----:B------:R1:W3:Y:S01]  /*3880*/  MUFU.EX2 R17, R34 ;  /* 0x0000002200117308 */ /* 0x0002e20000000800 */
[----:B------:R-:W-:-:S03]  /*3890*/  @!P6 FMUL R31, R31, 0.5 ;  /* 0x3f0000001f1fe820 */ /* 0x000fc60000400000 */
[----:B------:R-:W-:Y:S01]  /*38a0*/  @!P5 FMUL R26, R26, 0.5 ;  /* 0x3f0000001a1ad820 */ /* 0x000fe20000400000 */
[----:B--2---:R-:W-:Y:S01]  /*38b0*/  @!P2 FMUL R18, R18, R18 ;  /* 0x000000121212a220 */ /* 0x004fe20000400000 */
[----:B------:R-:W-:Y:S02]  /*38c0*/  FSETP.GEU.AND P2, PT, R30, -126, PT ;  /* 0xc2fc00001e00780b */ /* 0x000fe40003f4e000 */
[----:B------:R-:W2:Y:S01]  /*38d0*/  MUFU.EX2 R22, R22 ;  /* 0x0000001600167308 */ /* 0x000ea20000000800 */
[--C-:B-1----:R-:W-:Y:S01]  /*38e0*/  FFMA R34, R47, UR6, -R13.reuse ;  /* 0x000000062f227c23 */ /* 0x102fe2000800080d */
[----:B------:R-:W-:Y:S02]  /*38f0*/  ULDC UR6, c[0x0][0x604] ;  /* 0x0001810000067ab9 */ /* 0x000fe40000000800 */
[----:B------:R-:W-:Y:S01]  /*3900*/  @!P3 FMUL R23, R23, 0.5 ;  /* 0x3f0000001717b820 */ /* 0x000fe20000400000 */
[----:B------:R-:W-:Y:S01]  /*3910*/  FFMA R38, R50, UR6, -R13 ;  /* 0x0000000632267c23 */ /* 0x000fe2000800080d */
[----:B------:R-:W-:-:S02]  /*3920*/  ULDC UR6, c[0x0][0x604] ;  /* 0x0001810000067ab9 */ /* 0x000fc40000000800 */
[----:B------:R-:W1:Y:S01]  /*3930*/  MUFU.EX2 R26, R26 ;  /* 0x0000001a001a7308 */ /* 0x000e620000000800 */
[--C-:B------:R-:W-:Y:S01]  /*3940*/  FFMA R39, R51, UR6, -R13.reuse ;  /* 0x0000000633277c23 */ /* 0x100fe2000800080d */
[----:B---3--:R-:W-:Y:S01]  /*3950*/  @!P4 FMUL R17, R17, R17 ;  /* 0x000000111111c220 */ /* 0x008fe20000400000 */
[----:B------:R-:W-:Y:S01]  /*3960*/  FSETP.GEU.AND P4, PT, R35, -126, PT ;  /* 0xc2fc00002300780b */ /* 0x000fe20003f8e000 */
[----:B------:R-:W-:Y:S01]  /*3970*/  @!P2 FMUL R30, R30, 0.5 ;  /* 0x3f0000001e1ea820 */ /* 0x000fe20000400000 */
[----:B------:R-:W-:Y:S02]  /*3980*/  ULDC UR6, c[0x0][0x604] ;  /* 0x0001810000067ab9 */ /* 0x000fe40000000800 */
[----:B------:R-:W-:Y:S01]  /*3990*/  FFMA R42, R54, UR6, -R13 ;  /* 0x00000006362a7c23 */ /* 0x000fe2000800080d */
[----:B------:R-:W3:Y:S01]  /*39a0*/  MUFU.EX2 R31, R31 ;  /* 0x0000001f001f7308 */ /* 0x000ee20000000800 */
[----:B--2---:R-:W-:Y:S01]  /*39b0*/  @!P1 FMUL R22, R22, R22 ;  /* 0x0000001616169220 */ /* 0x004fe20000400000 */
[----:B------:R-:W-:Y:S01]  /*39c0*/  FSETP.GEU.AND P1, PT, R34, -126, PT ;  /* 0xc2fc00002200780b */ /* 0x000fe20003f2e000 */
[----:B------:R-:W-:-:S02]  /*39d0*/  ULDC UR6, c[0x0][0x604] ;  /* 0x0001810000067ab9 */ /* 0x000fc40000000800 */
[--C-:B------:R-:W-:Y:S01]  /*39e0*/  FFMA R43, R55, UR6, -R13.reuse ;  /* 0x00000006372b7c23 */ /* 0x100fe2000800080d */
[----:B------:R-:W-:Y:S02]  /*39f0*/  ULDC UR6, c[0x0][0x604] ;  /* 0x0001810000067ab9 */ /* 0x000fe40000000800 */
[----:B------:R-:W2:Y:S01]  /*3a00*/  MUFU.EX2 R23, R23 ;  /* 0x0000001700177308 */ /* 0x000ea20000000800 */
[----:B-1----:R-:W-:Y:S01]  /*3a10*/  @!P5 FMUL R26, R26, R26 ;  /* 0x0000001a1a1ad220 */ /* 0x002fe20000400000 */
[----:B------:R-:W-:Y:S01]  /*3a20*/  FSETP.GEU.AND P5, PT, R39, -126, PT ;  /* 0xc2fc00002700780b */ /* 0x000fe20003fae000 */
[----:B------:R-:W-:Y:S01]  /*3a30*/  @!P4 FMUL R35, R35, 0.5 ;  /* 0x3f0000002323c820 */ /* 0x000fe20000400000 */
[--C-:B------:R-:W-:Y:S01]  /*3a40*/  FFMA R46, R58, UR6, -R13.reuse ;  /* 0x000000063a2e7c23 */ /* 0x100fe2000800080d */
[----:B------:R-:W-:Y:S02]  /*3a50*/  ULDC UR6, c[0x0][0x604] ;  /* 0x0001810000067ab9 */ /* 0x000fe40000000800 */
[----:B------:R-:W-:Y:S01]  /*3a60*/  @!P1 FMUL R34, R34, 0.5 ;  /* 0x3f00000022229820 */ /* 0x000fe20000400000 */
[----:B------:R-:W1:Y:S01]  /*3a70*/  MUFU.EX2 R30, R30 ;  /* 0x0000001e001e7308 */ /* 0x000e620000000800 */
[----:B---3--:R-:W-:Y:S01]  /*3a80*/  @!P6 FMUL R31, R31, R31 ;  /* 0x0000001f1f1fe220 */ /* 0x008fe20000400000 */
[----:B------:R-:W-:Y:S01]  /*3a90*/  FSETP.GEU.AND P6, PT, R38, -126, PT ;  /* 0xc2fc00002600780b */ /* 0x000fe20003fce000 */
[----:B------:R-:W-:Y:S01]  /*3aa0*/  FFMA R47, R59, UR6, -R13 ;  /* 0x000000063b2f7c23 */ /* 0x000fe2000800080d */
[----:B------:R-:W-:-:S02]  /*3ab0*/  ULDC UR6, c[0x0][0x604] ;  /* 0x0001810000067ab9 */ /* 0x000fc40000000800 */
[--C-:B------:R-:W-:Y:S01]  /*3ac0*/  FFMA R50, R62, UR6, -R13.reuse ;  /* 0x000000063e327c23 */ /* 0x100fe2000800080d */
[----:B------:R-:W-:Y:S01]  /*3ad0*/  @!P5 FMUL R39, R39, 0.5 ;  /* 0x3f0000002727d820 */ /* 0x000fe20000400000 */
[----:B------:R-:W3:Y:S01]  /*3ae0*/  MUFU.EX2 R35, R35 ;  /* 0x0000002300237308 */ /* 0x000ee20000000800 */
[----:B--2---:R-:W-:Y:S01]  /*3af0*/  @!P3 FMUL R23, R23, R23 ;  /* 0x000000171717b220 */ /* 0x004fe20000400000 */
[----:B------:R-:W-:Y:S01]  /*3b00*/  FSETP.GEU.AND P3, PT, R42, -126, PT ;  /* 0xc2fc00002a00780b */ /* 0x000fe20003f6e000 */
[----:B------:R-:W-:Y:S02]  /*3b10*/  ULDC UR6, c[0x0][0x604] ;  /* 0x0001810000067ab9 */ /* 0x000fe40000000800 */
[--C-:B------:R-:W-:Y:S01]  /*3b20*/  FFMA R51, R63, UR6, -R13.reuse ;  /* 0x000000063f337c23 */ /* 0x100fe2000800080d */
[----:B------:R-:W-:Y:S01]  /*3b30*/  ULDC UR6, c[0x0][0x604] ;  /* 0x0001810000067ab9 */ /* 0x000fe20000000800 */
[----:B------:R-:W-:Y:S01]  /*3b40*/  @!P6 FMUL R38, R38, 0.5 ;  /* 0x3f0000002626e820 */ /* 0x000fe20000400000 */
[----:B------:R-:W2:Y:S01]  /*3b50*/  MUFU.EX2 R34, R34 ;  /* 0x0000002200227308 */ /* 0x000ea20000000800 */
[----:B-1----:R-:W-:Y:S01]  /*3b60*/  @!P2 FMUL R30, R30, R30 ;  /* 0x0000001e1e1ea220 */ /* 0x002fe20000400000 */
[----:B------:R-:W-:Y:S01]  /*3b70*/  FSETP.GEU.AND P2, PT, R43, -126, PT ;  /* 0xc2fc00002b00780b */ /* 0x000fe20003f4e000 */
[----:B------:R-:W-:Y:S01]  /*3b80*/  FFMA R54, R66, UR6, -R13 ;  /* 0x0000000642367c23 */ /* 0x000fe2000800080d */
[----:B------:R-:W-:-:S02]  /*3b90*/  ULDC UR6, c[0x0][0x604] ;  /* 0x0001810000067ab9 */ /* 0x000fc40000000800 */
[--C-:B------:R-:W-:Y:S01]  /*3ba0*/  FFMA R55, R67, UR6, -R13.reuse ;  /* 0x0000000643377c23 */ /* 0x100fe2000800080d */
[----:B------:R-:W-:Y:S01]  /*3bb0*/  @!P3 FMUL R42, R42, 0.5 ;  /* 0x3f0000002a2ab820 */ /* 0x000fe20000400000 */
[----:B------:R-:W1:Y:S01]  /*3bc0*/  MUFU.EX2 R39, R39 ;  /* 0x0000002700277308 */ /* 0x000e620000000800 */
[----:B---3--:R-:W-:Y:S01]  /*3bd0*/  @!P4 FMUL R35, R35, R35 ;  /* 0x000000232323c220 */ /* 0x008fe20000400000 */
[----:B------:R-:W-:Y:S01]  /*3be0*/  FSETP.GEU.AND P4, PT, R46, -126, PT ;  /* 0xc2fc00002e00780b */ /* 0x000fe20003f8e000 */
[----:B------:R-:W-:Y:S02]  /*3bf0*/  ULDC UR6, c[0x0][0x604] ;  /* 0x0001810000067ab9 */ /* 0x000fe40000000800 */
[--C-:B------:R-:W-:Y:S01]  /*3c00*/  FFMA R58, R70, UR6, -R13.reuse ;  /* 0x00000006463a7c23 */ /* 0x100fe2000800080d */
[----:B------:R-:W-:Y:S01]  /*3c10*/  ULDC UR6, c[0x0][0x604] ;  /* 0x0001810000067ab9 */ /* 0x000fe20000000800 */
[----:B------:R-:W-:Y:S01]  /*3c20*/  @!P2 FMUL R43, R43, 0.5 ;  /* 0x3f0000002b2ba820 */ /* 0x000fe20000400000 */
[----:B------:R-:W3:Y:S01]  /*3c30*/  MUFU.EX2 R38, R38 ;  /* 0x0000002600267308 */ /* 0x000ee20000000800 */
[----:B--2---:R-:W-:Y:S01]  /*3c40*/  @!P1 FMUL R34, R34, R34 ;  /* 0x0000002222229220 */ /* 0x004fe20000400000 */
[----:B------:R-:W-:Y:S01]  /*3c50*/  FSETP.GEU.AND P1, PT, R47, -126, PT ;  /* 0xc2fc00002f00780b */ /* 0x000fe20003f2e000 */
[----:B------:R-:W-:Y:S01]  /*3c60*/  FFMA R59, R71, UR6, -R13 ;  /* 0x00000006473b7c23 */ /* 0x000fe2000800080d */
[----:B------:R-:W-:-:S02]  /*3c70*/  ULDC UR6, c[0x0][0x604] ;  /* 0x0001810000067ab9 */ /* 0x000fc40000000800 */
[--C-:B------:R-:W-:Y:S01]  /*3c80*/  FFMA R62, R74, UR6, -R13.reuse ;  /* 0x000000064a3e7c23 */ /* 0x100fe2000800080d */
[----:B------:R-:W-:Y:S01]  /*3c90*/  @!P4 FMUL R46, R46, 0.5 ;  /* 0x3f0000002e2ec820 */ /* 0x000fe20000400000 */
[----:B------:R-:W2:Y:S01]  /*3ca0*/  MUFU.EX2 R42, R42 ;  /* 0x0000002a002a7308 */ /* 0x000ea20000000800 */
[----:B-1----:R-:W-:Y:S01]  /*3cb0*/  @!P5 FMUL R39, R39, R39 ;  /* 0x000000272727d220 */ /* 0x002fe20000400000 */
[----:B------:R-:W-:Y:S01]  /*3cc0*/  FSETP.GEU.AND P5, PT, R51, -126, PT ;  /* 0xc2fc00003300780b */ /* 0x000fe20003fae000 */
[----:B------:R-:W-:Y:S02]  /*3cd0*/  ULDC UR6, c[0x0][0x604] ;  /* 0x0001810000067ab9 */ /* 0x000fe40000000800 */
[--C-:B------:R-:W-:Y:S01]  /*3ce0*/  FFMA R63, R75, UR6, -R13.reuse ;  /* 0x000000064b3f7c23 */ /* 0x100fe2000800080d */
[----:B------:R-:W-:Y:S01]  /*3cf0*/  ULDC UR6, c[0x0][0x604] ;  /* 0x0001810000067ab9 */ /* 0x000fe20000000800 */
        /* <DEDUP_REMOVED lines=174> */
[----:B------:R-:W-:Y:S01]  /*47e0*/  FFMA R151, R151, UR6, -R13 ;  /* 0x0000000697977c23 */ /* 0x000fe2000800080d */
[----:B------:R-:W-:Y:S01]  /*47f0*/  @!P5 FMUL R99, R99, 0.5 ;  /* 0x3f0000006363d820 */ /* 0x000fe20000400000 */
[----:B------:R-:W3:Y:S01]  /*4800*/  MUFU.EX2 R94, R94 ;  /* 0x0000005e005e7308 */ /* 0x000ee20000000800 */
[----:B--2---:R-:W-:Y:S01]  /*4810*/  @!P3 FMUL R90, R90, R90 ;  /* 0x0000005a5a5ab220 */ /* 0x004fe20000400000 */
[----:B------:R-:W-:Y:S01]  /*4820*/  FSETP.GEU.AND P3, PT, R103, -126, PT ;  /* 0xc2fc00006700780b */ /* 0x000fe20003f6e000 */
[----:B------:R-:W-:Y:S02]  /*4830*/  ULDC UR6, c[0x0][0x604] ;  /* 0x0001810000067ab9 */ /* 0x000fe40000000800 */
[----:B------:R-:W-:Y:S01]  /*4840*/  FMUL R13, R152, UR6 ;  /* 0x00000006980d7c20 */ /* 0x000fe20008400000 */
[----:B------:R-:W-:Y:S01]  /*4850*/  ULDC UR6, c[0x0][0x604] ;  /* 0x0001810000067ab9 */ /* 0x000fe20000000800 */
[----:B------:R-:W-:Y:S01]  /*4860*/  @!P6 FMUL R98, R98, 0.5 ;  /* 0x3f0000006262e820 */ /* 0x000fe20000400000 */
[----:B------:R-:W2:Y:S01]  /*4870*/  MUFU.EX2 R95, R95 ;  /* 0x0000005f005f7308 */ /* 0x000ea20000000800 */
[----:B-1----:R-:W-:Y:S01]  /*4880*/  @!P2 FMUL R91, R91, R91 ;  /* 0x0000005b5b5ba220 */ /* 0x002fe20000400000 */
[----:B------:R-:W-:Y:S01]  /*4890*/  FSETP.GEU.AND P2, PT, R102, -126, PT ;  /* 0xc2fc00006600780b */ /* 0x000fe20003f4e000 */
[--C-:B------:R-:W-:Y:S01]  /*48a0*/  FFMA R25, R25, UR6, -R13.reuse ;  /* 0x0000000619197c23 */ /* 0x100fe2000800080d */
[----:B------:R-:W-:Y:S01]  /*48b0*/  ULDC UR6, c[0x0][0x604] ;  /* 0x0001810000067ab9 */ /* 0x000fe20000000800 */
[--C-:B------:R-:W-:Y:S01]  /*48c0*/  FFMA R138, R24, UR7, -R13.reuse ;  /* 0x00000007188a7c23 */ /* 0x100fe2000800080d */
[--C-:B------:R-:W-:Y:S01]  /*48d0*/  FFMA R142, R28, UR6, -R13.reuse ;  /* 0x000000061c8e7c23 */ /* 0x100fe2000800080d */
[----:B------:R-:W-:Y:S01]  /*48e0*/  @!P3 FMUL R103, R103, 0.5 ;  /* 0x3f0000006767b820 */ /* 0x000fe20000400000 */
[----:B------:R-:W1:Y:S01]  /*48f0*/  MUFU.EX2 R99, R99 ;  /* 0x0000006300637308 */ /* 0x000e620000000800 */
[----:B---3--:R-:W-:Y:S01]  /*4900*/  @!P4 FMUL R94, R94, R94 ;  /* 0x0000005e5e5ec220 */ /* 0x008fe20000400000 */
[----:B------:R-:W-:Y:S01]  /*4910*/  FSETP.GEU.AND P4, PT, R107, -126, PT ;  /* 0xc2fc00006b00780b */ /* 0x000fe20003f8e000 */
[----:B------:R-:W-:Y:S01]  /*4920*/  ULDC UR6, c[0x0][0x604] ;  /* 0x0001810000067ab9 */ /* 0x000fe20000000800 */
[----:B------:R-:W-:Y:S01]  /*4930*/  ULDC UR7, c[0x0][0x604] ;  /* 0x0001810000077ab9 */ /* 0x000fe20000000800 */
        /* <DEDUP_REMOVED lines=8> */
[----:B------:R-:W-:Y:S01]  /*49c0*/  FFMA R33, R33, UR6, -R13 ;  /* 0x0000000621217c23 */ /* 0x000fe2000800080d */
[----:B------:R-:W-:Y:S01]  /*49d0*/  @!P4 FMUL R107, R107, 0.5 ;  /* 0x3f0000006b6bc820 */ /* 0x000fe20000400000 */
[----:B------:R-:W2:Y:S01]  /*49e0*/  MUFU.EX2 R103, R103 ;  /* 0x0000006700677308 */ /* 0x000ea20000000800 */
[----:B-1----:R-:W-:Y:S01]  /*49f0*/  @!P5 FMUL R99, R99, R99 ;  /* 0x000000636363d220 */ /* 0x002fe20000400000 */
[----:B------:R-:W-:Y:S01]  /*4a00*/  FSETP.GEU.AND P5, PT, R110, -126, PT ;  /* 0xc2fc00006e00780b */ /* 0x000fe20003fae000 */
[----:B------:R-:W-:-:S04]  /*4a10*/  ULDC UR6, c[0x0][0x604] ;  /* 0x0001810000067ab9 */ /* 0x000fc80000000800 */
[----:B------:R-:W-:Y:S01]  /*4a20*/  @!P1 FMUL R106, R106, 0.5 ;  /* 0x3f0000006a6a9820 */ /* 0x000fe20000400000 */
[----:B------:R-:W1:Y:S01]  /*4a30*/  MUFU.EX2 R102, R102 ;  /* 0x0000006600667308 */ /* 0x000e620000000800 */
[----:B---3--:R-:W-:Y:S01]  /*4a40*/  @!P6 FMUL R98, R98, R98 ;  /* 0x000000626262e220 */ /* 0x008fe20000400000 */
[----:B------:R-:W-:-:S05]  /*4a50*/  FSETP.GEU.AND P6, PT, R111, -126, PT ;  /* 0xc2fc00006f00780b */ /* 0x000fca0003fce000 */
[----:B------:R-:W-:Y:S01]  /*4a60*/  @!P5 FMUL R110, R110, 0.5 ;  /* 0x3f0000006e6ed820 */ /* 0x000fe20000400000 */
[----:B------:R-:W3:Y:S01]  /*4a70*/  MUFU.EX2 R107, R107 ;  /* 0x0000006b006b7308 */ /* 0x000ee20000000800 */
[----:B--2---:R-:W-:Y:S01]  /*4a80*/  @!P3 FMUL R103, R103, R103 ;  /* 0x000000676767b220 */ /* 0x004fe20000400000 */
[----:B------:R-:W-:-:S05]  /*4a90*/  FSETP.GEU.AND P3, PT, R115, -126, PT ;  /* 0xc2fc00007300780b */ /* 0x000fca0003f6e000 */
[----:B------:R-:W-:Y:S01]  /*4aa0*/  @!P6 FMUL R111, R111, 0.5 ;  /* 0x3f0000006f6fe820 */ /* 0x000fe20000400000 */
[----:B------:R-:W2:Y:S01]  /*4ab0*/  MUFU.EX2 R106, R106 ;  /* 0x0000006a006a7308 */ /* 0x000ea20000000800 */
[----:B-1----:R-:W-:Y:S01]  /*4ac0*/  @!P2 FMUL R102, R102, R102 ;  /* 0x000000666666a220 */ /* 0x002fe20000400000 */
[----:B------:R-:W-:-:S05]  /*4ad0*/  FSETP.GEU.AND P2, PT, R114, -126, PT ;  /* 0xc2fc00007200780b */ /* 0x000fca0003f4e000 */
        /* <DEDUP_REMOVED lines=65> */
[----:B------:R3:W4:Y:S01]  /*4ef0*/  MUFU.EX2 R28, R138 ;  /* 0x0000008a001c7308 */ /* 0x0007220000000800 */
[----:B--2---:R-:W-:Y:S01]  /*4f00*/  @!P3 FMUL R139, R139, R139 ;  /* 0x0000008b8b8bb220 */ /* 0x004fe20000400000 */
[----:B------:R-:W-:-:S05]  /*4f10*/  FSETP.GEU.AND P3, PT, R146, -126, PT ;  /* 0xc2fc00009200780b */ /* 0x000fca0003f6e000 */
[----:B------:R-:W-:Y:S01]  /*4f20*/  @!P6 FMUL R142, R142, 0.5 ;  /* 0x3f0000008e8ee820 */ /* 0x000fe20000400000 */
[----:B------:R2:W5:Y:S01]  /*4f30*/  MUFU.EX2 R143, R25 ;  /* 0x00000019008f7308 */ /* 0x0005620000000800 */
[----:B-1----:R-:W-:Y:S01]  /*4f40*/  @!P2 FMUL R24, R24, R24 ;  /* 0x000000181818a220 */ /* 0x002fe20000400000 */
[----:B------:R-:W-:Y:S01]  /*4f50*/  FSETP.GEU.AND P2, PT, R33, -126, PT ;  /* 0xc2fc00002100780b */ /* 0x000fe20003f4e000 */
[----:B---3--:R-:W-:-:S04]  /*4f60*/  FFMA R138, R141, UR12, -R13 ;  /* 0x0000000c8d8a7c23 */ /* 0x008fc8000800080d */
[----:B------:R-:W-:Y:S01]  /*4f70*/  @!P3 FMUL R146, R146, 0.5 ;  /* 0x3f0000009292b820 */ /* 0x000fe20000400000 */
[----:B------:R1:W3:Y:S01]  /*4f80*/  MUFU.EX2 R147, R29 ;  /* 0x0000001d00937308 */ /* 0x0002e20000000800 */
[--C-:B--2---:R-:W-:Y:S01]  /*4f90*/  FFMA R25, R36, UR6, -R13.reuse ;  /* 0x0000000624197c23 */ /* 0x104fe2000800080d */
[----:B------:R-:W-:Y:S01]  /*4fa0*/  ULDC UR6, c[0x0][0x604] ;  /* 0x0001810000067ab9 */ /* 0x000fe20000000800 */
[----:B----4-:R-:W-:Y:S01]  /*4fb0*/  @!P4 FMUL R28, R28, R28 ;  /* 0x0000001c1c1cc220 */ /* 0x010fe20000400000 */
[--C-:B------:R-:W-:Y:S01]  /*4fc0*/  FFMA R37, R37, UR6, -R13.reuse ;  /* 0x0000000625257c23 */ /* 0x100fe2000800080d */
[----:B------:R-:W-:Y:S01]  /*4fd0*/  ULDC UR6, c[0x0][0x604] ;  /* 0x0001810000067ab9 */ /* 0x000fe20000000800 */
[----:B------:R-:W-:Y:S01]  /*4fe0*/  FSETP.GEU.AND P4, PT, R25, -126, PT ;  /* 0xc2fc00001900780b */ /* 0x000fe20003f8e000 */
[----:B------:R-:W-:Y:S01]  /*4ff0*/  @!P2 FMUL R33, R33, 0.5 ;  /* 0x3f0000002121a820 */ /* 0x000fe20000400000 */
[----:B------:R2:W4:Y:S01]  /*5000*/  MUFU.EX2 R32, R142 ;  /* 0x0000008e00207308 */ /* 0x0005220000000800 */
[--C-:B-1----:R-:W-:Y:S01]  /*5010*/  FFMA R29, R40, UR6, -R13.reuse ;  /* 0x00000006281d7c23 */ /* 0x102fe2000800080d */
[----:B------:R-:W-:Y:S01]  /*5020*/  ULDC UR6, c[0x0][0x604] ;  /* 0x0001810000067ab9 */ /* 0x000fe20000000800 */
[----:B-----5:R-:W-:Y:S01]  /*5030*/  @!P1 FMUL R143, R143, R143 ;  /* 0x0000008f8f8f9220 */ /* 0x020fe20000400000 */
[----:B------:R-:W-:Y:S01]  /*5040*/  FFMA R41, R41, UR6, -R13 ;  /* 0x0000000629297c23 */ /* 0x000fe2000800080d */
[----:B------:R-:W-:Y:S01]  /*5050*/  FSETP.GEU.AND P1, PT, R37, -126, PT ;  /* 0xc2fc00002500780b */ /* 0x000fe20003f2e000 */
[----:B------:R-:W-:-:S02]  /*5060*/  ULDC UR6, c[0x0][0x604] ;  /* 0x0001810000067ab9 */ /* 0x000fc40000000800 */
[----:B------:R1:W5:Y:S01]  /*5070*/  MUFU.EX2 R36, R146 ;  /* 0x0000009200247308 */ /* 0x0003620000000800 */
[----:B---3--:R-:W-:Y:S01]  /*5080*/  @!P5 FMUL R147, R147, R147 ;  /* 0x000000939393d220 */ /* 0x008fe20000400000 */
[----:B------:R-:W-:Y:S01]  /*5090*/  FSETP.GEU.AND P5, PT, R41, -126, PT ;  /* 0xc2fc00002900780b */ /* 0x000fe20003fae000 */
[----:B------:R-:W-:Y:S01]  /*50a0*/  @!P4 FMUL R25, R25, 0.5 ;  /* 0x3f0000001919c820 */ /* 0x000fe20000400000 */
[--C-:B--2---:R-:W-:Y:S01]  /*50b0*/  FFMA R142, R133, UR9, -R13.reuse ;  /* 0x00000009858e7c23 */ /* 0x104fe2000800080d */
[--C-:B------:R-:W-:Y:S01]  /*50c0*/  FFMA R133, R140, UR11, -R13.reuse ;  /* 0x0000000b8c857c23 */ /* 0x100fe2000800080d */
[--C-:B------:R-:W-:Y:S01]  /*50d0*/  FFMA R140, R145, UR13, -R13.reuse ;  /* 0x0000000d918c7c23 */ /* 0x100fe2000800080d */
[----:B------:R-:W-:Y:S01]  /*50e0*/  FFMA R145, R148, UR16, -R13 ;  /* 0x0000001094917c23 */ /* 0x000fe2000800080d */
[----:B------:R2:W3:Y:S01]  /*50f0*/  MUFU.EX2 R151, R33 ;  /* 0x0000002100977308 */ /* 0x0004e20000000800 */
[----:B----4-:R-:W-:Y:S01]  /*5100*/  @!P6 FMUL R32, R32, R32 ;  /* 0x000000202020e220 */ /* 0x010fe20000400000 */
[----:B------:R-:W-:Y:S01]  /*5110*/  FSETP.GEU.AND P6, PT, R29, -126, PT ;  /* 0xc2fc00001d00780b */ /* 0x000fe20003fce000 */
[----:B------:R-:W-:Y:S01]  /*5120*/  @!P1 FMUL R37, R37, 0.5 ;  /* 0x3f00000025259820 */ /* 0x000fe20000400000 */
[----:B-1----:R-:W-:Y:S01]  /*5130*/  FADD R146, R62, R127 ;  /* 0x0000007f3e927221 */ /* 0x002fe20000000000 */
[----:B------:R-:W-:-:S02]  /*5140*/  FADD R148, R66, R131 ;  /* 0x0000008342947221 */ /* 0x000fc40000000000 */
[----:B------:R-:W-:Y:S01]  /*5150*/  @!P5 FMUL R41, R41, 0.5 ;  /* 0x3f0000002929d820 */ /* 0x000fe20000400000 */
[----:B------:R1:W4:Y:S01]  /*5160*/  MUFU.EX2 R40, R25 ;  /* 0x0000001900287308 */ /* 0x0003220000000800 */
[--C-:B--2---:R-:W-:Y:S01]  /*5170*/  FFMA R33, R44, UR6, -R13.reuse ;  /* 0x000000062c217c23 */ /* 0x104fe2000800080d */
[----:B-----5:R-:W-:Y:S01]  /*5180*/  @!P3 FMUL R36, R36, R36 ;  /* 0x000000242424b220 */ /* 0x020fe20000400000 */
[----:B------:R-:W-:Y:S02]  /*5190*/  ULDC UR6, c[0x0][0x604] ;  /* 0x0001810000067ab9 */ /* 0x000fe40000000800 */
[--C-:B------:R-:W-:Y:S01]  /*51a0*/  FFMA R45, R45, UR6, -R13.reuse ;  /* 0x000000062d2d7c23 */ /* 0x100fe2000800080d */
[----:B------:R-:W-:Y:S01]  /*51b0*/  FSETP.GEU.AND P3, PT, R33, -126, PT ;  /* 0xc2fc00002100780b */ /* 0x000fe20003f6e000 */
[----:B------:R-:W-:Y:S01]  /*51c0*/  @!P6 FMUL R29, R29, 0.5 ;  /* 0x3f0000001d1de820 */ /* 0x000fe20000400000 */
[----:B------:R-:W2:Y:S01]  /*51d0*/  MUFU.EX2 R153, R37 ;  /* 0x0000002500997308 */ /* 0x000ea20000000800 */
[----:B------:R-:W-:Y:S01]  /*51e0*/  ULDC UR6, c[0x0][0x604] ;  /* 0x0001810000067ab9 */ /* 0x000fe20000000800 */
[----:B---3--:R-:W-:Y:S01]  /*51f0*/  @!P2 FMUL R151, R151, R151 ;  /* 0x000000979797a220 */ /* 0x008fe20000400000 */
[--C-:B-1----:R-:W-:Y:S01]  /*5200*/  FFMA R25, R48, UR6, -R13.reuse ;  /* 0x0000000630197c23 */ /* 0x102fe2000800080d */
[----:B------:R-:W-:Y:S01]  /*5210*/  ULDC UR6, c[0x0][0x604] ;  /* 0x0001810000067ab9 */ /* 0x000fe20000000800 */
[----:B------:R-:W-:Y:S01]  /*5220*/  FSETP.GEU.AND P2, PT, R45, -126, PT ;  /* 0xc2fc00002d00780b */ /* 0x000fe20003f4e000 */
[----:B------:R-:W-:Y:S01]  /*5230*/  FFMA R49, R49, UR6, -R13 ;  /* 0x0000000631317c23 */ /* 0x000fe2000800080d */
[----:B------:R-:W-:Y:S01]  /*5240*/  ULDC UR6, c[0x0][0x604] ;  /* 0x0001810000067ab9 */ /* 0x000fe20000000800 */
[----:B------:R-:W1:Y:S01]  /*5250*/  MUFU.EX2 R155, R41 ;  /* 0x00000029009b7308 */ /* 0x000e620000000800 */
[----:B----4-:R-:W-:Y:S01]  /*5260*/  @!P4 FMUL R40, R40, R40 ;  /* 0x000000282828c220 */ /* 0x010fe20000400000 */
[----:B------:R-:W-:Y:S01]  /*5270*/  FSETP.GEU.AND P4, PT, R25, -126, PT ;  /* 0xc2fc00001900780b */ /* 0x000fe20003f8e000 */
[----:B------:R-:W-:-:S05]  /*5280*/  @!P3 FMUL R33, R33, 0.5 ;  /* 0x3f0000002121b820 */ /* 0x000fca0000400000 */
[----:B------:R3:W4:Y:S01]  /*5290*/  MUFU.EX2 R44, R29 ;  /* 0x0000001d002c7308 */ /* 0x0007220000000800 */
[----:B--2---:R-:W-:Y:S01]  /*52a0*/  @!P1 FMUL R153, R153, R153 ;  /* 0x0000009999999220 */ /* 0x004fe20000400000 */
[----:B------:R-:W-:Y:S01]  /*52b0*/  FSETP.GEU.AND P1, PT, R49, -126, PT ;  /* 0xc2fc00003100780b */ /* 0x000fe20003f2e000 */
[----:B------:R-:W-:-:S04]  /*52c0*/  @!P2 FMUL R45, R45, 0.5 ;  /* 0x3f0000002d2da820 */ /* 0x000fc80000400000 */
[----:B------:R-:W-:Y:S01]  /*52d0*/  @!P4 FMUL R25, R25, 0.5 ;  /* 0x3f0000001919c820 */ /* 0x000fe20000400000 */
[----:B------:R2:W5:Y:S01]  /*52e0*/  MUFU.EX2 R48, R33 ;  /* 0x0000002100307308 */ /* 0x0005620000000800 */
[--C-:B---3--:R-:W-:Y:S01]  /*52f0*/  FFMA R29, R52, UR6, -R13.reuse ;  /* 0x00000006341d7c23 */ /* 0x108fe2000800080d */
[----:B------:R-:W-:Y:S01]  /*5300*/  ULDC UR6, c[0x0][0x604] ;  /* 0x0001810000067ab9 */ /* 0x000fe20000000800 */
[----:B-1----:R-:W-:Y:S01]  /*5310*/  @!P5 FMUL R155, R155, R155 ;  /* 0x0000009b9b9bd220 */ /* 0x002fe20000400000 */
[--C-:B------:R-:W-:Y:S01]  /*5320*/  FFMA R53, R53, UR6, -R13.reuse ;  /* 0x0000000635357c23 */ /* 0x100fe2000800080d */
[----:B------:R-:W-:Y:S02]  /*5330*/  ULDC UR6, c[0x0][0x604] ;  /* 0x0001810000067ab9 */ /* 0x000fe40000000800 */
[----:B------:R-:W-:Y:S01]  /*5340*/  @!P1 FMUL R49, R49, 0.5 ;  /* 0x3f00000031319820 */ /* 0x000fe20000400000 */
[----:B------:R-:W1:Y:S01]  /*5350*/  MUFU.EX2 R157, R45 ;  /* 0x0000002d009d7308 */ /* 0x000e620000000800 */
[----:B------:R-:W-:Y:S01]  /*5360*/  FSETP.GEU.AND P5, PT, R53, -126, PT ;  /* 0xc2fc00003500780b */ /* 0x000fe20003fae000 */
[----:B----4-:R-:W-:Y:S01]  /*5370*/  @!P6 FMUL R44, R44, R44 ;  /* 0x0000002c2c2ce220 */ /* 0x010fe20000400000 */
[----:B------:R-:W-:Y:S01]  /*5380*/  FSETP.GEU.AND P6, PT, R29, -126, PT ;  /* 0xc2fc00001d00780b */ /* 0x000fe20003fce000 */
[----:B--2---:R-:W-:Y:S01]  /*5390*/  FFMA R33, R56, UR6, -R13 ;  /* 0x0000000638217c23 */ /* 0x004fe2000800080d */
[----:B------:R-:W-:-:S02]  /*53a0*/  ULDC UR6, c[0x0][0x604] ;  /* 0x0001810000067ab9 */ /* 0x000fc40000000800 */
[----:B------:R-:W-:Y:S01]  /*53b0*/  FFMA R57, R57, UR6, -R13 ;  /* 0x0000000639397c23 */ /* 0x000fe2000800080d */
[----:B------:R2:W3:Y:S01]  /*53c0*/  MUFU.EX2 R52, R25 ;  /* 0x0000001900347308 */ /* 0x0004e20000000800 */
[----:B-----5:R-:W-:Y:S01]  /*53d0*/  @!P3 FMUL R48, R48, R48 ;  /* 0x000000303030b220 */ /* 0x020fe20000400000 */
[----:B------:R-:W-:Y:S01]  /*53e0*/  FSETP.GEU.AND P3, PT, R33, -126, PT ;  /* 0xc2fc00002100780b */ /* 0x000fe20003f6e000 */
[----:B------:R-:W-:-:S03]  /*53f0*/  ULDC UR6, c[0x0][0x604] ;  /* 0x0001810000067ab9 */ /* 0x000fc60000000800 */
[----:B------:R-:W-:Y:S02]  /*5400*/  @!P5 FMUL R53, R53, 0.5 ;  /* 0x3f0000003535d820 */ /* 0x000fe40000400000 */
[----:B------:R-:W4:Y:S01]  /*5410*/  MUFU.EX2 R159, R49 ;  /* 0x00000031009f7308 */ /* 0x000f220000000800 */
[----:B------:R-:W-:Y:S01]  /*5420*/  @!P6 FMUL R29, R29, 0.5 ;  /* 0x3f0000001d1de820 */ /* 0x000fe20000400000 */
[--C-:B--2---:R-:W-:Y:S01]  /*5430*/  FFMA R25, R60, UR6, -R13.reuse ;  /* 0x000000063c197c23 */ /* 0x104fe2000800080d */
[----:B------:R-:W-:Y:S01]  /*5440*/  ULDC UR6, c[0x0][0x604] ;  /* 0x0001810000067ab9 */ /* 0x000fe20000000800 */
[----:B-1----:R-:W-:Y:S01]  /*5450*/  @!P2 FMUL R157, R157, R157 ;  /* 0x0000009d9d9da220 */ /* 0x002fe20000400000 */
[----:B------:R-:W-:Y:S01]  /*5460*/  FSETP.GEU.AND P2, PT, R57, -126, PT ;  /* 0xc2fc00003900780b */ /* 0x000fe20003f4e000 */
[----:B------:R-:W-:Y:S01]  /*5470*/  FFMA R61, R61, UR6, -R13 ;  /* 0x000000063d3d7c23 */ /* 0x000fe2000800080d */
[----:B------:R-:W-:Y:S01]  /*5480*/  @!P3 FMUL R33, R33, 0.5 ;  /* 0x3f0000002121b820 */ /* 0x000fe20000400000 */
[----:B------:R-:W1:Y:S01]  /*5490*/  MUFU.EX2 R161, R53 ;  /* 0x0000003500a17308 */ /* 0x000e620000000800 */
[----:B------:R-:W-:Y:S01]  /*54a0*/  ULDC UR6, c[0x0][0x604] ;  /* 0x0001810000067ab9 */ /* 0x000fe20000000800 */
[----:B---3--:R-:W-:Y:S01]  /*54b0*/  @!P4 FMUL R52, R52, R52 ;  /* 0x000000343434c220 */ /* 0x008fe20000400000 */
[----:B------:R-:W-:-:S05]  /*54c0*/  FSETP.GEU.AND P4, PT, R25, -126, PT ;  /* 0xc2fc00001900780b */ /* 0x000fca0003f8e000 */
[----:B------:R2:W3:Y:S01]  /*54d0*/  MUFU.EX2 R56, R29 ;  /* 0x0000001d00387308 */ /* 0x0004e20000000800 */
[----:B----4-:R-:W-:Y:S01]  /*54e0*/  @!P1 FMUL R159, R159, R159 ;  /* 0x0000009f9f9f9220 */ /* 0x010fe20000400000 */
[----:B------:R-:W-:Y:S01]  /*54f0*/  FSETP.GEU.AND P1, PT, R61, -126, PT ;  /* 0xc2fc00003d00780b */ /* 0x000fe20003f2e000 */
[----:B------:R-:W-:-:S05]  /*5500*/  @!P2 FMUL R57, R57, 0.5 ;  /* 0x3f0000003939a820 */ /* 0x000fca0000400000 */
[----:B------:R4:W5:Y:S01]  /*5510*/  MUFU.EX2 R60, R33 ;  /* 0x00000021003c7308 */ /* 0x0009620000000800 */
[--C-:B--2---:R-:W-:Y:S01]  /*5520*/  FFMA R29, R64, UR6, -R13.reuse ;  /* 0x00000006401d7c23 */ /* 0x104fe2000800080d */
[----:B------:R-:W-:Y:S01]  /*5530*/  ULDC UR6, c[0x0][0x604] ;  /* 0x0001810000067ab9 */ /* 0x000fe20000000800 */
[----:B-1----:R-:W-:Y:S01]  /*5540*/  @!P5 FMUL R161, R161, R161 ;  /* 0x000000a1a1a1d220 */ /* 0x002fe20000400000 */
[--C-:B------:R-:W-:Y:S01]  /*5550*/  FFMA R65, R65, UR6, -R13.reuse ;  /* 0x0000000641417c23 */ /* 0x100fe2000800080d */
[----:B------:R-:W-:Y:S01]  /*5560*/  ULDC UR6, c[0x0][0x604] ;  /* 0x0001810000067ab9 */ /* 0x000fe20000000800 */
[----:B------:R-:W-:Y:S01]  /*5570*/  @!P4 FMUL R25, R25, 0.5 ;  /* 0x3f0000001919c820 */ /* 0x000fe20000400000 */
[----:B------:R-:W-:Y:S01]  /*5580*/  @!P1 FMUL R61, R61, 0.5 ;  /* 0x3f0000003d3d9820 */ /* 0x000fe20000400000 */
[----:B------:R-:W1:Y:S01]  /*5590*/  MUFU.EX2 R163, R57 ;  /* 0x0000003900a37308 */ /* 0x000e620000000800 */
[----:B------:R-:W-:Y:S01]  /*55a0*/  FSETP.GEU.AND P5, PT, R65, -126, PT ;  /* 0xc2fc00004100780b */ /* 0x000fe20003fae000 */
[----:B---3--:R-:W-:Y:S01]  /*55b0*/  @!P6 FMUL R56, R56, R56 ;  /* 0x000000383838e220 */ /* 0x008fe20000400000 */
[----:B------:R-:W-:Y:S01]  /*55c0*/  FSETP.GEU.AND P6, PT, R29, -126, PT ;  /* 0xc2fc00001d00780b */ /* 0x000fe20003fce000 */
[----:B----4-:R-:W-:Y:S01]  /*55d0*/  FFMA R33, R68, UR6, -R13 ;  /* 0x0000000644217c23 */ /* 0x010fe2000800080d */
        /* <DEDUP_REMOVED lines=49> */
[--C-:B------:R-:W-:Y:S01]  /*58f0*/  FFMA R85, R85, UR6, -R13.reuse ;  /* 0x0000000655557c23 */ /* 0x100fe2000800080d */
[----:B------:R-:W-:Y:S01]  /*5900*/  @!P3 FMUL R33, R33, 0.5 ;  /* 0x3f0000002121b820 */ /* 0x000fe20000400000 */
[----:B------:R-:W1:Y:S01]  /*5910*/  MUFU.EX2 R173, R77 ;  /* 0x0000004d00ad7308 */ /* 0x000e620000000800 */
[----:B------:R-:W-:Y:S01]  /*5920*/  ULDC UR6, c[0x0][0x604] ;  /* 0x0001810000067ab9 */ /* 0x000fe20000000800 */
[----:B---3--:R-:W-:Y:S01]  /*5930*/  @!P4 FMUL R76, R76, R76 ;  /* 0x0000004c4c4cc220 */ /* 0x008fe20000400000 */
[----:B------:R-:W-:Y:S01]  /*5940*/  FFMA R177, R88, UR6, -R13 ;  /* 0x0000000658b17c23 */ /* 0x000fe2000800080d */
[----:B------:R-:W-:Y:S01]  /*5950*/  ULDC UR6, c[0x0][0x604] ;  /* 0x0001810000067ab9 */ /* 0x000fe20000000800 */
[----:B------:R-:W-:-:S03]  /*5960*/  FSETP.GEU.AND P4, PT, R25, -126, PT ;  /* 0xc2fc00001900780b */ /* 0x000fc60003f8e000 */
[----:B------:R2:W3:Y:S01]  /*5970*/  MUFU.EX2 R80, R29 ;  /* 0x0000001d00507308 */ /* 0x0004e20000000800 */
[----:B----4-:R-:W-:Y:S01]  /*5980*/  @!P1 FMUL R171, R171, R171 ;  /* 0x000000ababab9220 */ /* 0x010fe20000400000 */
[----:B------:R-:W-:Y:S01]  /*5990*/  FSETP.GEU.AND P1, PT, R85, -126, PT ;  /* 0xc2fc00005500780b */ /* 0x000fe20003f2e000 */
[----:B------:R-:W-:-:S05]  /*59a0*/  @!P2 FMUL R81, R81, 0.5 ;  /* 0x3f0000005151a820 */ /* 0x000fca0000400000 */
[----:B------:R4:W5:Y:S01]  /*59b0*/  MUFU.EX2 R84, R33 ;  /* 0x0000002100547308 */ /* 0x0009620000000800 */
[--C-:B--2---:R-:W-:Y:S01]  /*59c0*/  FFMA R29, R89, UR6, -R13.reuse ;  /* 0x00000006591d7c23 */ /* 0x104fe2000800080d */
[----:B-1----:R-:W-:Y:S01]  /*59d0*/  @!P5 FMUL R173, R173, R173 ;  /* 0x000000adadadd220 */ /* 0x002fe20000400000 */
[----:B------:R-:W-:Y:S01]  /*59e0*/  ULDC UR6, c[0x0][0x604] ;  /* 0x0001810000067ab9 */ /* 0x000fe20000000800 */
[----:B------:R-:W-:Y:S02]  /*59f0*/  @!P4 FMUL R25, R25, 0.5 ;  /* 0x3f0000001919c820 */ /* 0x000fe40000400000 */
[----:B------:R-:W-:Y:S01]  /*5a00*/  FSETP.GEU.AND P5, PT, R29, -126, PT ;  /* 0xc2fc00001d00780b */ /* 0x000fe20003fae000 */
[----:B------:R-:W-:Y:S01]  /*5a10*/  @!P1 FMUL R85, R85, 0.5 ;  /* 0x3f00000055559820 */ /* 0x000fe20000400000 */
[----:B------:R-:W1:Y:S01]  /*5a20*/  MUFU.EX2 R175, R81 ;  /* 0x0000005100af7308 */ /* 0x000e620000000800 */
[----:B---3--:R-:W-:Y:S01]  /*5a30*/  @!P6 FMUL R80, R80, R80 ;  /* 0x000000505050e220 */ /* 0x008fe20000400000 */
[----:B------:R-:W-:Y:S01]  /*5a40*/  FSETP.GEU.AND P6, PT, R177, -126, PT ;  /* 0xc2fc0000b100780b */ /* 0x000fe20003fce000 */
[----:B----4-:R-:W-:Y:S01]  /*5a50*/  FFMA R33, R92, UR6, -R13 ;  /* 0x000000065c217c23 */ /* 0x010fe2000800080d */
[----:B------:R-:W-:-:S04]  /*5a60*/  ULDC UR6, c[0x0][0x604] ;  /* 0x0001810000067ab9 */ /* 0x000fc80000000800 */
[----:B------:R2:W3:Y:S01]  /*5a70*/  MUFU.EX2 R88, R25 ;  /* 0x0000001900587308 */ /* 0x0004e20000000800 */
[----:B-----5:R-:W-:Y:S01]  /*5a80*/  @!P3 FMUL R84, R84, R84 ;  /* 0x000000545454b220 */ /* 0x020fe20000400000 */
[----:B------:R-:W-:Y:S01]  /*5a90*/  FSETP.GEU.AND P3, PT, R33, -126, PT ;  /* 0xc2fc00002100780b */ /* 0x000fe20003f6e000 */
[----:B------:R-:W-:-:S04]  /*5aa0*/  @!P5 FMUL R29, R29, 0.5 ;  /* 0x3f0000001d1dd820 */ /* 0x000fc80000400000 */
[----:B------:R-:W-:Y:S01]  /*5ab0*/  @!P6 FMUL R177, R177, 0.5 ;  /* 0x3f000000b1b1e820 */ /* 0x000fe20000400000 */
[----:B------:R-:W4:Y:S01]  /*5ac0*/  MUFU.EX2 R89, R85 ;  /* 0x0000005500597308 */ /* 0x000f220000000800 */
[--C-:B--2---:R-:W-:Y:S01]  /*5ad0*/  FFMA R25, R93, UR6, -R13.reuse ;  /* 0x000000065d197c23 */ /* 0x104fe2000800080d */
[----:B------:R-:W-:Y:S01]  /*5ae0*/  ULDC UR6, c[0x0][0x604] ;  /* 0x0001810000067ab9 */ /* 0x000fe20000000800 */
[----:B-1----:R-:W-:Y:S01]  /*5af0*/  @!P2 FMUL R175, R175, R175 ;  /* 0x000000afafafa220 */ /* 0x002fe20000400000 */
[--C-:B------:R-:W-:Y:S01]  /*5b00*/  FFMA R37, R96, UR6, -R13.reuse ;  /* 0x0000000660257c23 */ /* 0x100fe2000800080d */
[----:B------:R-:W-:Y:S01]  /*5b10*/  ULDC UR6, c[0x0][0x604] ;  /* 0x0001810000067ab9 */ /* 0x000fe20000000800 */
[----:B------:R-:W-:Y:S01]  /*5b20*/  FSETP.GEU.AND P2, PT, R25, -126, PT ;  /* 0xc2fc00001900780b */ /* 0x000fe20003f4e000 */
[----:B------:R-:W-:Y:S01]  /*5b30*/  FFMA R41, R97, UR6, -R13 ;  /* 0x0000000661297c23 */ /* 0x000fe2000800080d */
[----:B------:R1:W2:Y:S01]  /*5b40*/  MUFU.EX2 R92, R29 ;  /* 0x0000001d005c7308 */ /* 0x0002a20000000800 */
[----:B------:R-:W-:Y:S01]  /*5b50*/  @!P3 FMUL R33, R33, 0.5 ;  /* 0x3f0000002121b820 */ /* 0x000fe20000400000 */
[----:B------:R-:W-:Y:S01]  /*5b60*/  ULDC UR6, c[0x0][0x604] ;  /* 0x0001810000067ab9 */ /* 0x000fe20000000800 */
[----:B---3--:R-:W-:Y:S01]  /*5b70*/  @!P4 FMUL R88, R88, R88 ;  /* 0x000000585858c220 */ /* 0x008fe20000400000 */
[----:B------:R-:W-:-:S04]  /*5b80*/  FSETP.GEU.AND P4, PT, R37, -126, PT ;  /* 0xc2fc00002500780b */ /* 0x000fc80003f8e000 */
[----:B------:R-:W3:Y:S01]  /*5b90*/  MUFU.EX2 R177, R177 ;  /* 0x000000b100b17308 */ /* 0x000ee20000000800 */
[----:B-1----:R-:W-:Y:S01]  /*5ba0*/  FFMA R29, R100, UR6, -R13 ;  /* 0x00000006641d7c23 */ /* 0x002fe2000800080d */
[----:B------:R-:W-:Y:S01]  /*5bb0*/  ULDC UR6, c[0x0][0x604] ;  /* 0x0001810000067ab9 */ /* 0x000fe20000000800 */
[----:B----4-:R-:W-:Y:S01]  /*5bc0*/  @!P1 FMUL R89, R89, R89 ;  /* 0x0000005959599220 */ /* 0x010fe20000400000 */
[----:B------:R-:W-:Y:S01]  /*5bd0*/  FSETP.GEU.AND P1, PT, R41, -126, PT ;  /* 0xc2fc00002900780b */ /* 0x000fe20003f2e000 */
[----:B------:R-:W-:-:S03]  /*5be0*/  @!P2 FMUL R25, R25, 0.5 ;  /* 0x3f0000001919a820 */ /* 0x000fc60000400000 */
[----:B------:R1:W4:Y:S01]  /*5bf0*/  MUFU.EX2 R93, R33 ;  /* 0x00000021005d7308 */ /* 0x0003220000000800 */
[----:B--2---:R-:W-:Y:S01]  /*5c00*/  @!P5 FMUL R92, R92, R92 ;  /* 0x0000005c5c5cd220 */ /* 0x004fe20000400000 */
[----:B------:R-:W-:-:S06]  /*5c10*/  @!P4 FMUL R37, R37, 0.5 ;  /* 0x3f0000002525c820 */ /* 0x000fcc0000400000 */
[----:B------:R2:W5:Y:S01]  /*5c20*/  MUFU.EX2 R96, R25 ;  /* 0x0000001900607308 */ /* 0x0005620000000800 */
[--C-:B-1----:R-:W-:Y:S01]  /*5c30*/  FFMA R33, R101, UR6, -R13.reuse ;  /* 0x0000000665217c23 */ /* 0x102fe2000800080d */
[----:B---3--:R-:W-:Y:S01]  /*5c40*/  @!P6 FMUL R177, R177, R177 ;  /* 0x000000b1b1b1e220 */ /* 0x008fe20000400000 */
[----:B------:R-:W-:Y:S01]  /*5c50*/  ULDC UR6, c[0x0][0x604] ;  /* 0x0001810000067ab9 */ /* 0x000fe20000000800 */
[----:B------:R-:W-:Y:S01]  /*5c60*/  FSETP.GEU.AND P6, PT, R29, -126, PT ;  /* 0xc2fc00001d00780b */ /* 0x000fe20003fce000 */
[----:B------:R-:W-:Y:S01]  /*5c70*/  @!P1 FMUL R41, R41, 0.5 ;  /* 0x3f00000029299820 */ /* 0x000fe20000400000 */
[----:B------:R-:W-:Y:S02]  /*5c80*/  FSETP.GEU.AND P5, PT, R33, -126, PT ;  /* 0xc2fc00002100780b */ /* 0x000fe40003fae000 */
[----:B------:R1:W3:Y:S01]  /*5c90*/  MUFU.EX2 R97, R37 ;  /* 0x0000002500617308 */ /* 0x0002e20000000800 */
[----:B--2---:R-:W-:Y:S01]  /*5ca0*/  FFMA R25, R104, UR6, -R13 ;  /* 0x0000000668197c23 */ /* 0x004fe2000800080d */
[----:B----4-:R-:W-:Y:S01]  /*5cb0*/  @!P3 FMUL R93, R93, R93 ;  /* 0x0000005d5d5db220 */ /* 0x010fe20000400000 */
[----:B------:R-:W-:-:S03]  /*5cc0*/  ULDC UR6, c[0x0][0x604] ;  /* 0x0001810000067ab9 */ /* 0x000fc60000000800 */
[----:B------:R-:W-:Y:S02]  /*5cd0*/  FSETP.GEU.AND P3, PT, R25, -126, PT ;  /* 0xc2fc00001900780b */ /* 0x000fe40003f6e000 */
[----:B------:R2:W4:Y:S01]  /*5ce0*/  MUFU.EX2 R100, R41 ;  /* 0x0000002900647308 */ /* 0x0005220000000800 */
[--C-:B-1----:R-:W-:Y:S01]  /*5cf0*/  FFMA R37, R105, UR6, -R13.reuse ;  /* 0x0000000669257c23 */ /* 0x102fe2000800080d */
[----:B------:R-:W-:Y:S01]  /*5d00*/  @!P6 FMUL R29, R29, 0.5 ;  /* 0x3f0000001d1de820 */ /* 0x000fe20000400000 */
[----:B------:R-:W-:Y:S01]  /*5d10*/  @!P5 FMUL R33, R33, 0.5 ;  /* 0x3f0000002121d820 */ /* 0x000fe20000400000 */
[----:B------:R-:W-:Y:S01]  /*5d20*/  ULDC UR6, c[0x0][0x604] ;  /* 0x0001810000067ab9 */ /* 0x000fe20000000800 */
[----:B-----5:R-:W-:Y:S01]  /*5d30*/  @!P2 FMUL R96, R96, R96 ;  /* 0x000000606060a220 */ /* 0x020fe20000400000 */
[----:B------:R-:W-:Y:S02]  /*5d40*/  FSETP.GEU.AND P2, PT, R37, -126, PT ;  /* 0xc2fc00002500780b */ /* 0x000fe40003f4e000 */
[----:B------:R-:W1:Y:S01]  /*5d50*/  MUFU.EX2 R104, R33 ;  /* 0x0000002100687308 */ /* 0x000e620000000800 */
[----:B--2---:R-:W-:Y:S01]  /*5d60*/  FFMA R41, R108, UR6, -R13 ;  /* 0x000000066c297c23 */ /* 0x004fe2000800080d */
[----:B------:R-:W-:Y:S01]  /*5d70*/  ULDC UR6, c[0x0][0x604] ;  /* 0x0001810000067ab9 */ /* 0x000fe20000000800 */
[----:B------:R-:W-:Y:S01]  /*5d80*/  @!P3 FMUL R25, R25, 0.5 ;  /* 0x3f0000001919b820 */ /* 0x000fe20000400000 */
[----:B---3--:R-:W-:-:S02]  /*5d90*/  @!P4 FMUL R97, R97, R97 ;  /* 0x000000616161c220 */ /* 0x008fc40000400000 */
[----:B------:R-:W-:Y:S02]  /*5da0*/  FSETP.GEU.AND P4, PT, R41, -126, PT ;  /* 0xc2fc00002900780b */ /* 0x000fe40003f8e000 */
[----:B------:R2:W3:Y:S01]  /*5db0*/  MUFU.EX2 R101, R29 ;  /* 0x0000001d00657308 */ /* 0x0004e20000000800 */
[----:B----4-:R-:W-:Y:S02]  /*5dc0*/  @!P1 FMUL R100, R100, R100 ;  /* 0x0000006464649220 */ /* 0x010fe40000400000 */
[----:B------:R-:W-:-:S05]  /*5dd0*/  @!P2 FMUL R37, R37, 0.5 ;  /* 0x3f0000002525a820 */ /* 0x000fca0000400000 */
[----:B------:R4:W5:Y:S01]  /*5de0*/  MUFU.EX2 R105, R25 ;  /* 0x0000001900697308 */ /* 0x0009620000000800 */
[--C-:B--2---:R-:W-:Y:S01]  /*5df0*/  FFMA R29, R109, UR6, -R13.reuse ;  /* 0x000000066d1d7c23 */ /* 0x104fe2000800080d */
[----:B------:R-:W-:Y:S01]  /*5e00*/  ULDC UR6, c[0x0][0x604] ;  /* 0x0001810000067ab9 */ /* 0x000fe20000000800 */
[----:B-1----:R-:W-:Y:S01]  /*5e10*/  @!P5 FMUL R104, R104, R104 ;  /* 0x000000686868d220 */ /* 0x002fe20000400000 */
[--C-:B------:R-:W-:Y:S01]  /*5e20*/  FFMA R33, R112, UR6, -R13.reuse ;  /* 0x0000000670217c23 */ /* 0x100fe2000800080d */
[----:B------:R-:W-:Y:S01]  /*5e30*/  ULDC UR6, c[0x0][0x604] ;  /* 0x0001810000067ab9 */ /* 0x000fe20000000800 */
[----:B------:R-:W-:Y:S01]  /*5e40*/  FSETP.GEU.AND P1, PT, R29, -126, PT ;  /* 0xc2fc00001d00780b */ /* 0x000fe20003f2e000 */
[----:B------:R-:W-:Y:S01]  /*5e50*/  @!P4 FMUL R41, R41, 0.5 ;  /* 0x3f0000002929c820 */ /* 0x000fe20000400000 */
[----:B------:R1:W2:Y:S01]  /*5e60*/  MUFU.EX2 R108, R37 ;  /* 0x00000025006c7308 */ /* 0x0002a20000000800 */
[----:B----4-:R-:W-:Y:S01]  /*5e70*/  FFMA R25, R113, UR6, -R13 ;  /* 0x0000000671197c23 */ /* 0x010fe2000800080d */
[----:B------:R-:W-:Y:S01]  /*5e80*/  ULDC UR6, c[0x0][0x604] ;  /* 0x0001810000067ab9 */ /* 0x000fe20000000800 */
[----:B---3--:R-:W-:Y:S01]  /*5e90*/  @!P6 FMUL R101, R101, R101 ;  /* 0x000000656565e220 */ /* 0x008fe20000400000 */
[----:B------:R-:W-:-:S02]  /*5ea0*/  FSETP.GEU.AND P6, PT, R33, -126, PT ;  /* 0xc2fc00002100780b */ /* 0x000fc40003fce000 */
[----:B------:R-:W-:Y:S02]  /*5eb0*/  FSETP.GEU.AND P5, PT, R25, -126, PT ;  /* 0xc2fc00001900780b */ /* 0x000fe40003fae000 */
[----:B------:R-:W3:Y:S01]  /*5ec0*/  MUFU.EX2 R109, R41 ;  /* 0x00000029006d7308 */ /* 0x000ee20000000800 */
[--C-:B-1----:R-:W-:Y:S01]  /*5ed0*/  FFMA R37, R116, UR6, -R13.reuse ;  /* 0x0000000674257c23 */ /* 0x102fe2000800080d */
[----:B------:R-:W-:Y:S01]  /*5ee0*/  ULDC UR6, c[0x0][0x604] ;  /* 0x0001810000067ab9 */ /* 0x000fe20000000800 */
[----:B------:R-:W-:Y:S01]  /*5ef0*/  @!P1 FMUL R29, R29, 0.5 ;  /* 0x3f0000001d1d9820 */ /* 0x000fe20000400000 */
[--C-:B------:R-:W-:Y:S01]  /*5f00*/  FFMA R179, R120, UR6, -R13.reuse ;  /* 0x0000000678b37c23 */ /* 0x100fe2000800080d */
[----:B------:R-:W-:Y:S01]  /*5f10*/  ULDC UR6, c[0x0][0x604] ;  /* 0x0001810000067ab9 */ /* 0x000fe20000000800 */
[----:B-----5:R-:W-:Y:S01]  /*5f20*/  @!P3 FMUL R105, R105, R105 ;  /* 0x000000696969b220 */ /* 0x020fe20000400000 */
[----:B------:R-:W-:Y:S01]  /*5f30*/  FFMA R120, R121, UR6, -R13 ;  /* 0x0000000679787c23 */ /* 0x000fe2000800080d */
[----:B------:R1:W4:Y:S01]  /*5f40*/  MUFU.EX2 R112, R29 ;  /* 0x0000001d00707308 */ /* 0x0003220000000800 */
[----:B------:R-:W-:Y:S01]  /*5f50*/  ULDC UR6, c[0x0][0x604] ;  /* 0x0001810000067ab9 */ /* 0x000fe20000000800 */
[----:B--2---:R-:W-:Y:S01]  /*5f60*/  @!P2 FMUL R108, R108, R108 ;  /* 0x0000006c6c6ca220 */ /* 0x004fe20000400000 */
[----:B------:R-:W-:Y:S01]  /*5f70*/  @!P5 FMUL R25, R25, 0.5 ;  /* 0x3f0000001919d820 */ /* 0x000fe20000400000 */
[----:B------:R-:W-:Y:S01]  /*5f80*/  FSETP.GEU.AND P2, PT, R179, -126, PT ;  /* 0xc2fc0000b300780b */ /* 0x000fe20003f4e000 */
[----:B------:R-:W-:Y:S01]  /*5f90*/  @!P6 FMUL R33, R33, 0.5 ;  /* 0x3f0000002121e820 */ /* 0x000fe20000400000 */
[----:B------:R-:W-:-:S02]  /*5fa0*/  FSETP.GEU.AND P3, PT, R37, -126, PT ;  /* 0xc2fc00002500780b */ /* 0x000fc40003f6e000 */
[----:B------:R2:W5:Y:S01]  /*5fb0*/  MUFU.EX2 R116, R25 ;  /* 0x0000001900747308 */ /* 0x0005620000000800 */
[--C-:B-1----:R-:W-:Y:S01]  /*5fc0*/  FFMA R29, R124, UR6, -R13.reuse ;  /* 0x000000067c1d7c23 */ /* 0x102fe2000800080d */
[----:B------:R-:W-:Y:S01]  /*5fd0*/  ULDC UR6, c[0x0][0x604] ;  /* 0x0001810000067ab9 */ /* 0x000fe20000000800 */
[----:B---3--:R-:W-:Y:S01]  /*5fe0*/  @!P4 FMUL R109, R109, R109 ;  /* 0x0000006d6d6dc220 */ /* 0x008fe20000400000 */
[--C-:B------:R-:W-:Y:S01]  /*5ff0*/  FFMA R124, R117, UR6, -R13.reuse ;  /* 0x00000006757c7c23 */ /* 0x100fe2000800080d */
[----:B------:R-:W-:Y:S01]  /*6000*/  ULDC UR6, c[0x0][0x604] ;  /* 0x0001810000067ab9 */ /* 0x000fe20000000800 */
[----:B------:R-:W-:Y:S02]  /*6010*/  FSETP.GEU.AND P4, PT, R120, -126, PT ;  /* 0xc2fc00007800780b */ /* 0x000fe40003f8e000 */
[----:B------:R1:W3:Y:S01]  /*6020*/  MUFU.EX2 R113, R33 ;  /* 0x0000002100717308 */ /* 0x0002e20000000800 */
[--C-:B--2---:R-:W-:Y:S01]  /*6030*/  FFMA R25, R125, UR6, -R13.reuse ;  /* 0x000000067d197c23 */ /* 0x104fe2000800080d */
[----:B----4-:R-:W-:Y:S01]  /*6040*/  @!P1 FMUL R112, R112, R112 ;  /* 0x0000007070709220 */ /* 0x010fe20000400000 */
[----:B------:R-:W-:Y:S01]  /*6050*/  FSETP.GEU.AND P1, PT, R29, -126, PT ;  /* 0xc2fc00001d00780b */ /* 0x000fe20003f2e000 */
[----:B------:R-:W-:Y:S01]  /*6060*/  @!P2 FMUL R179, R179, 0.5 ;  /* 0x3f000000b3b3a820 */ /* 0x000fe20000400000 */
[--C-:B------:R-:W-:Y:S01]  /*6070*/  FFMA R125, R128, UR7, -R13.reuse ;  /* 0x00000007807d7c23 */ /* 0x100fe2000800080d */
[----:B------:R-:W-:Y:S01]  /*6080*/  ULDC UR7, c[0x0][0x604] ;  /* 0x0001810000077ab9 */ /* 0x000fe20000000800 */
[----:B------:R-:W-:Y:S01]  /*6090*/  ULDC UR6, c[0x0][0x604] ;  /* 0x0001810000067ab9 */ /* 0x000fe20000000800 */
[----:B------:R-:W-:Y:S01]  /*60a0*/  @!P3 FMUL R37, R37, 0.5 ;  /* 0x3f0000002525b820 */ /* 0x000fe20000400000 */
[----:B-----5:R-:W-:Y:S01]  /*60b0*/  @!P5 FMUL R116, R116, R116 ;  /* 0x000000747474d220 */ /* 0x020fe20000400000 */
[----:B------:R-:W-:Y:S01]  /*60c0*/  FSETP.GEU.AND P5, PT, R25, -126, PT ;  /* 0xc2fc00001900780b */ /* 0x000fe20003fae000 */
[----:B------:R-:W-:Y:S01]  /*60d0*/  @!P4 FMUL R120, R120, 0.5 ;  /* 0x3f0000007878c820 */ /* 0x000fe20000400000 */
[----:B------:R-:W2:Y:S01]  /*60e0*/  MUFU.EX2 R179, R179 ;  /* 0x000000b300b37308 */ /* 0x000ea20000000800 */
[--C-:B-1----:R-:W-:Y:S01]  /*60f0*/  FFMA R33, R129, UR8, -R13.reuse ;  /* 0x0000000881217c23 */ /* 0x102fe2000800080d */
[--C-:B------:R-:W-:Y:S01]  /*6100*/  FFMA R129, R136, UR10, -R13.reuse ;  /* 0x0000000a88817c23 */ /* 0x100fe2000800080d */
[--C-:B------:R-:W-:Y:S01]  /*6110*/  FFMA R136, R137, UR7, -R13.reuse ;  /* 0x0000000789887c23 */ /* 0x100fe2000800080d */
[----:B------:R-:W-:Y:S01]  /*6120*/  @!P1 FMUL R29, R29, 0.5 ;  /* 0x3f0000001d1d9820 */ /* 0x000fe20000400000 */
[----:B------:R-:W-:Y:S01]  /*6130*/  ULDC UR8, c[0x0][0x604] ;  /* 0x0001810000087ab9 */ /* 0x000fe20000000800 */
[----:B------:R-:W-:Y:S01]  /*6140*/  ULDC UR10, c[0x0][0x604] ;  /* 0x00018100000a7ab9 */ /* 0x000fe20000000800 */
[----:B------:R-:W-:Y:S01]  /*6150*/  FFMA R137, R144, UR8, -R13 ;  /* 0x0000000890897c23 */ /* 0x000fe2000800080d */
[----:B------:R1:W4:Y:S01]  /*6160*/  MUFU.EX2 R117, R29 ;  /* 0x0000001d00757308 */ /* 0x0003220000000800 */
[----:B------:R-:W-:Y:S01]  /*6170*/  FADD R144, R46, R111 ;  /* 0x0000006f2e907221 */ /* 0x000fe20000000000 */
[----:B---3--:R-:W-:Y:S01]  /*6180*/  @!P6 FMUL R113, R113, R113 ;  /* 0x000000717171e220 */ /* 0x008fe20000400000 */
[----:B------:R-:W-:Y:S01]  /*6190*/  @!P5 FMUL R25, R25, 0.5 ;  /* 0x3f0000001919d820 */ /* 0x000fe20000400000 */
[----:B------:R-:W-:-:S04]  /*61a0*/  FSETP.GEU.AND P6, PT, R124, -126, PT ;  /* 0xc2fc00007c00780b */ /* 0x000fc80003fce000 */
[----:B------:R-:W3:Y:S01]  /*61b0*/  MUFU.EX2 R120, R120 ;  /* 0x0000007800787308 */ /* 0x000ee20000000800 */
[----:B--2---:R-:W-:Y:S01]  /*61c0*/  @!P2 FMUL R179, R179, R179 ;  /* 0x000000b3b3b3a220 */ /* 0x004fe20000400000 */
[----:B------:R-:W-:Y:S01]  /*61d0*/  FSETP.GEU.AND P2, PT, R125, -126, PT ;  /* 0xc2fc00007d00780b */ /* 0x000fe20003f4e000 */
[--C-:B-1----:R-:W-:Y:S01]  /*61e0*/  FFMA R29, R132, UR6, -R13.reuse ;  /* 0x00000006841d7c23 */ /* 0x102fe2000800080d */
[----:B------:R-:W-:-:S04]  /*61f0*/  FFMA R13, R149, UR10, -R13 ;  /* 0x0000000a950d7c23 */ /* 0x000fc8000800080d */
[----:B------:R1:W2:Y:S01]  /*6200*/  MUFU.EX2 R128, R25 ;  /* 0x0000001900807308 */ /* 0x0002a20000000800 */
[----:B----4-:R-:W-:Y:S01]  /*6210*/  @!P1 FMUL R117, R117, R117 ;  /* 0x0000007575759220 */ /* 0x010fe20000400000 */
[----:B------:R-:W-:Y:S01]  /*6220*/  FSETP.GEU.AND P1, PT, R129, -126, PT ;  /* 0xc2fc00008100780b */ /* 0x000fe20003f2e000 */
[----:B------:R-:W-:-:S04]  /*6230*/  @!P6 FMUL R124, R124, 0.5 ;  /* 0x3f0000007c7ce820 */ /* 0x000fc80000400000 */
[----:B------:R-:W-:Y:S01]  /*6240*/  @!P2 FMUL R125, R125, 0.5 ;  /* 0x3f0000007d7da820 */ /* 0x000fe20000400000 */
[----:B------:R4:W-:Y:S01]  /*6250*/  MUFU.EX2 R121, R37 ;  /* 0x0000002500797308 */ /* 0x0009e20000000800 */
[----:B---3--:R-:W-:Y:S01]  /*6260*/  @!P4 FMUL R120, R120, R120 ;  /* 0x000000787878c220 */ /* 0x008fe20000400000 */
[----:B------:R-:W-:Y:S01]  /*6270*/  FSETP.GEU.AND P4, PT, R33, -126, PT ;  /* 0xc2fc00002100780b */ /* 0x000fe20003f8e000 */
[----:B-1----:R-:W-:-:S04]  /*6280*/  FADD R25, R14, R79 ;  /* 0x0000004f0e197221 */ /* 0x002fc80000000000 */
[----:B------:R-:W-:Y:S01]  /*6290*/  @!P1 FMUL R129, R129, 0.5 ;  /* 0x3f00000081819820 */ /* 0x000fe20000400000 */
[----:B------:R-:W1:Y:S01]  /*62a0*/  MUFU.EX2 R125, R125 ;  /* 0x0000007d007d7308 */ /* 0x000e620000000800 */
[----:B--2---:R-:W-:Y:S01]  /*62b0*/  @!P5 FMUL R128, R128, R128 ;  /* 0x000000808080d220 */ /* 0x004fe20000400000 */
[----:B------:R-:W-:Y:S01]  /*62c0*/  FSETP.GEU.AND P5, PT, R136, -126, PT ;  /* 0xc2fc00008800780b */ /* 0x000fe20003fae000 */
[----:B------:R-:W-:Y:S01]  /*62d0*/  FADD R65, R25, R144 ;  /* 0x0000009019417221 */ /* 0x000fe20000000000 */
[----:B------:R-:W-:Y:S01]  /*62e0*/  FADD R25, R15, R78 ;  /* 0x0000004e0f197221 */ /* 0x000fe20000000000 */
[----:B------:R-:W-:Y:S01]  /*62f0*/  FADD R144, R47, R110 ;  /* 0x0000006e2f907221 */ /* 0x000fe20000000000 */
[----:B----4-:R-:W-:Y:S01]  /*6300*/  FADD R37, R35, R98 ;  /* 0x0000006223257221 */ /* 0x010fe20000000000 */
[----:B------:R-:W-:Y:S01]  /*6310*/  @!P4 FMUL R33, R33, 0.5 ;  /* 0x3f0000002121c820 */ /* 0x000fe20000400000 */
[----:B------:R-:W2:Y:S01]  /*6320*/  MUFU.EX2 R129, R129 ;  /* 0x0000008100817308 */ /* 0x000ea20000000800 */
[----:B------:R-:W-:Y:S01]  /*6330*/  FADD R69, R25, R144 ;  /* 0x0000009019457221 */ /* 0x000fe20000000000 */
[----:B------:R-:W-:Y:S01]  /*6340*/  FADD R25, R27, R82 ;  /* 0x000000521b197221 */ /* 0x000fe20000000000 */
[----:B------:R-:W-:Y:S01]  /*6350*/  FADD R144, R50, R115 ;  /* 0x0000007332907221 */ /* 0x000fe20000000000 */
[----:B------:R-:W-:Y:S01]  /*6360*/  FADD R172, R37, R148 ;  /* 0x0000009425ac7221 */ /* 0x000fe20000000000 */
[----:B------:R-:W-:Y:S01]  /*6370*/  FADD R37, R38, R103 ;  /* 0x0000006726257221 */ /* 0x000fe20000000000 */
[----:B------:R-:W-:Y:S01]  /*6380*/  FADD R148, R70, R135 ;  /* 0x0000008746947221 */ /* 0x000fe20000000000 */
[----:B------:R-:W-:Y:S01]  /*6390*/  @!P5 FMUL R136, R136, 0.5 ;  /* 0x3f0000008888d820 */ /* 0x000fe20000400000 */
[----:B------:R3:W4:Y:S01]  /*63a0*/  MUFU.EX2 R132, R33 ;  /* 0x0000002100847308 */ /* 0x0007220000000800 */
[----:B-1----:R-:W-:Y:S01]  /*63b0*/  @!P2 FMUL R125, R125, R125 ;  /* 0x0000007d7d7da220 */ /* 0x002fe20000400000 */
[----:B------:R-:W-:Y:S01]  /*63c0*/  FSETP.GEU.AND P2, PT, R133, -126, PT ;  /* 0xc2fc00008500780b */ /* 0x000fe20003f4e000 */
[----:B------:R-:W-:Y:S01]  /*63d0*/  FADD R73, R25, R144 ;  /* 0x0000009019497221 */ /* 0x000fe20000000000 */
[----:B------:R-:W-:Y:S01]  /*63e0*/  FADD R25, R18, R83 ;  /* 0x0000005312197221 */ /* 0x000fe20000000000 */
[----:B------:R-:W-:Y:S01]  /*63f0*/  FADD R144, R51, R114 ;  /* 0x0000007233907221 */ /* 0x000fe20000000000 */
[----:B------:R-:W-:Y:S01]  /*6400*/  FADD R176, R37, R148 ;  /* 0x0000009425b07221 */ /* 0x000fe20000000000 */
[----:B------:R-:W-:Y:S01]  /*6410*/  FADD R37, R43, R106 ;  /* 0x0000006a2b257221 */ /* 0x000fe20000000000 */
[----:B------:R-:W1:Y:S01]  /*6420*/  MUFU.EX2 R136, R136 ;  /* 0x0000008800887308 */ /* 0x000e620000000800 */
[----:B--2---:R-:W-:Y:S01]  /*6430*/  @!P1 FMUL R129, R129, R129 ;  /* 0x0000008181819220 */ /* 0x004fe20000400000 */
[----:B------:R-:W-:Y:S01]  /*6440*/  FSETP.GEU.AND P1, PT, R137, -126, PT ;  /* 0xc2fc00008900780b */ /* 0x000fe20003f2e000 */
[----:B------:R-:W-:Y:S01]  /*6450*/  FADD R77, R25, R144 ;  /* 0x00000090194d7221 */ /* 0x000fe20000000000 */
[----:B------:R-:W-:Y:S01]  /*6460*/  FADD R25, R17, R86 ;  /* 0x0000005611197221 */ /* 0x000fe20000000000 */
[----:B------:R-:W-:Y:S01]  /*6470*/  FADD R144, R54, R119 ;  /* 0x0000007736907221 */ /* 0x000fe20000000000 */
[----:B---3--:R-:W-:Y:S01]  /*6480*/  FADD R33, R23, R94 ;  /* 0x0000005e17217221 */ /* 0x008fe20000000000 */
[----:B------:R-:W-:Y:S01]  /*6490*/  @!P2 FMUL R133, R133, 0.5 ;  /* 0x3f0000008585a820 */ /* 0x000fe20000400000 */
[----:B------:R-:W-:Y:S01]  /*64a0*/  MUFU.EX2 R124, R124 ;  /* 0x0000007c007c7308 */ /* 0x000fe20000000800 */
[----:B----4-:R-:W-:Y:S01]  /*64b0*/  @!P4 FMUL R132, R132, R132 ;  /* 0x000000848484c220 */ /* 0x010fe20000400000 */
[----:B------:R-:W-:Y:S01]  /*64c0*/  FSETP.GEU.AND P4, PT, R138, -126, PT ;  /* 0xc2fc00008a00780b */ /* 0x000fe20003f8e000 */
[----:B------:R-:W-:Y:S01]  /*64d0*/  FADD R81, R25, R144 ;  /* 0x0000009019517221 */ /* 0x000fe20000000000 */
[----:B------:R-:W-:Y:S01]  /*64e0*/  FADD R25, R31, R90 ;  /* 0x0000005a1f197221 */ /* 0x000fe20000000000 */
[----:B------:R-:W-:Y:S01]  /*64f0*/  FADD R144, R58, R123 ;  /* 0x0000007b3a907221 */ /* 0x000fe20000000000 */
[----:B------:R-:W-:Y:S01]  /*6500*/  FADD R168, R33, R146 ;  /* 0x0000009221a87221 */ /* 0x000fe20000000000 */
[----:B------:R-:W-:Y:S01]  /*6510*/  @!P1 FMUL R137, R137, 0.5 ;  /* 0x3f00000089899820 */ /* 0x000fe20000400000 */
[----:B------:R-:W2:Y:S01]  /*6520*/  MUFU.EX2 R133, R133 ;  /* 0x0000008500857308 */ /* 0x000ea20000000800 */
[----:B-1----:R-:W-:Y:S01]  /*6530*/  @!P5 FMUL R136, R136, R136 ;  /* 0x000000888888d220 */ /* 0x002fe20000400000 */
[----:B------:R-:W-:Y:S01]  /*6540*/  FSETP.GEU.AND P5, PT, R140, -126, PT ;  /* 0xc2fc00008c00780b */ /* 0x000fe20003fae000 */
[----:B------:R-:W-:Y:S01]  /*6550*/  FADD R33, R30, R95 ;  /* 0x0000005f1e217221 */ /* 0x000fe20000000000 */
[----:B------:R-:W-:Y:S01]  /*6560*/  FADD R146, R63, R126 ;  /* 0x0000007e3f927221 */ /* 0x000fe20000000000 */
[----:B------:R-:W-:Y:S01]  /*6570*/  FADD R149, R25, R144 ;  /* 0x0000009019957221 */ /* 0x000fe20000000000 */
[----:B------:R-:W-:Y:S01]  /*6580*/  FADD R25, R26, R91 ;  /* 0x0000005b1a197221 */ /* 0x000fe20000000000 */
[----:B------:R-:W-:Y:S01]  /*6590*/  @!P4 FMUL R138, R138, 0.5 ;  /* 0x3f0000008a8ac820 */ /* 0x000fe20000400000 */
[----:B------:R-:W1:Y:S01]  /*65a0*/  MUFU.EX2 R137, R137 ;  /* 0x0000008900897308 */ /* 0x000e620000000800 */
[----:B------:R-:W-:Y:S01]  /*65b0*/  FADD R144, R59, R122 ;  /* 0x0000007a3b907221 */ /* 0x000fe20000000000 */
[----:B------:R-:W-:Y:S01]  /*65c0*/  FADD R170, R33, R146 ;  /* 0x0000009221aa7221 */ /* 0x000fe20000000000 */
[----:B------:R-:W-:Y:S01]  /*65d0*/  FADD R33, R34, R99 ;  /* 0x0000006322217221 */ /* 0x000fe20000000000 */
[----:B------:R-:W-:Y:S01]  /*65e0*/  FADD R146, R67, R130 ;  /* 0x0000008243927221 */ /* 0x000fe20000000000 */
[----:B------:R-:W-:Y:S01]  /*65f0*/  FADD R166, R25, R144 ;  /* 0x0000009019a67221 */ /* 0x000fe20000000000 */
[----:B------:R-:W-:Y:S01]  /*6600*/  FADD R25, R28, R177 ;  /* 0x000000b11c197221 */ /* 0x000fe20000000000 */
[----:B------:R-:W-:Y:S01]  /*6610*/  @!P5 FMUL R140, R140, 0.5 ;  /* 0x3f0000008c8cd820 */ /* 0x000fe20000400000 */
[----:B------:R-:W3:Y:S01]  /*6620*/  MUFU.EX2 R138, R138 ;  /* 0x0000008a008a7308 */ /* 0x000ee20000000800 */
[----:B--2---:R-:W-:Y:S01]  /*6630*/  @!P2 FMUL R133, R133, R133 ;  /* 0x000000858585a220 */ /* 0x004fe20000400000 */
[----:B------:R-:W-:Y:S01]  /*6640*/  FSETP.GEU.AND P2, PT, R29, -126, PT ;  /* 0xc2fc00001d00780b */ /* 0x000fe20003f4e000 */
[----:B------:R-:W-:Y:S01]  /*6650*/  FADD R144, R60, R179 ;  /* 0x000000b33c907221 */ /* 0x000fe20000000000 */
[----:B------:R-:W-:Y:S01]  /*6660*/  FADD R174, R33, R146 ;  /* 0x0000009221ae7221 */ /* 0x000fe20000000000 */
[----:B------:R-:W-:Y:S01]  /*6670*/  FADD R33, R22, R87 ;  /* 0x0000005716217221 */ /* 0x000fe20000000000 */
[----:B------:R-:W-:Y:S01]  /*6680*/  FADD R146, R55, R118 ;  /* 0x0000007637927221 */ /* 0x000fe20000000000 */
[----:B------:R-:W-:Y:S01]  /*6690*/  FADD R41, R25, R144 ;  /* 0x0000009019297221 */ /* 0x000fe20000000000 */
[----:B------:R-:W2:Y:S01]  /*66a0*/  MUFU.EX2 R140, R140 ;  /* 0x0000008c008c7308 */ /* 0x000ea20000000800 */
[----:B-1----:R-:W-:Y:S01]  /*66b0*/  @!P1 FMUL R137, R137, R137 ;  /* 0x0000008989899220 */ /* 0x002fe20000400000 */
[----:B------:R-:W-:Y:S01]  /*66c0*/  FSETP.GEU.AND P1, PT, R145, -126, PT ;  /* 0xc2fc00009100780b */ /* 0x000fe20003f2e000 */
[----:B------:R-:W-:Y:S01]  /*66d0*/  FADD R25, R143, R92 ;  /* 0x0000005c8f197221 */ /* 0x000fe20000000000 */
[----:B------:R-:W-:Y:S01]  /*66e0*/  FADD R144, R163, R120 ;  /* 0x00000078a3907221 */ /* 0x000fe20000000000 */
[----:B------:R-:W-:Y:S01]  /*66f0*/  FADD R85, R33, R146 ;  /* 0x0000009221557221 */ /* 0x000fe20000000000 */
[----:B------:R-:W-:Y:S01]  /*6700*/  FADD R33, R39, R102 ;  /* 0x0000006627217221 */ /* 0x000fe20000000000 */
[----:B------:R-:W-:Y:S01]  /*6710*/  FADD R146, R71, R134 ;  /* 0x0000008647927221 */ /* 0x000fe20000000000 */
[----:B------:R-:W-:Y:S01]  /*6720*/  FADD R45, R25, R144 ;  /* 0x00000090192d7221 */ /* 0x000fe20000000000 */
[----:B---3--:R-:W-:Y:S01]  /*6730*/  @!P4 FMUL R138, R138, R138 ;  /* 0x0000008a8a8ac220 */ /* 0x008fe20000400000 */
[----:B------:R-:W-:Y:S01]  /*6740*/  FSETP.GEU.AND P4, PT, R142, -126, PT ;  /* 0xc2fc00008e00780b */ /* 0x000fe20003f8e000 */
[----:B------:R-:W-:Y:S01]  /*6750*/  FADD R144, R165, R128 ;  /* 0x00000080a5907221 */ /* 0x000fe20000000000 */
[----:B------:R-:W-:Y:S01]  /*6760*/  FADD R178, R33, R146 ;  /* 0x0000009221b27221 */ /* 0x000fe20000000000 */
[----:B------:R-:W-:Y:S01]  /*6770*/  FADD R25, R147, R96 ;  /* 0x0000006093197221 */ /* 0x000fe20000000000 */
[----:B------:R-:W-:Y:S01]  /*6780*/  FADD R33, R42, R107 ;  /* 0x0000006b2a217221 */ /* 0x000fe20000000000 */
[----:B------:R-:W-:Y:S01]  /*6790*/  @!P1 FMUL R145, R145, 0.5 ;  /* 0x3f00000091919820 */ /* 0x000fe20000400000 */
[----:B------:R-:W-:Y:S01]  /*67a0*/  FADD R146, R74, R139 ;  /* 0x0000008b4a927221 */ /* 0x000fe20000000000 */
[----:B--2---:R-:W-:Y:S01]  /*67b0*/  @!P5 FMUL R140, R140, R140 ;  /* 0x0000008c8c8cd220 */ /* 0x004fe20000400000 */
[----:B------:R-:W-:Y:S01]  /*67c0*/  FSETP.GEU.AND P5, PT, R13, -126, PT ;  /* 0xc2fc00000d00780b */ /* 0x000fe20003fae000 */
[----:B------:R-:W-:Y:S01]  /*67d0*/  @!P2 FMUL R29, R29, 0.5 ;  /* 0x3f0000001d1da820 */ /* 0x000fe20000400000 */
[----:B------:R-:W-:Y:S01]  /*67e0*/  FADD R53, R25, R144 ;  /* 0x0000009019357221 */ /* 0x000fe20000000000 */
[----:B------:R-:W-:Y:S01]  /*67f0*/  FADD R180, R33, R146 ;  /* 0x0000009221b47221 */ /* 0x000fe20000000000 */
[----:B------:R-:W-:Y:S01]  /*6800*/  MUFU.EX2 R145, R145 ;  /* 0x0000009100917308 */ /* 0x000fe20000000800 */
[----:B------:R-:W-:Y:S01]  /*6810*/  @!P4 FMUL R142, R142, 0.5 ;  /* 0x3f0000008e8ec820 */ /* 0x000fe20000400000 */
[----:B------:R-:W-:Y:S01]  /*6820*/  FADD R148, R75, R24 ;  /* 0x000000184b947221 */ /* 0x000fe20000000000 */
[----:B------:R-:W-:Y:S01]  /*6830*/  FADD R33, R44, R105 ;  /* 0x000000692c217221 */ /* 0x000fe20000000000 */
[----:B------:R-:W-:Y:S01]  /*6840*/  FADD R146, R76, R129 ;  /* 0x000000814c927221 */ /* 0x000fe20000000000 */
[----:B------:R-:W-:Y:S01]  /*6850*/  FADD R25, R36, R97 ;  /* 0x0000006124197221 */ /* 0x000fe20000000000 */
[----:B------:R-:W-:Y:S01]  /*6860*/  FADD R181, R37, R148 ;  /* 0x0000009425b57221 */ /* 0x000fe20000000000 */
[----:B------:R-:W-:Y:S01]  /*6870*/  FADD R148, R171, R136 ;  /* 0x00000088ab947221 */ /* 0x000fe20000000000 */
[----:B------:R1:W2:Y:S01]  /*6880*/  MUFU.EX2 R141, R29 ;  /* 0x0000001d008d7308 */ /* 0x0002a20000000800 */
[----:B------:R-:W-:Y:S01]  /*6890*/  @!P5 FMUL R13, R13, 0.5 ;  /* 0x3f0000000d0dd820 */ /* 0x000fe20000400000 */
[----:B------:R-:W-:Y:S01]  /*68a0*/  FADD R154, R33, R146 ;  /* 0x00000092219a7221 */ /* 0x000fe20000000000 */
[----:B------:R-:W-:Y:S01]  /*68b0*/  FADD R33, R155, R108 ;  /* 0x0000006c9b217221 */ /* 0x000fe20000000000 */
[----:B------:R-:W-:Y:S01]  /*68c0*/  FADD R146, R64, R117 ;  /* 0x0000007540927221 */ /* 0x000fe20000000000 */
[----:B------:R-:W-:Y:S01]  /*68d0*/  FADD R150, R84, R137 ;  /* 0x0000008954967221 */ /* 0x000fe20000000000 */
[----:B------:R-:W-:Y:S01]  /*68e0*/  FADD R37, R159, R116 ;  /* 0x000000749f257221 */ /* 0x000fe20000000000 */
[----:B------:R-:W-:Y:S01]  /*68f0*/  FADD R156, R33, R148 ;  /* 0x00000094219c7221 */ /* 0x000fe20000000000 */
[----:B------:R-:W3:Y:S01]  /*6900*/  MUFU.EX2 R142, R142 ;  /* 0x0000008e008e7308 */ /* 0x000ee20000000800 */
[----:B-1----:R-:W-:Y:S01]  /*6910*/  FADD R29, R32, R93 ;  /* 0x0000005d201d7221 */ /* 0x002fe20000000000 */
[----:B------:R-:W-:Y:S01]  /*6920*/  FADD R33, R157, R112 ;  /* 0x000000709d217221 */ /* 0x000fe20000000000 */
[----:B------:R-:W-:Y:S01]  /*6930*/  FADD R148, R173, R138 ;  /* 0x0000008aad947221 */ /* 0x000fe20000000000 */
[----:B------:R-:W-:Y:S01]  /*6940*/  FADD R152, R175, R140 ;  /* 0x0000008caf987221 */ /* 0x000fe20000000000 */
[----:B------:R-:W-:Y:S01]  /*6950*/  FADD R49, R29, R146 ;  /* 0x000000921d317221 */ /* 0x000fe20000000000 */
[----:B------:R-:W-:Y:S01]  /*6960*/  FADD R29, R48, R109 ;  /* 0x0000006d301d7221 */ /* 0x000fe20000000000 */
[----:B------:R-:W-:Y:S01]  /*6970*/  FADD R146, R80, R133 ;  /* 0x0000008550927221 */ /* 0x000fe20000000000 */
[----:B------:R1:W4:Y:S01]  /*6980*/  MUFU.EX2 R144, R13 ;  /* 0x0000000d00907308 */ /* 0x0003220000000800 */
[----:B------:R-:W-:Y:S01]  /*6990*/  FADD R160, R33, R148 ;  /* 0x0000009421a07221 */ /* 0x000fe20000000000 */
[----:B------:R-:W-:Y:S01]  /*69a0*/  FADD R33, R52, R113 ;  /* 0x0000007134217221 */ /* 0x000fe20000000000 */
[----:B------:R-:W-:Y:S01]  /*69b0*/  FADD R158, R29, R146 ;  /* 0x000000921d9e7221 */ /* 0x000fe20000000000 */
[----:B------:R-:W-:Y:S01]  /*69c0*/  FADD R146, R68, R125 ;  /* 0x0000007d44927221 */ /* 0x000fe20000000000 */
[----:B------:R-:W-:Y:S01]  /*69d0*/  FADD R29, R151, R100 ;  /* 0x00000064971d7221 */ /* 0x000fe20000000000 */
[----:B------:R-:W-:Y:S01]  /*69e0*/  FADD R148, R167, R132 ;  /* 0x00000084a7947221 */ /* 0x000fe20000000000 */
[----:B------:R-:W-:Y:S01]  /*69f0*/  @!P3 FMUL R121, R121, R121 ;  /* 0x000000797979b220 */ /* 0x000fe20000400000 */
[----:B------:R-:W-:Y:S01]  /*6a00*/  @!P6 FMUL R124, R124, R124 ;  /* 0x0000007c7c7ce220 */ /* 0x000fe20000400000 */
[----:B--2---:R-:W-:Y:S01]  /*6a10*/  @!P2 FMUL R141, R141, R141 ;  /* 0x0000008d8d8da220 */ /* 0x004fe20000400000 */
[----:B---3--:R-:W-:Y:S01]  /*6a20*/  @!P4 FMUL R142, R142, R142 ;  /* 0x0000008e8e8ec220 */ /* 0x008fe20000400000 */
[----:B------:R-:W-:Y:S01]  /*6a30*/  @!P1 FMUL R145, R145, R145 ;  /* 0x0000009191919220 */ /* 0x000fe20000400000 */
[----:B------:R-:W-:Y:S01]  /*6a40*/  FADD R57, R25, R146 ;  /* 0x0000009219397221 */ /* 0x000fe20000000000 */
[----:B------:R-:W-:Y:S01]  /*6a50*/  FADD R162, R33, R150 ;  /* 0x0000009621a27221 */ /* 0x000fe20000000000 */
[----:B------:R-:W-:Y:S01]  /*6a60*/  FADD R61, R29, R148 ;  /* 0x000000941d3d7221 */ /* 0x000fe20000000000 */
[----:B------:R-:W-:Y:S01]  /*6a70*/  FADD R164, R37, R152 ;  /* 0x0000009825a47221 */ /* 0x000fe20000000000 */
[----:B-1----:R-:W-:Y:S01]  /*6a80*/  FADD R13, R40, R101 ;  /* 0x00000065280d7221 */ /* 0x002fe20000000000 */
[----:B----4-:R-:W-:Y:S01]  /*6a90*/  @!P5 FMUL R144, R144, R144 ;  /* 0x000000909090d220 */ /* 0x010fe20000400000 */
[----:B------:R-:W-:Y:S01]  /*6aa0*/  FADD R146, R72, R141 ;  /* 0x0000008d48927221 */ /* 0x000fe20000000000 */
        /* <DEDUP_REMOVED lines=36> */
[----:B------:R-:W-:Y:S01]  /*6cf0*/  F2FP.BF16.F32.PACK_AB R61, R87, R86 ;  /* 0x00000056573d723e */ /* 0x000fe200000010ff */
[----:B------:R-:W-:Y:S01]  /*6d00*/  FADD R65, R65, R180 ;  /* 0x000000b441417221 */ /* 0x000fe20000000000 */
[----:B------:R-:W-:Y:S01]  /*6d10*/  FADD R166, R69, R166 ;  /* 0x000000a645a67221 */ /* 0x000fe20000000000 */
[----:B------:R-:W-:Y:S01]  /*6d20*/  F2FP.BF16.F32.PACK_AB R25, R15, R14 ;  /* 0x0000000e0f19723e */ /* 0x000fe200000010ff */
[----:B------:R-:W-:Y:S01]  /*6d30*/  FADD R15, R41, R152 ;  /* 0x00000098290f7221 */ /* 0x000fe20000000000 */
[----:B------:R-:W-:Y:S01]  /*6d40*/  F2FP.BF16.F32.PACK_AB R87, R24, R139 ;  /* 0x0000008b1857723e */ /* 0x000fe200000010ff */
[----:B------:R-:W-:Y:S01]  /*6d50*/  FADD R13, R65, R166 ;  /* 0x000000a6410d7221 */ /* 0x000fe20000000000 */
[----:B------:R-:W-:-:S02]  /*6d60*/  F2FP.BF16.F32.PACK_AB R31, R26, R31 ;  /* 0x0000001f1a1f723e */ /* 0x000fc400000010ff */
[----:B------:R-:W-:Y:S02]  /*6d70*/  F2FP.BF16.F32.PACK_AB R37, R39, R38 ;  /* 0x000000262725723e */ /* 0x000fe400000010ff */
[----:B------:R-:W-:Y:S02]  /*6d80*/  F2FP.BF16.F32.PACK_AB R24, R143, R28 ;  /* 0x0000001c8f18723e */ /* 0x000fe400000010ff */
[----:B------:R-:W-:Y:S02]  /*6d90*/  F2FP.BF16.F32.PACK_AB R33, R30, R23 ;  /* 0x000000171e21723e */ /* 0x000fe400000010ff */
[----:B------:R-:W-:Y:S02]  /*6da0*/  F2FP.BF16.F32.PACK_AB R35, R34, R35 ;  /* 0x000000232223723e */ /* 0x000fe400000010ff */
[----:B------:R-:W-:Y:S02]  /*6db0*/  F2FP.BF16.F32.PACK_AB R39, R43, R42 ;  /* 0x0000002a2b27723e */ /* 0x000fe400000010ff */
        /* <DEDUP_REMOVED lines=10> */
[----:B------:R-:W-:Y:S01]  /*6e60*/  F2FP.BF16.F32.PACK_AB R29, R22, R17 ;  /* 0x00000011161d723e */ /* 0x000fe200000010ff */
[----:B------:R-:W-:Y:S01]  /*6e70*/  IMAD.MOV.U32 R17, RZ, RZ, 0x2 ;  /* 0x00000002ff117424 */ /* 0x000fe200078e00ff */
        /* <DEDUP_REMOVED lines=44> */
[----:B------:R-:W-:-:S07]  /*7140*/  SHF.L.U32 R23, RZ, 0x1f, RZ ;  /* 0x0000001fff177819 */ /* 0x000fce00000006ff */
.L_x_23:
[----:B-1----:R1:W2:Y:S02]  /*7150*/  SYNCS.PHASECHK.TRANS64.TRYWAIT P1, [R2+URZ+0x33008], R23 ;  /* 0x03300817020075a7 */ /* 0x0022a4000802017f */
[----:B--2---:R-:W-:Y:S05]  /*7160*/  @!P1 NANOSLEEP.SYNCS 0x989680 ;  /* 0x009896800000995d */ /* 0x004fea0003900000 */
[----:B------:R-:W2:Y:S02]  /*7170*/  @!P1 SYNCS.PHASECHK.TRANS64 P1, [R2+URZ+0x33008], R23 ;  /* 0x03300817020095a7 */ /* 0x000ea4000802007f */
[----:B--2---:R-:W-:Y:S05]  /*7180*/  @!P1 BRA `(.L_x_23) ;  /* 0xfffffffc00f09947 */ /* 0x004fea000383ffff */
[----:B------:R-:W-:Y:S01]  /*7190*/  ULOP3.LUT UR15, UR15, 0x4000000, URZ, 0xfc, !UPT ;  /* 0x040000000f0f7892 */ /* 0x000fe2000f8efc3f */
[----:B------:R-:W-:Y:S01]  /*71a0*/  WARPGROUP.ARRIVE ;  /* 0x00000000000079c5 */ /* 0x000fe20000000000 */
[----:B------:R-:W-:Y:S01]  /*71b0*/  UMOV UR7, 0x80000020 ;  /* 0x8000002000077882 */ /* 0x000fe20000000000 */
[C---:B------:R-:W-:Y:S01]  /*71c0*/  ISETP.GE.AND P1, PT, R19.reuse, 0x3, PT ;  /* 0x000000031300780c */ /* 0x040fe20003f26270 */
[----:B------:R-:W-:Y:S01]  /*71d0*/  UIADD3 UR6, UR15, 0xc00, URZ ;  /* 0x00000c000f067890 */ /* 0x000fe2000fffe03f */
[----:B------:R-:W-:Y:S01]  /*71e0*/  IADD3 R14, R2, 0x33020, RZ ;  /* 0x00033020020e7810 */ /* 0x000fe20007ffe0ff */
[----:B------:R-:W-:Y:S01]  /*71f0*/  VIADD R12, R12, 0x100 ;  /* 0x000001000c0c7836 */ /* 0x000fe20000000000 */
[----:B------:R-:W-:Y:S02]  /*7200*/  IADD3 R19, R19, -0x1, RZ ;  /* 0xffffffff13137810 */ /* 0x000fe40007ffe0ff */
[----:B------:R-:W-:-:S04]  /*7210*/  PRMT R18, RZ, 0x654, R14 ;  /* 0x00000654ff127816 */ /* 0x000fc8000000000e */
[----:B------:R-:W-:Y:S01]  /*7220*/  HGMMA.64x96x16.F32.BF16 R152, R24, gdesc[UR4].tnspB, RZ, !UPT, gsb0 ;  /* 0x4160000418987df0 */ /* 0x000fe2000c0018ff */
[----:B------:R-:W-:Y:S01]  /*7230*/  UIADD3 UR6, UR15, 0xc40, URZ ;  /* 0x00000c400f067890 */ /* 0x000fe2000fffe03f */
[----:B------:R-:W-:Y:S01]  /*7240*/  UMOV UR7, 0x80000020 ;  /* 0x8000002000077882 */ /* 0x000fe20000000000 */
[----:B------:R-:W-:Y:S02]  /*7250*/  WARPGROUP.DEPBAR.LE gsb0, 0x0 ;  /* 0x00008000000079c5 */ /* 0x000fe40000010000 */
[----:B------:R-:W-:-:S06]  /*7260*/  WARPGROUP.ARRIVE ;  /* 0x00000000000079c5 */ /* 0x000fcc0000000000 */
[----:B------:R-:W-:Y:S01]  /*7270*/  HGMMA.64x96x16.F32.BF16 R152, R28, gdesc[UR4].tnspB, R152, gsb0 ;  /* 0x416000041c987df0 */ /* 0x000fe20008001898 */
        /* <DEDUP_REMOVED lines=69> */
[----:B------:R-:W-:Y:S03]  /*76d0*/  HGMMA.64x96x16.F32.BF16 R152, R84, gdesc[UR4].tnspB, R152, gsb0 ;  /* 0x4160000454987df0 */ /* 0x000fe60008001898 */
[----:B------:R-:W-:Y:S02]  /*76e0*/  WARPGROUP.DEPBAR.LE gsb0, 0x0 ;  /* 0x00008000000079c5 */ /* 0x000fe40000010000 */
[----:B------:R2:W-:Y:S01]  /*76f0*/  SYNCS.ARRIVE.TRANS64.RED.A1T0 RZ, [R18+URZ], RZ ;  /* 0x000000ff12ff79a7 */ /* 0x0005e2000810043f */
[----:B------:R-:W-:Y:S05]  /*7700*/  @!P1 BRA `(.L_x_24) ;  /* 0x0000005000a89947 */ /* 0x000fea0003800000 */
[----:B------:R-:W-:Y:S01]  /*7710*/  IMAD.MOV.U32 R201, RZ, RZ, R20 ;  /* 0x000000ffffc97224 */ /* 0x000fe200078e0014 */
[----:B-1----:R-:W-:Y:S01]  /*7720*/  MOV R23, R21 ;  /* 0x0000001500177202 */ /* 0x002fe20000000f00 */
[----:B------:R-:W-:Y:S01]  /*7730*/  IMAD.MOV.U32 R17, RZ, RZ, 0x2 ;  /* 0x00000002ff117424 */ /* 0x000fe200078e00ff */
[----:B------:R-:W-:Y:S01]  /*7740*/  MOV R7, 0x1 ;  /* 0x0000000100077802 */ /* 0x000fe20000000f00 */
[----:B------:R-:W-:Y:S01]  /*7750*/  IMAD.MOV.U32 R4, RZ, RZ, RZ ;  /* 0x000000ffff047224 */ /* 0x000fe200078e00ff */
[----:B------:R-:W-:-:S06]  /*7760*/  ULDC.64 UR22, c[0x0][0x198] ;  /* 0x0000660000167ab9 */ /* 0x000fcc0000000a00 */
.L_x_36:
[----:B------:R-:W-:Y:S01]  /*7770*/  ISETP.GT.AND P1, PT, R19, 0x2, PT ;  /* 0x000000021300780c */ /* 0x000fe20003f24270 */
[----:B------:R-:W-:Y:S01]  /*7780*/  IMAD R21, R17, 0x8, R2 ;  /* 0x0000000811157824 */ /* 0x000fe200078e0202 */
[----:B------:R-:W-:Y:S02]  /*7790*/  IADD3 R19, R19, -0x1, RZ ;  /* 0xffffffff13137810 */ /* 0x000fe40007ffe0ff */
[----:B--2---:R-:W-:-:S09]  /*77a0*/  SHF.L.U32 R18, R4, 0x1f, RZ ;  /* 0x0000001f04127819 */ /* 0x004fd200000006ff */
.L_x_25:
[----:B-1----:R1:W2:Y:S02]  /*77b0*/  SYNCS.PHASECHK.TRANS64.TRYWAIT P2, [R21+URZ+0x33000], R18 ;  /* 0x03300012150075a7 */ /* 0x0022a4000804017f */
[----:B--2---:R-:W-:Y:S05]  /*77c0*/  @!P2 NANOSLEEP.SYNCS 0x989680 ;  /* 0x009896800000a95d */ /* 0x004fea0003900000 */
[----:B------:R-:W2:Y:S02]  /*77d0*/  @!P2 SYNCS.PHASECHK.TRANS64 P2, [R21+URZ+0x33000], R18 ;  /* 0x033000121500a5a7 */ /* 0x000ea4000804007f */
[----:B--2---:R-:W-:Y:S05]  /*77e0*/  @!P2 BRA `(.L_x_25) ;  /* 0xfffffffc00f0a947 */ /* 0x004fea000383ffff */
[----:B------:R-:W-:Y:S05]  /*77f0*/  WARPSYNC.ALL ;  /* 0x0000000000007948 */ /* 0x000fea0003800000 */
[----:B------:R-:W-:Y:S01]  /*7800*/  R2UR UR58, R17 ;  /* 0x00000000113a72ca */ /* 0x000fe200000e0000 */
[----:B------:R-:W-:Y:S01]  /*7810*/  WARPGROUP.ARRIVE ;  /* 0x00000000000079c5 */ /* 0x000fe20000000000 */
[----:B------:R-:W-:Y:S01]  /*7820*/  UMOV UR59, 0x80000020 ;  /* 0x80000020003b7882 */ /* 0x000fe20000000000 */
[----:B------:R-:W-:Y:S01]  /*7830*/  UMOV UR55, 0x80000020 ;  /* 0x8000002000377882 */ /* 0x000fe20000000000 */
[----:B------:R-:W-:Y:S01]  /*7840*/  UMOV UR51, 0x80000020 ;  /* 0x8000002000337882 */ /* 0x000fe20000000000 */
[----:B------:R-:W-:Y:S01]  /*7850*/  UMOV UR47, 0x80000020 ;  /* 0x80000020002f7882 */ /* 0x000fe20000000000 */
[----:B------:R-:W-:Y:S01]  /*7860*/  UMOV UR43, 0x80000020 ;  /* 0x80000020002b7882 */ /* 0x000fe20000000000 */
[----:B------:R-:W-:Y:S01]  /*7870*/  UMOV UR7, 0x80000020 ;  /* 0x8000002000077882 */ /* 0x000fe20000000000 */
[----:B------:R-:W-:-:S05]  /*7880*/  ISETP.NE.AND P2, PT, R10, RZ, PT ;  /* 0x000000ff0a00720c */ /* 0x000fca0003f45270 */
[----:B------:R-:W-:-:S04]  /*7890*/  UIMAD UR58, UR58, 0xc00, UR14 ;  /* 0x00000c003a3a78a4 */ /* 0x000fc8000f8e020e */
[----:B------:R-:W-:Y:S02]  /*78a0*/  UIADD3 UR54, UR58, 0x2, URZ ;  /* 0x000000023a367890 */ /* 0x000fe4000fffe03f */
[----:B------:R-:W-:Y:S02]  /*78b0*/  UIADD3 UR50, UR58, 0x400, URZ ;  /* 0x000004003a327890 */ /* 0x000fe4000fffe03f */
[----:B------:R-:W-:Y:S02]  /*78c0*/  UIADD3 UR46, UR58, 0x402, URZ ;  /* 0x000004023a2e7890 */ /* 0x000fe4000fffe03f */
[----:B------:R-:W-:Y:S01]  /*78d0*/  HGMMA.64x256x16.F32.BF16 R24, gdesc[UR56], RZ, !UPT, gsb0 ;  /* 0x03e00000381879f0 */ /* 0x000fe2000c0018ff */
[----:B------:R-:W-:Y:S02]  /*78e0*/  UIADD3 UR42, UR58, 0x800, URZ ;  /* 0x000008003a2a7890 */ /* 0x000fe4000fffe03f */
[----:B------:R-:W-:Y:S01]  /*78f0*/  UIADD3 UR6, UR58, 0x802, URZ ;  /* 0x000008023a067890 */ /* 0x000fe2000fffe03f */
[----:B------:R-:W-:-:S02]  /*7900*/  WARPGROUP.DEPBAR.LE gsb0, 0x0 ;  /* 0x00008000000079c5 */ /* 0x000fc40000010000 */
[----:B------:R-:W-:-:S15]  /*7910*/  WARPGROUP.ARRIVE ;  /* 0x00000000000079c5 */ /* 0x000fde0000000000 */
[----:B------:R-:W-:-:S07]  /*7920*/  NOP ;  /* 0x0000000000007918 */ /* 0x000fce0000000000 */
        /* <DEDUP_REMOVED lines=18> */
[----:B------:R-:W-:Y:S05]  /*7a50*/  @P2 BRA `(.L_x_26) ;  /* 0x0000000000c42947 */ /* 0x000fea0003800000 */
[----:B------:R-:W-:-:S13]  /*7a60*/  ISETP.LT.OR P3, PT, R8, 0x1, !P0 ;  /* 0x000000010800780c */ /* 0x000fda0004761670 */
[----:B------:R-:W-:Y:S05]  /*7a70*/  @P3 BRA `(.L_x_27) ;  /* 0x0000000000b83947 */ /* 0x000fea0003800000 */
[----:B------:R-:W-:Y:S02]  /*7a80*/  ISETP.NE.AND P4, PT, R0, RZ, PT ;  /* 0x000000ff0000720c */ /* 0x000fe40003f85270 */
[----:B-1----:R-:W-:Y:S02]  /*7a90*/  LEA R18, R5, R2, 0x3 ;  /* 0x0000000205127211 */ /* 0x002fe400078e18ff */
[----:B------:R-:W-:-:S09]  /*7aa0*/  SHF.L.U32 R21, R6, 0x1f, RZ ;  /* 0x0000001f06157819 */ /* 0x000fd200000006ff */
.L_x_28:
        /* <DEDUP_REMOVED lines=10> */
.L_x_29:
[----:B------:R-:W-:Y:S01]  /*7b50*/  IMAD R20, R5, 0xc000, R2 ;  /* 0x0000c00005147824 */ /* 0x000fe200078e0202 */
[----:B------:R-:W-:Y:S01]  /*7b60*/  R2UR UR35, R9 ;  /* 0x00000000092372ca */ /* 0x000fe200000e0000 */
[----:B------:R-:W-:Y:S01]  /*7b70*/  UIADD3 UR6, UP0, UR22, 0x1f0, URZ ;  /* 0x000001f016067890 */ /* 0x000fe2000ff1e03f */
[----:B------:R-:W-:Y:S01]  /*7b80*/  R2UR UR33, R18 ;  /* 0x00000000122172ca */ /* 0x000fe200000e0000 */
[----:B------:R-:W-:Y:S01]  /*7b90*/  UMOV UR24, 0x0 ;  /* 0x0000000000187882 */ /* 0x000fe20000000000 */
[----:B------:R-:W-:Y:S01]  /*7ba0*/  R2UR UR8, R20 ;  /* 0x00000000140872ca */ /* 0x000fe200000e0000 */
[----:B------:R-:W-:Y:S01]  /*7bb0*/  UIADD3.X UR7, URZ, UR23, URZ, UP0, !UPT ;  /* 0x000000173f077290 */ /* 0x000fe200087fe43f */
[----:B------:R-:W-:Y:S01]  /*7bc0*/  IADD3 R5, R5, 0x1, RZ ;  /* 0x0000000105057810 */ /* 0x000fe20007ffe0ff */
[----:B------:R-:W-:Y:S01]  /*7bd0*/  UMOV UR25, 0x10000000 ;  /* 0x1000000000197882 */ /* 0x000fe20000000000 */
[----:B------:R-:W-:Y:S01]  /*7be0*/  UMOV UR34, URZ ;  /* 0x0000003f00227c82 */ /* 0x000fe20008000000 */
[----:B------:R-:W-:Y:S01]  /*7bf0*/  UMOV UR18, 0x20 ;  /* 0x0000002000127882 */ /* 0x000fe20000000000 */
[----:B------:R-:W-:Y:S01]  /*7c00*/  UMOV UR20, UR36 ;  /* 0x0000002400147c82 */ /* 0x000fe20008000000 */
[----:B------:R-:W-:Y:S01]  /*7c10*/  UMOV UR21, UR37 ;  /* 0x0000002500157c82 */ /* 0x000fe20008000000 */
[----:B------:R-:W-:Y:S01]  /*7c20*/  UMOV UR10, 0x40 ;  /* 0x00000040000a7882 */ /* 0x000fe20000000000 */
[----:B------:R-:W-:Y:S01]  /*7c30*/  USHF.L.U32 UR35, UR35, 0x8, URZ ;  /* 0x0000000823237899 */ /* 0x000fe2000800063f */
[----:B------:R-:W-:Y:S01]  /*7c40*/  ISETP.NE.AND P3, PT, R5, 0x4, PT ;  /* 0x000000040500780c */ /* 0x000fe20003f65270 */
[----:B------:R-:W-:-:S02]  /*7c50*/  UIADD3 UR33, UR33, 0x33000, URZ ;  /* 0x0003300021217890 */ /* 0x000fc4000fffe03f */
        /* <DEDUP_REMOVED lines=10> */
[----:B------:R-:W-:Y:S01]  /*7d00*/  UMOV UR9, UR33 ;  /* 0x0000002100097c82 */ /* 0x000fe20008000000 */
[----:B------:R-:W-:Y:S01]  /*7d10*/  UMOV UR11, UR35 ;  /* 0x00000023000b7c82 */ /* 0x000fe20008000000 */
[----:B------:R2:W-:Y:S01]  /*7d20*/  UTMALDG.4D [UR32], [UR6], desc[UR24] ;  /* 0x00001820060075b4 */ /* 0x0005e20008019000 */
[----:B------:R2:W-:Y:S01]  /*7d30*/  UTMALDG.4D [UR16], [UR6], desc[UR24] ;  /* 0x00001810060075b4 */ /* 0x0005e20008019000 */
[----:B------:R2:W-:Y:S02]  /*7d40*/  UTMALDG.4D [UR8], [UR6], desc[UR24] ;  /* 0x00001808060075b4 */ /* 0x0005e40008019000 */
[----:B--2---:R-:W-:Y:S01]  /*7d50*/  NOP ;  /* 0x0000000000007918 */ /* 0x004fe20000000000 */
.L_x_27:
[----:B------:R-:W-:-:S07]  /*7d60*/  VIADD R8, R8, 0xffffffff ;  /* 0xffffffff08087836 */ /* 0x000fce0000000000 */
.L_x_26:
[----:B------:R-:W-:Y:S01]  /*7d70*/  IADD3 R17, R17, 0x1, RZ ;  /* 0x0000000111117810 */ /* 0x000fe20007ffe0ff */
[----:B------:R-:W-:Y:S05]  /*7d80*/  WARPSYNC.ALL ;  /* 0x0000000000007948 */ /* 0x000fea0003800000 */
[----:B------:R-:W-:-:S04]  /*7d90*/  ISETP.NE.AND P3, PT, R17, 0x4, PT ;  /* 0x000000041100780c */ /* 0x000fc80003f65270 */
[----:B-1----:R-:W-:Y:S02]  /*7da0*/  SEL R21, RZ, 0x1, P3 ;  /* 0x00000001ff157807 */ /* 0x002fe40001800000 */
[----:B------:R-:W-:Y:S02]  /*7db0*/  SEL R17, R17, RZ, P3 ;  /* 0x000000ff11117207 */ /* 0x000fe40001800000 */
[----:B------:R-:W-:Y:S02]  /*7dc0*/  LOP3.LUT R4, R4, R21, RZ, 0x3c, !PT ;  /* 0x0000001504047212 */ /* 0x000fe400078e3cff */
[----:B------:R-:W-:Y:S01]  /*7dd0*/  FMNMX R18, R24, R201, !PT ;  /* 0x000000c918127209 */ /* 0x000fe20007800000 */
[----:B------:R-:W-:Y:S01]  /*7de0*/  ULDC UR6, c[0x0][0x604] ;  /* 0x0001810000067ab9 */ /* 0x000fe20000000800 */
[----:B------:R-:W-:Y:S01]  /*7df0*/  FMNMX R20, R26, R23, !PT ;  /* 0x000000171a147209 */ /* 0x000fe20007800000 */
[----:B------:R-:W-:Y:S01]  /*7e00*/  IMAD R208, R17, 0x8, R2 ;  /* 0x0000000811d07824 */ /* 0x000fe200078e0202 */
[----:B------:R-:W-:-:S02]  /*7e10*/  FMNMX R21, R25, R18, !PT ;  /* 0x0000001219157209 */ /* 0x000fc40007800000 */
        /* <DEDUP_REMOVED lines=124> */
[----:B------:R-:W-:-:S03]  /*85e0*/  FMNMX R22, R151, R20, !PT ;  /* 0x0000001497167209 */ /* 0x000fc60007800000 */
[----:B------:R-:W1:Y:S04]  /*85f0*/  SHFL.BFLY PT, R21, R18, 0x1, 0x1f ;  /* 0x0c201f0012157f89 */ /* 0x000e6800000e0000 */
[----:B------:R-:W2:Y:S01]  /*8600*/  SHFL.BFLY PT, R203, R22, 0x1, 0x1f ;  /* 0x0c201f0016cb7f89 */ /* 0x000ea200000e0000 */
[----:B-1----:R-:W-:Y:S02]  /*8610*/  FMNMX R200, R18, R21, !PT ;  /* 0x0000001512c87209 */ /* 0x002fe40007800000 */
[----:B--2---:R-:W-:-:S03]  /*8620*/  FMNMX R203, R22, R203, !PT ;  /* 0x000000cb16cb7209 */ /* 0x004fc60007800000 */
[----:B------:R-:W1:Y:S04]  /*8630*/  SHFL.BFLY PT, R21, R200, 0x2, 0x1f ;  /* 0x0c401f00c8157f89 */ /* 0x000e6800000e0000 */
[----:B------:R-:W2:Y:S01]  /*8640*/  SHFL.BFLY PT, R202, R203, 0x2, 0x1f ;  /* 0x0c401f00cbca7f89 */ /* 0x000ea200000e0000 */
[----:B-1----:R-:W-:Y:S02]  /*8650*/  FMNMX R20, R200, R21, !PT ;  /* 0x00000015c8147209 */ /* 0x002fe40007800000 */
[----:B--2---:R-:W-:Y:S02]  /*8660*/  FMNMX R21, R203, R202, !PT ;  /* 0x000000cacb157209 */ /* 0x004fe40007800000 */
[----:B------:R-:W-:Y:S02]  /*8670*/  FSETP.NEU.AND P3, PT, R20, -INF , PT ;  /* 0xff8000001400780b */ /* 0x000fe40003f6d000 */
[----:B------:R-:W-:-:S02]  /*8680*/  FSETP.NEU.AND P4, PT, R21, -INF , PT ;  /* 0xff8000001500780b */ /* 0x000fc40003f8d000 */
[----:B------:R-:W-:Y:S02]  /*8690*/  FSEL R204, R20, RZ, P3 ;  /* 0x000000ff14cc7208 */ /* 0x000fe40001800000 */
[----:B------:R-:W-:-:S03]  /*86a0*/  FSEL R206, R21, RZ, P4 ;  /* 0x000000ff15ce7208 */ /* 0x000fc60002000000 */
[----:B------:R-:W-:Y:S02]  /*86b0*/  FADD R18, -R204, R201 ;  /* 0x000000c9cc127221 */ /* 0x000fe40000000100 */
[----:B------:R-:W-:Y:S01]  /*86c0*/  FADD R22, -R206, R23 ;  /* 0x00000017ce167221 */ /* 0x000fe20000000100 */
[C---:B------:R-:W-:Y:S02]  /*86d0*/  IMAD R23, R7.reuse, 0x8, R14 ;  /* 0x0000000807177824 */ /* 0x040fe400078e020e */
[----:B------:R-:W-:Y:S01]  /*86e0*/  FMUL R18, R18, UR6 ;  /* 0x0000000612127c20 */ /* 0x000fe20008400000 */
[----:B------:R-:W-:Y:S01]  /*86f0*/  IADD3 R7, R7, 0x1, RZ ;  /* 0x0000000107077810 */ /* 0x000fe20007ffe0ff */
[----:B------:R-:W-:Y:S01]  /*8700*/  FMUL R22, R22, UR6 ;  /* 0x0000000616167c20 */ /* 0x000fe20008400000 */
[----:B------:R-:W-:Y:S02]  /*8710*/  PRMT R23, RZ, 0x654, R23 ;  /* 0x00000654ff177816 */ /* 0x000fe40000000017 */
[----:B------:R-:W-:-:S02]  /*8720*/  FSETP.GEU.AND P3, PT, R18, -126, PT ;  /* 0xc2fc00001200780b */ /* 0x000fc40003f6e000 */
[----:B------:R-:W-:Y:S01]  /*8730*/  FSETP.GEU.AND P4, PT, R22, -126, PT ;  /* 0xc2fc00001600780b */ /* 0x000fe20003f8e000 */
[----:B------:R1:W-:Y:S02]  /*8740*/  SYNCS.ARRIVE.TRANS64.RED.A1T0 RZ, [R23+URZ], RZ ;  /* 0x000000ff17ff79a7 */ /* 0x0003e4000810043f */
[----:B-1----:R-:W-:-:S08]  /*8750*/  SHF.L.U32 R23, R4, 0x1f, RZ ;  /* 0x0000001f04177819 */ /* 0x002fd000000006ff */
[----:B------:R-:W-:Y:S02]  /*8760*/  @!P3 FMUL R18, R18, 0.5 ;  /* 0x3f0000001212b820 */ /* 0x000fe40000400000 */
[----:B------:R-:W-:Y:S02]  /*8770*/  @!P4 FMUL R22, R22, 0.5 ;  /* 0x3f0000001616c820 */ /* 0x000fe40000400000 */
[----:B------:R-:W1:Y:S08]  /*8780*/  MUFU.EX2 R202, R18 ;  /* 0x0000001200ca7308 */ /* 0x000e700000000800 */
[----:B------:R-:W2:Y:S01]  /*8790*/  MUFU.EX2 R200, R22 ;  /* 0x0000001600c87308 */ /* 0x000ea20000000800 */
[----:B-1----:R-:W-:Y:S01]  /*87a0*/  @!P3 FMUL R202, R202, R202 ;  /* 0x000000cacacab220 */ /* 0x002fe20000400000 */
[----:B------:R-:W-:-:S03]  /*87b0*/  ISETP.NE.AND P3, PT, R7, 0x4, PT ;  /* 0x000000040700780c */ /* 0x000fc60003f65270 */
[-C--:B------:R-:W-:Y:S01]  /*87c0*/  FMUL R152, R152, R202.reuse ;  /* 0x000000ca98987220 */ /* 0x080fe20000400000 */
[-C--:B------:R-:W-:Y:S01]  /*87d0*/  FMUL R153, R153, R202.reuse ;  /* 0x000000ca99997220 */ /* 0x080fe20000400000 */
[-C--:B------:R-:W-:Y:S01]  /*87e0*/  FMUL R156, R156, R202.reuse ;  /* 0x000000ca9c9c7220 */ /* 0x080fe20000400000 */
[----:B------:R-:W-:Y:S01]  /*87f0*/  FMUL R157, R157, R202 ;  /* 0x000000ca9d9d7220 */ /* 0x000fe20000400000 */
[----:B--2---:R-:W-:Y:S01]  /*8800*/  @!P4 FMUL R200, R200, R200 ;  /* 0x000000c8c8c8c220 */ /* 0x004fe20000400000 */
[-C--:B------:R-:W-:Y:S01]  /*8810*/  FMUL R160, R160, R202.reuse ;  /* 0x000000caa0a07220 */ /* 0x080fe20000400000 */
        /* <DEDUP_REMOVED lines=18> */
[----:B------:R-:W-:Y:S01]  /*8940*/  FMUL R197, R197, R202 ;  /* 0x000000cac5c57220 */ /* 0x000fe20000400000 */
        /* <DEDUP_REMOVED lines=23> */
[----:B------:R-:W-:-:S07]  /*8ac0*/  FMUL R199, R199, R200 ;  /* 0x000000c8c7c77220 */ /* 0x000fce0000400000 */
.L_x_30:
[----:B-1----:R1:W2:Y:S02]  /*8ad0*/  SYNCS.PHASECHK.TRANS64.TRYWAIT P4, [R208+URZ+0x33000], R23 ;  /* 0x03300017d00075a7 */ /* 0x0022a4000808017f */
[----:B--2---:R-:W-:Y:S05]  /*8ae0*/  @!P4 NANOSLEEP.SYNCS 0x989680 ;  /* 0x009896800000c95d */ /* 0x004fea0003900000 */
[----:B------:R-:W2:Y:S02]  /*8af0*/  @!P4 SYNCS.PHASECHK.TRANS64 P4, [R208+URZ+0x33000], R23 ;  /* 0x03300017d000c5a7 */ /* 0x000ea4000808007f */
[----:B--2---:R-:W-:Y:S05]  /*8b00*/  @!P4 BRA `(.L_x_30) ;  /* 0xfffffffc00f0c947 */ /* 0x004fea000383ffff */
[----:B------:R-:W-:Y:S01]  /*8b10*/  ULDC UR7, c[0x0][0x604] ;  /* 0x0001810000077ab9 */ /* 0x000fe20000000800 */
[----:B------:R-:W-:Y:S01]  /*8b20*/  R2UR UR6, R17 ;  /* 0x00000000110672ca */ /* 0x000fe200000e0000 */
[----:B------:R-:W-:Y:S01]  /*8b30*/  FMUL R22, R204, UR7 ;  /* 0x00000007cc167c20 */ /* 0x000fe20008400000 */
[----:B------:R-:W-:Y:S01]  /*8b40*/  FMUL R18, R206, UR7 ;  /* 0x00000007ce127c20 */ /* 0x000fe20008400000 */
[----:B------:R-:W-:Y:S01]  /*8b50*/  UMOV UR11, 0x80000020 ;  /* 0x80000020000b7882 */ /* 0x000fe20000000000 */
[----:B------:R-:W-:Y:S01]  /*8b60*/  SEL R7, R7, RZ, P3 ;  /* 0x000000ff07077207 */ /* 0x000fe20001800000 */
[--C-:B------:R-:W-:Y:S01]  /*8b70*/  FFMA R24, R24, UR7, -R22.reuse ;  /* 0x0000000718187c23 */ /* 0x100fe20008000816 */
[--C-:B------:R-:W-:Y:S01]  /*8b80*/  FFMA R29, R29, UR7, -R22.reuse ;  /* 0x000000071d1d7c23 */ /* 0x100fe20008000816 */
[----:B------:R-:W-:Y:S01]  /*8b90*/  FFMA R25, R25, UR7, -R22 ;  /* 0x0000000719197c23 */ /* 0x000fe20008000816 */
[----:B------:R-:W-:Y:S01]  /*8ba0*/  FFMA R30, R30, UR7, -R18 ;  /* 0x000000071e1e7c23 */ /* 0x000fe20008000812 */
[----:B------:R-:W-:Y:S01]  /*8bb0*/  FFMA R28, R28, UR7, -R22 ;  /* 0x000000071c1c7c23 */ /* 0x000fe20008000816 */
[----:B------:R-:W-:Y:S01]  /*8bc0*/  FSETP.GEU.AND P5, PT, R24, -126, PT ;  /* 0xc2fc00001800780b */ /* 0x000fe20003fae000 */
[----:B------:R-:W-:Y:S01]  /*8bd0*/  FFMA R26, R26, UR7, -R18 ;  /* 0x000000071a1a7c23 */ /* 0x000fe20008000812 */
[----:B------:R-:W-:Y:S01]  /*8be0*/  FSETP.GEU.AND P4, PT, R25, -126, PT ;  /* 0xc2fc00001900780b */ /* 0x000fe20003f8e000 */
[----:B------:R-:W-:Y:S01]  /*8bf0*/  FFMA R33, R33, UR7, -R22 ;  /* 0x0000000721217c23 */ /* 0x000fe20008000816 */
[----:B------:R-:W-:Y:S01]  /*8c00*/  FSETP.GEU.AND P6, PT, R28, -126, PT ;  /* 0xc2fc00001c00780b */ /* 0x000fe20003fce000 */
[--C-:B------:R-:W-:Y:S01]  /*8c10*/  FFMA R27, R27, UR7, -R18.reuse ;  /* 0x000000071b1b7c23 */ /* 0x100fe20008000812 */
[--C-:B------:R-:W-:Y:S01]  /*8c20*/  FFMA R31, R31, UR7, -R18.reuse ;  /* 0x000000071f1f7c23 */ /* 0x100fe20008000812 */
[----:B------:R-:W-:Y:S01]  /*8c30*/  FFMA R34, R34, UR7, -R18 ;  /* 0x0000000722227c23 */ /* 0x000fe20008000812 */
[--C-:B------:R-:W-:Y:S01]  /*8c40*/  FFMA R32, R32, UR7, -R22.reuse ;  /* 0x0000000720207c23 */ /* 0x100fe20008000816 */
[----:B------:R-:W-:Y:S01]  /*8c50*/  FFMA R36, R36, UR7, -R22 ;  /* 0x0000000724247c23 */ /* 0x000fe20008000816 */
[----:B------:R-:W-:Y:S01]  /*8c60*/  FFMA R39, R39, UR7, -R18 ;  /* 0x0000000727277c23 */ /* 0x000fe20008000812 */
[----:B------:R-:W-:Y:S01]  /*8c70*/  FFMA R37, R37, UR7, -R22 ;  /* 0x0000000725257c23 */ /* 0x000fe20008000816 */
[----:B------:R-:W-:Y:S01]  /*8c80*/  UIMAD UR6, UR6, 0xc00, UR15 ;  /* 0x00000c00060678a4 */ /* 0x000fe2000f8e020f */
[----:B------:R-:W-:Y:S01]  /*8c90*/  @!P5 FMUL R24, R24, 0.5 ;  /* 0x3f0000001818d820 */ /* 0x000fe20000400000 */
[----:B------:R-:W-:Y:S01]  /*8ca0*/  FFMA R35, R35, UR7, -R18 ;  /* 0x0000000723237c23 */ /* 0x000fe20008000812 */
[----:B------:R-:W-:Y:S01]  /*8cb0*/  @!P4 FMUL R25, R25, 0.5 ;  /* 0x3f0000001919c820 */ /* 0x000fe20000400000 */
[----:B------:R-:W-:Y:S01]  /*8cc0*/  FFMA R44, R44, UR7, -R22 ;  /* 0x000000072c2c7c23 */ /* 0x000fe20008000816 */
[----:B-1----:R-:W1:Y:S01]  /*8cd0*/  MUFU.EX2 R23, R24 ;  /* 0x0000001800177308 */ /* 0x002e620000000800 */
[----:B------:R-:W-:Y:S01]  /*8ce0*/  @!P6 FMUL R28, R28, 0.5 ;  /* 0x3f0000001c1ce820 */ /* 0x000fe20000400000 */
[----:B------:R-:W-:Y:S01]  /*8cf0*/  UMOV UR10, UR6 ;  /* 0x00000006000a7c82 */ /* 0x000fe20008000000 */
[----:B------:R-:W-:Y:S01]  /*8d00*/  FFMA R38, R38, UR7, -R18 ;  /* 0x0000000726267c23 */ /* 0x000fe20008000812 */
[----:B------:R-:W-:Y:S01]  /*8d10*/  FFMA R40, R40, UR7, -R22 ;  /* 0x0000000728287c23 */ /* 0x000fe20008000816 */
[----:B------:R-:W-:Y:S01]  /*8d20*/  FFMA R43, R43, UR7, -R18 ;  /* 0x000000072b2b7c23 */ /* 0x000fe20008000812 */
[--C-:B------:R-:W-:Y:S01]  /*8d30*/  FFMA R41, R41, UR7, -R22.reuse ;  /* 0x0000000729297c23 */ /* 0x100fe20008000816 */
[--C-:B------:R-:W-:Y:S01]  /*8d40*/  FFMA R45, R45, UR7, -R22.reuse ;  /* 0x000000072d2d7c23 */ /* 0x100fe20008000816 */
[----:B------:R-:W2:Y:S01]  /*8d50*/  MUFU.EX2 R204, R25 ;  /* 0x0000001900cc7308 */ /* 0x000ea20000000800 */
[----:B------:R-:W-:Y:S01]  /*8d60*/  UIADD3 UR8, UR6, 0x40, URZ ;  /* 0x0000004006087890 */ /* 0x000fe2000fffe03f */
[----:B------:R-:W-:Y:S01]  /*8d70*/  FFMA R48, R48, UR7, -R22 ;  /* 0x0000000730307c23 */ /* 0x000fe20008000816 */
[--C-:B------:R-:W-:Y:S01]  /*8d80*/  FFMA R42, R42, UR7, -R18.reuse ;  /* 0x000000072a2a7c23 */ /* 0x100fe20008000812 */
[----:B------:R-:W-:Y:S01]  /*8d90*/  FFMA R46, R46, UR7, -R18 ;  /* 0x000000072e2e7c23 */ /* 0x000fe20008000812 */
[----:B------:R-:W-:Y:S01]  /*8da0*/  FFMA R53, R53, UR7, -R22 ;  /* 0x0000000735357c23 */ /* 0x000fe20008000816 */
[----:B------:R-:W-:Y:S01]  /*8db0*/  FFMA R47, R47, UR7, -R18 ;  /* 0x000000072f2f7c23 */ /* 0x000fe20008000812 */
[----:B------:R-:W-:Y:S01]  /*8dc0*/  FFMA R49, R49, UR7, -R22 ;  /* 0x0000000731317c23 */ /* 0x000fe20008000816 */
[----:B------:R-:W3:Y:S01]  /*8dd0*/  MUFU.EX2 R201, R28 ;  /* 0x0000001c00c97308 */ /* 0x000ee20000000800 */
[----:B-1----:R-:W-:Y:S01]  /*8de0*/  @!P5 FMUL R23, R23, R23 ;  /* 0x000000171717d220 */ /* 0x002fe20000400000 */
[----:B------:R-:W-:Y:S01]  /*8df0*/  FSETP.GEU.AND P5, PT, R29, -126, PT ;  /* 0xc2fc00001d00780b */ /* 0x000fe20003fae000 */
[----:B------:R-:W-:Y:S01]  /*8e00*/  FFMA R54, R54, UR7, -R18 ;  /* 0x0000000736367c23 */ /* 0x000fe20008000812 */
[----:B------:R-:W-:Y:S01]  /*8e10*/  FFMA R52, R52, UR7, -R22 ;  /* 0x0000000734347c23 */ /* 0x000fe20008000816 */
[----:B------:R-:W-:Y:S01]  /*8e20*/  FFMA R50, R50, UR7, -R18 ;  /* 0x0000000732327c23 */ /* 0x000fe20008000812 */
[----:B------:R-:W-:Y:S01]  /*8e30*/  FFMA R57, R57, UR7, -R22 ;  /* 0x0000000739397c23 */ /* 0x000fe20008000816 */
[--C-:B------:R-:W-:Y:S01]  /*8e40*/  FFMA R51, R51, UR7, -R18.reuse ;  /* 0x0000000733337c23 */ /* 0x100fe20008000812 */
[--C-:B------:R-:W-:Y:S01]  /*8e50*/  FFMA R55, R55, UR7, -R18.reuse ;  /* 0x0000000737377c23 */ /* 0x100fe20008000812 */
[----:B--2---:R-:W-:Y:S01]  /*8e60*/  @!P4 FMUL R204, R204, R204 ;  /* 0x000000ccccccc220 */ /* 0x004fe20000400000 */
[----:B------:R-:W-:Y:S01]  /*8e70*/  FSETP.GEU.AND P4, PT, R26, -126, PT ;  /* 0xc2fc00001a00780b */ /* 0x000fe20003f8e000 */
[--C-:B------:R-:W-:Y:S01]  /*8e80*/  FFMA R58, R58, UR7, -R18.reuse ;  /* 0x000000073a3a7c23 */ /* 0x100fe20008000812 */
[----:B------:R-:W-:Y:S01]  /*8e90*/  FFMA R63, R63, UR7, -R18 ;  /* 0x000000073f3f7c23 */ /* 0x000fe20008000812 */
[--C-:B------:R-:W-:Y:S01]  /*8ea0*/  FFMA R56, R56, UR7, -R22.reuse ;  /* 0x0000000738387c23 */ /* 0x100fe20008000816 */
[----:B------:R-:W-:Y:S01]  /*8eb0*/  F2FP.BF16.F32.PACK_AB R24, R204, R23 ;  /* 0x00000017cc18723e */ /* 0x000fe200000010ff */
[----:B------:R-:W-:Y:S01]  /*8ec0*/  @!P5 FMUL R29, R29, 0.5 ;  /* 0x3f0000001d1dd820 */ /* 0x000fe20000400000 */
[--C-:B------:R-:W-:Y:S01]  /*8ed0*/  FFMA R60, R60, UR7, -R22.reuse ;  /* 0x000000073c3c7c23 */ /* 0x100fe20008000816 */
[----:B---3--:R-:W-:Y:S01]  /*8ee0*/  @!P6 FMUL R201, R201, R201 ;  /* 0x000000c9c9c9e220 */ /* 0x008fe20000400000 */
[----:B------:R-:W-:Y:S01]  /*8ef0*/  FSETP.GEU.AND P6, PT, R27, -126, PT ;  /* 0xc2fc00001b00780b */ /* 0x000fe20003fce000 */
[----:B------:R-:W1:Y:S01]  /*8f00*/  MUFU.EX2 R206, R29 ;  /* 0x0000001d00ce7308 */ /* 0x000e620000000800 */
[--C-:B------:R-:W-:Y:S01]  /*8f10*/  FFMA R68, R68, UR7, -R22.reuse ;  /* 0x0000000744447c23 */ /* 0x100fe20008000816 */
[----:B------:R-:W-:Y:S01]  /*8f20*/  FFMA R61, R61, UR7, -R22 ;  /* 0x000000073d3d7c23 */ /* 0x000fe20008000816 */
[--C-:B------:R-:W-:Y:S01]  /*8f30*/  FFMA R59, R59, UR7, -R18.reuse ;  /* 0x000000073b3b7c23 */ /* 0x100fe20008000812 */
[----:B------:R-:W-:Y:S01]  /*8f40*/  @!P4 FMUL R26, R26, 0.5 ;  /* 0x3f0000001a1ac820 */ /* 0x000fe20000400000 */
[--C-:B------:R-:W-:Y:S01]  /*8f50*/  FFMA R67, R67, UR7, -R18.reuse ;  /* 0x0000000743437c23 */ /* 0x100fe20008000812 */
[----:B------:R-:W-:Y:S01]  /*8f60*/  FFMA R62, R62, UR7, -R18 ;  /* 0x000000073e3e7c23 */ /* 0x000fe20008000812 */
[--C-:B------:R-:W-:Y:S01]  /*8f70*/  FFMA R64, R64, UR7, -R22.reuse ;  /* 0x0000000740407c23 */ /* 0x100fe20008000816 */
[----:B------:R2:W3:Y:S01]  /*8f80*/  MUFU.EX2 R203, R26 ;  /* 0x0000001a00cb7308 */ /* 0x0004e20000000800 */
[--C-:B------:R-:W-:Y:S01]  /*8f90*/  FFMA R72, R72, UR7, -R22.reuse ;  /* 0x0000000748487c23 */ /* 0x100fe20008000816 */
[--C-:B------:R-:W-:Y:S01]  /*8fa0*/  FFMA R65, R65, UR7, -R22.reuse ;  /* 0x0000000741417c23 */ /* 0x100fe20008000816 */
[--C-:B------:R-:W-:Y:S01]  /*8fb0*/  FFMA R69, R69, UR7, -R22.reuse ;  /* 0x0000000745457c23 */ /* 0x100fe20008000816 */
[----:B------:R-:W-:Y:S01]  /*8fc0*/  @!P6 FMUL R27, R27, 0.5 ;  /* 0x3f0000001b1be820 */ /* 0x000fe20000400000 */
[----:B------:R-:W-:Y:S01]  /*8fd0*/  FFMA R77, R77, UR7, -R22 ;  /* 0x000000074d4d7c23 */ /* 0x000fe20008000816 */
[--C-:B------:R-:W-:Y:S01]  /*8fe0*/  FFMA R66, R66, UR7, -R18.reuse ;  /* 0x0000000742427c23 */ /* 0x100fe20008000812 */
[--C-:B------:R-:W-:Y:S01]  /*8ff0*/  FFMA R70, R70, UR7, -R18.reuse ;  /* 0x0000000746467c23 */ /* 0x100fe20008000812 */
[----:B------:R-:W4:Y:S01]  /*9000*/  MUFU.EX2 R208, R27 ;  /* 0x0000001b00d07308 */ /* 0x000f220000000800 */
[----:B-1----:R-:W-:Y:S01]  /*9010*/  @!P5 FMUL R206, R206, R206 ;  /* 0x000000cececed220 */ /* 0x002fe20000400000 */
[----:B------:R-:W-:Y:S01]  /*9020*/  FSETP.GEU.AND P5, PT, R30, -126, PT ;  /* 0xc2fc00001e00780b */ /* 0x000fe20003fae000 */
[--C-:B------:R-:W-:Y:S01]  /*9030*/  FFMA R78, R78, UR7, -R18.reuse ;  /* 0x000000074e4e7c23 */ /* 0x100fe20008000812 */
[----:B------:R-:W-:Y:S01]  /*9040*/  FFMA R71, R71, UR7, -R18 ;  /* 0x0000000747477c23 */ /* 0x000fe20008000812 */
[--C-:B------:R-:W-:Y:S01]  /*9050*/  FFMA R73, R73, UR7, -R22.reuse ;  /* 0x0000000749497c23 */ /* 0x100fe20008000816 */
[----:B--2---:R-:W-:Y:S01]  /*9060*/  F2FP.BF16.F32.PACK_AB R26, R206, R201 ;  /* 0x000000c9ce1a723e */ /* 0x004fe200000010ff */
[----:B------:R-:W-:Y:S01]  /*9070*/  FFMA R76, R76, UR7, -R22 ;  /* 0x000000074c4c7c23 */ /* 0x000fe20008000816 */
[--C-:B------:R-:W-:Y:S01]  /*9080*/  FFMA R74, R74, UR7, -R18.reuse ;  /* 0x000000074a4a7c23 */ /* 0x100fe20008000812 */
[----:B---3--:R-:W-:Y:S01]  /*9090*/  @!P4 FMUL R203, R203, R203 ;  /* 0x000000cbcbcbc220 */ /* 0x008fe20000400000 */
[----:B------:R-:W-:Y:S01]  /*90a0*/  FSETP.GEU.AND P4, PT, R31, -126, PT ;  /* 0xc2fc00001f00780b */ /* 0x000fe20003f8e000 */
[--C-:B------:R-:W-:Y:S01]  /*90b0*/  FFMA R75, R75, UR7, -R18.reuse ;  /* 0x000000074b4b7c23 */ /* 0x100fe20008000812 */
[--C-:B------:R-:W-:Y:S01]  /*90c0*/  FFMA R79, R79, UR7, -R18.reuse ;  /* 0x000000074f4f7c23 */ /* 0x100fe20008000812 */
[--C-:B------:R-:W-:Y:S01]  /*90d0*/  FFMA R82, R82, UR7, -R18.reuse ;  /* 0x0000000752527c23 */ /* 0x100fe20008000812 */
[--C-:B------:R-:W-:Y:S01]  /*90e0*/  FFMA R83, R83, UR7, -R18.reuse ;  /* 0x0000000753537c23 */ /* 0x100fe20008000812 */
[----:B------:R-:W-:Y:S01]  /*90f0*/  @!P5 FMUL R30, R30, 0.5 ;  /* 0x3f0000001e1ed820 */ /* 0x000fe20000400000 */
[--C-:B------:R-:W-:Y:S01]  /*9100*/  FFMA R86, R86, UR7, -R18.reuse ;  /* 0x0000000756567c23 */ /* 0x100fe20008000812 */
[----:B----4-:R-:W-:Y:S01]  /*9110*/  @!P6 FMUL R208, R208, R208 ;  /* 0x000000d0d0d0e220 */ /* 0x010fe20000400000 */
[----:B------:R-:W-:Y:S01]  /*9120*/  FSETP.GEU.AND P6, PT, R32, -126, PT ;  /* 0xc2fc00002000780b */ /* 0x000fe20003fce000 */
[----:B------:R-:W1:Y:S01]  /*9130*/  MUFU.EX2 R205, R30 ;  /* 0x0000001e00cd7308 */ /* 0x000e620000000800 */
[----:B------:R-:W-:Y:S01]  /*9140*/  FFMA R87, R87, UR7, -R18 ;  /* 0x0000000757577c23 */ /* 0x000fe20008000812 */
[--C-:B------:R-:W-:Y:S01]  /*9150*/  FFMA R88, R88, UR7, -R22.reuse ;  /* 0x0000000758587c23 */ /* 0x100fe20008000816 */
[----:B------:R-:W-:Y:S01]  /*9160*/  F2FP.BF16.F32.PACK_AB R25, R208, R203 ;  /* 0x000000cbd019723e */ /* 0x000fe200000010ff */
[----:B------:R-:W-:Y:S01]  /*9170*/  @!P4 FMUL R31, R31, 0.5 ;  /* 0x3f0000001f1fc820 */ /* 0x000fe20000400000 */
[--C-:B------:R-:W-:Y:S01]  /*9180*/  FFMA R89, R89, UR7, -R22.reuse ;  /* 0x0000000759597c23 */ /* 0x100fe20008000816 */
[--C-:B------:R-:W-:Y:S01]  /*9190*/  FFMA R92, R92, UR7, -R22.reuse ;  /* 0x000000075c5c7c23 */ /* 0x100fe20008000816 */
[----:B------:R-:W-:Y:S01]  /*91a0*/  FFMA R93, R93, UR7, -R22 ;  /* 0x000000075d5d7c23 */ /* 0x000fe20008000816 */
[----:B------:R-:W2:Y:S01]  /*91b0*/  MUFU.EX2 R210, R31 ;  /* 0x0000001f00d27308 */ /* 0x000ea20000000800 */
[--C-:B------:R-:W-:Y:S01]  /*91c0*/  FFMA R90, R90, UR7, -R18.reuse ;  /* 0x000000075a5a7c23 */ /* 0x100fe20008000812 */
[--C-:B------:R-:W-:Y:S01]  /*91d0*/  FFMA R91, R91, UR7, -R18.reuse ;  /* 0x000000075b5b7c23 */ /* 0x100fe20008000812 */
[--C-:B------:R-:W-:Y:S01]  /*91e0*/  FFMA R94, R94, UR7, -R18.reuse ;  /* 0x000000075e5e7c23 */ /* 0x100fe20008000812 */
[----:B------:R-:W-:Y:S01]  /*91f0*/  @!P6 FMUL R32, R32, 0.5 ;  /* 0x3f0000002020e820 */ /* 0x000fe20000400000 */
[----:B------:R-:W-:Y:S01]  /*9200*/  FFMA R95, R95, UR7, -R18 ;  /* 0x000000075f5f7c23 */ /* 0x000fe20008000812 */
[--C-:B------:R-:W-:Y:S01]  /*9210*/  FFMA R97, R97, UR7, -R22.reuse ;  /* 0x0000000761617c23 */ /* 0x100fe20008000816 */
[--C-:B------:R-:W-:Y:S01]  /*9220*/  FFMA R100, R100, UR7, -R22.reuse ;  /* 0x0000000764647c23 */ /* 0x100fe20008000816 */
[----:B------:R-:W3:Y:S01]  /*9230*/  MUFU.EX2 R207, R32 ;  /* 0x0000002000cf7308 */ /* 0x000ee20000000800 */
[----:B-1----:R-:W-:Y:S01]  /*9240*/  @!P5 FMUL R205, R205, R205 ;  /* 0x000000cdcdcdd220 */ /* 0x002fe20000400000 */
[----:B------:R-:W-:Y:S01]  /*9250*/  FSETP.GEU.AND P5, PT, R33, -126, PT ;  /* 0xc2fc00002100780b */ /* 0x000fe20003fae000 */
[----:B------:R-:W-:Y:S01]  /*9260*/  FFMA R101, R101, UR7, -R22 ;  /* 0x0000000765657c23 */ /* 0x000fe20008000816 */
[--C-:B------:R-:W-:Y:S01]  /*9270*/  FFMA R98, R98, UR7, -R18.reuse ;  /* 0x0000000762627c23 */ /* 0x100fe20008000812 */
[--C-:B------:R-:W-:Y:S01]  /*9280*/  FFMA R99, R99, UR7, -R18.reuse ;  /* 0x0000000763637c23 */ /* 0x100fe20008000812 */
[----:B------:R-:W-:Y:S01]  /*9290*/  FFMA R102, R102, UR7, -R18 ;  /* 0x0000000766667c23 */ /* 0x000fe20008000812 */
[--C-:B------:R-:W-:Y:S01]  /*92a0*/  FFMA R105, R105, UR7, -R22.reuse ;  /* 0x0000000769697c23 */ /* 0x100fe20008000816 */
[--C-:B------:R-:W-:Y:S01]  /*92b0*/  FFMA R109, R109, UR7, -R22.reuse ;  /* 0x000000076d6d7c23 */ /* 0x100fe20008000816 */
[----:B--2---:R-:W-:Y:S01]  /*92c0*/  @!P4 FMUL R210, R210, R210 ;  /* 0x000000d2d2d2c220 */ /* 0x004fe20000400000 */
[----:B------:R-:W-:Y:S01]  /*92d0*/  FSETP.GEU.AND P4, PT, R36, -126, PT ;  /* 0xc2fc00002400780b */ /* 0x000fe20003f8e000 */
[----:B------:R-:W-:Y:S01]  /*92e0*/  FFMA R108, R108, UR7, -R22 ;  /* 0x000000076c6c7c23 */ /* 0x000fe20008000816 */
[--C-:B------:R-:W-:Y:S01]  /*92f0*/  FFMA R106, R106, UR7, -R18.reuse ;  /* 0x000000076a6a7c23 */ /* 0x100fe20008000812 */
[--C-:B------:R-:W-:Y:S01]  /*9300*/  FFMA R107, R107, UR7, -R18.reuse ;  /* 0x000000076b6b7c23 */ /* 0x100fe20008000812 */
[----:B------:R-:W-:Y:S01]  /*9310*/  F2FP.BF16.F32.PACK_AB R27, R210, R205 ;  /* 0x000000cdd21b723e */ /* 0x000fe200000010ff */
[----:B------:R-:W-:Y:S01]  /*9320*/  @!P5 FMUL R33, R33, 0.5 ;  /* 0x3f0000002121d820 */ /* 0x000fe20000400000 */
[----:B------:R-:W-:Y:S01]  /*9330*/  FFMA R111, R111, UR7, -R18 ;  /* 0x000000076f6f7c23 */ /* 0x000fe20008000812 */
[----:B---3--:R-:W-:Y:S01]  /*9340*/  @!P6 FMUL R207, R207, R207 ;  /* 0x000000cfcfcfe220 */ /* 0x008fe20000400000 */
[----:B------:R-:W-:Y:S01]  /*9350*/  FSETP.GEU.AND P6, PT, R37, -126, PT ;  /* 0xc2fc00002500780b */ /* 0x000fe20003fce000 */
[----:B------:R-:W1:Y:S01]  /*9360*/  MUFU.EX2 R212, R33 ;  /* 0x0000002100d47308 */ /* 0x000e620000000800 */
[----:B------:R-:W-:Y:S01]  /*9370*/  WARPGROUP.ARRIVE ;  /* 0x00000000000079c5 */ /* 0x000fe20000000000 */
[--C-:B------:R-:W-:Y:S01]  /*9380*/  FFMA R112, R112, UR7, -R22.reuse ;  /* 0x0000000770707c23 */ /* 0x100fe20008000816 */
[--C-:B------:R-:W-:Y:S01]  /*9390*/  FFMA R113, R113, UR7, -R22.reuse ;  /* 0x0000000771717c23 */ /* 0x100fe20008000816 */
[----:B------:R-:W-:Y:S01]  /*93a0*/  @!P4 FMUL R36, R36, 0.5 ;  /* 0x3f0000002424c820 */ /* 0x000fe20000400000 */
[--C-:B------:R-:W-:Y:S01]  /*93b0*/  FFMA R116, R116, UR7, -R22.reuse ;  /* 0x0000000774747c23 */ /* 0x100fe20008000816 */
[----:B------:R-:W-:Y:S01]  /*93c0*/  FFMA R117, R117, UR7, -R22 ;  /* 0x0000000775757c23 */ /* 0x000fe20008000816 */
[----:B------:R-:W-:Y:S01]  /*93d0*/  HGMMA.64x96x16.F32.BF16 R152, R24, gdesc[UR8].tnspB, R152, gsb0 ;  /* 0x4160000818987df0 */ /* 0x000fe20008001898 */
[----:B------:R-:W2:Y:S01]  /*93e0*/  MUFU.EX2 R209, R36 ;  /* 0x0000002400d17308 */ /* 0x000ea20000000800 */
[----:B------:R-:W-:Y:S01]  /*93f0*/  UMOV UR10, UR8 ;  /* 0x00000008000a7c82 */ /* 0x000fe20008000000 */
[----:B------:R-:W-:Y:S01]  /*9400*/  UMOV UR11, 0x80000020 ;  /* 0x80000020000b7882 */ /* 0x000fe20000000000 */
[----:B------:R-:W-:Y:S01]  /*9410*/  UIADD3 UR8, UR6, 0x80, URZ ;  /* 0x0000008006087890 */ /* 0x000fe2000fffe03f */
[----:B------:R-:W-:Y:S01]  /*9420*/  @!P6 FMUL R37, R37, 0.5 ;  /* 0x3f0000002525e820 */ /* 0x000fe20000400000 */
[--C-:B------:R-:W-:Y:S01]  /*9430*/  FFMA R114, R114, UR7, -R18.reuse ;  /* 0x0000000772727c23 */ /* 0x100fe20008000812 */
[--C-:B------:R-:W-:Y:S01]  /*9440*/  FFMA R118, R118, UR7, -R18.reuse ;  /* 0x0000000776767c23 */ /* 0x100fe20008000812 */
[----:B------:R-:W-:Y:S01]  /*9450*/  FFMA R119, R119, UR7, -R18 ;  /* 0x0000000777777c23 */ /* 0x000fe20008000812 */
[----:B------:R-:W3:Y:S01]  /*9460*/  MUFU.EX2 R214, R37 ;  /* 0x0000002500d67308 */ /* 0x000ee20000000800 */
[----:B-1----:R-:W-:Y:S01]  /*9470*/  @!P5 FMUL R212, R212, R212 ;  /* 0x000000d4d4d4d220 */ /* 0x002fe20000400000 */
[----:B------:R-:W-:Y:S01]  /*9480*/  FSETP.GEU.AND P5, PT, R34, -126, PT ;  /* 0xc2fc00002200780b */ /* 0x000fe20003fae000 */
[--C-:B------:R-:W-:Y:S01]  /*9490*/  FFMA R121, R121, UR7, -R22.reuse ;  /* 0x0000000779797c23 */ /* 0x100fe20008000816 */
[--C-:B------:R-:W-:Y:S01]  /*94a0*/  FFMA R120, R120, UR7, -R22.reuse ;  /* 0x0000000778787c23 */ /* 0x100fe20008000816 */
[--C-:B------:R-:W-:Y:S01]  /*94b0*/  FFMA R124, R124, UR7, -R22.reuse ;  /* 0x000000077c7c7c23 */ /* 0x100fe20008000816 */
[----:B------:R-:W-:Y:S01]  /*94c0*/  F2FP.BF16.F32.PACK_AB R28, R212, R207 ;  /* 0x000000cfd41c723e */ /* 0x000fe200000010ff */
[----:B------:R-:W-:Y:S01]  /*94d0*/  FFMA R125, R125, UR7, -R22 ;  /* 0x000000077d7d7c23 */ /* 0x000fe20008000816 */
[--C-:B------:R-:W-:Y:S01]  /*94e0*/  FFMA R126, R126, UR7, -R18.reuse ;  /* 0x000000077e7e7c23 */ /* 0x100fe20008000812 */
[----:B--2---:R-:W-:Y:S01]  /*94f0*/  @!P4 FMUL R209, R209, R209 ;  /* 0x000000d1d1d1c220 */ /* 0x004fe20000400000 */
[----:B------:R-:W-:Y:S01]  /*9500*/  FSETP.GEU.AND P4, PT, R35, -126, PT ;  /* 0xc2fc00002300780b */ /* 0x000fe20003f8e000 */
[----:B------:R-:W-:Y:S01]  /*9510*/  FFMA R127, R127, UR7, -R18 ;  /* 0x000000077f7f7c23 */ /* 0x000fe20008000812 */
[--C-:B------:R-:W-:Y:S01]  /*9520*/  FFMA R128, R128, UR7, -R22.reuse ;  /* 0x0000000780807c23 */ /* 0x100fe20008000816 */
[--C-:B------:R-:W-:Y:S01]  /*9530*/  FFMA R129, R129, UR7, -R22.reuse ;  /* 0x0000000781817c23 */ /* 0x100fe20008000816 */
[----:B------:R-:W-:Y:S01]  /*9540*/  FFMA R132, R132, UR7, -R22 ;  /* 0x0000000784847c23 */ /* 0x000fe20008000816 */
[----:B------:R-:W-:Y:S01]  /*9550*/  @!P5 FMUL R34, R34, 0.5 ;  /* 0x3f0000002222d820 */ /* 0x000fe20000400000 */
[--C-:B------:R-:W-:Y:S01]  /*9560*/  FFMA R130, R130, UR7, -R18.reuse ;  /* 0x0000000782827c23 */ /* 0x100fe20008000812 */
[----:B---3--:R-:W-:Y:S01]  /*9570*/  @!P6 FMUL R214, R214, R214 ;  /* 0x000000d6d6d6e220 */ /* 0x008fe20000400000 */
[----:B------:R-:W-:Y:S01]  /*9580*/  FSETP.GEU.AND P6, PT, R38, -126, PT ;  /* 0xc2fc00002600780b */ /* 0x000fe20003fce000 */
[----:B------:R-:W1:Y:S01]  /*9590*/  MUFU.EX2 R211, R34 ;  /* 0x0000002200d37308 */ /* 0x000e620000000800 */
[--C-:B------:R-:W-:Y:S01]  /*95a0*/  FFMA R131, R131, UR7, -R18.reuse ;  /* 0x0000000783837c23 */ /* 0x100fe20008000812 */
[----:B------:R-:W-:Y:S01]  /*95b0*/  FFMA R134, R134, UR7, -R18 ;  /* 0x0000000786867c23 */ /* 0x000fe20008000812 */
[----:B------:R-:W-:Y:S01]  /*95c0*/  F2FP.BF16.F32.PACK_AB R30, R214, R209 ;  /* 0x000000d1d61e723e */ /* 0x000fe200000010ff */
[----:B------:R-:W-:Y:S01]  /*95d0*/  @!P4 FMUL R35, R35, 0.5 ;  /* 0x3f0000002323c820 */ /* 0x000fe20000400000 */
[----:B------:R-:W-:Y:S01]  /*95e0*/  FFMA R203, R200, R13, R203 ;  /* 0x0000000dc8cb7223 */ /* 0x000fe200000000cb */
[----:B------:R-:W-:Y:S01]  /*95f0*/  FFMA R15, R202, R15, R23 ;  /* 0x0000000fca0f7223 */ /* 0x000fe20000000017 */
[----:B------:R-:W-:Y:S01]  /*9600*/  FFMA R23, R136, UR7, -R22 ;  /* 0x0000000788177c23 */ /* 0x000fe20008000816 */
[----:B------:R-:W2:Y:S01]  /*9610*/  MUFU.EX2 R216, R35 ;  /* 0x0000002300d87308 */ /* 0x000ea20000000800 */
[----:B------:R-:W-:Y:S01]  /*9620*/  FADD R208, R203, R208 ;  /* 0x000000d0cbd07221 */ /* 0x000fe20000000000 */
[----:B------:R-:W-:Y:S01]  /*9630*/  FADD R204, R15, R204 ;  /* 0x000000cc0fcc7221 */ /* 0x000fe20000000000 */
[--C-:B------:R-:W-:Y:S01]  /*9640*/  FFMA R140, R140, UR7, -R22.reuse ;  /* 0x000000078c8c7c23 */ /* 0x100fe20008000816 */
[----:B------:R-:W-:Y:S01]  /*9650*/  @!P6 FMUL R38, R38, 0.5 ;  /* 0x3f0000002626e820 */ /* 0x000fe20000400000 */
[----:B------:R-:W-:Y:S01]  /*9660*/  FADD R205, R208, R205 ;  /* 0x000000cdd0cd7221 */ /* 0x000fe20000000000 */
[----:B------:R-:W-:Y:S01]  /*9670*/  FADD R201, R204, R201 ;  /* 0x000000c9ccc97221 */ /* 0x000fe20000000000 */
[----:B------:R-:W-:Y:S01]  /*9680*/  FFMA R141, R141, UR7, -R22 ;  /* 0x000000078d8d7c23 */ /* 0x000fe20008000816 */
[----:B------:R-:W3:Y:S01]  /*9690*/  MUFU.EX2 R213, R38 ;  /* 0x0000002600d57308 */ /* 0x000ee20000000800 */
[----:B-1----:R-:W-:Y:S01]  /*96a0*/  @!P5 FMUL R211, R211, R211 ;  /* 0x000000d3d3d3d220 */ /* 0x002fe20000400000 */
[----:B------:R-:W-:Y:S01]  /*96b0*/  FSETP.GEU.AND P5, PT, R39, -126, PT ;  /* 0xc2fc00002700780b */ /* 0x000fe20003fae000 */
[----:B------:R-:W-:Y:S01]  /*96c0*/  FADD R206, R201, R206 ;  /* 0x000000cec9ce7221 */ /* 0x000fe20000000000 */
[----:B------:R-:W-:Y:S01]  /*96d0*/  FADD R210, R205, R210 ;  /* 0x000000d2cdd27221 */ /* 0x000fe20000000000 */
[--C-:B------:R-:W-:Y:S01]  /*96e0*/  FFMA R138, R138, UR7, -R18.reuse ;  /* 0x000000078a8a7c23 */ /* 0x100fe20008000812 */
[--C-:B------:R-:W-:Y:S01]  /*96f0*/  FFMA R139, R139, UR7, -R18.reuse ;  /* 0x000000078b8b7c23 */ /* 0x100fe20008000812 */
[----:B------:R-:W-:Y:S01]  /*9700*/  FADD R207, R206, R207 ;  /* 0x000000cfcecf7221 */ /* 0x000fe20000000000 */
[----:B------:R-:W-:Y:S01]  /*9710*/  FFMA R142, R142, UR7, -R18 ;  /* 0x000000078e8e7c23 */ /* 0x000fe20008000812 */
[----:B--2---:R-:W-:Y:S01]  /*9720*/  @!P4 FMUL R216, R216, R216 ;  /* 0x000000d8d8d8c220 */ /* 0x004fe20000400000 */
[----:B------:R-:W-:Y:S01]  /*9730*/  FSETP.GEU.AND P4, PT, R40, -126, PT ;  /* 0xc2fc00002800780b */ /* 0x000fe20003f8e000 */
[----:B------:R-:W-:Y:S01]  /*9740*/  FADD R212, R207, R212 ;  /* 0x000000d4cfd47221 */ /* 0x000fe20000000000 */
[----:B------:R-:W-:Y:S01]  /*9750*/  FFMA R143, R143, UR7, -R18 ;  /* 0x000000078f8f7c23 */ /* 0x000fe20008000812 */
[----:B------:R-:W-:Y:S01]  /*9760*/  FFMA R144, R144, UR7, -R22 ;  /* 0x0000000790907c23 */ /* 0x000fe20008000816 */
[----:B------:R-:W-:Y:S01]  /*9770*/  F2FP.BF16.F32.PACK_AB R29, R216, R211 ;  /* 0x000000d3d81d723e */ /* 0x000fe200000010ff */
[----:B------:R-:W-:Y:S01]  /*9780*/  @!P5 FMUL R39, R39, 0.5 ;  /* 0x3f0000002727d820 */ /* 0x000fe20000400000 */
[----:B------:R-:W-:Y:S01]  /*9790*/  FADD R209, R212, R209 ;  /* 0x000000d1d4d17221 */ /* 0x000fe20000000000 */
[----:B---3--:R-:W-:Y:S01]  /*97a0*/  @!P6 FMUL R213, R213, R213 ;  /* 0x000000d5d5d5e220 */ /* 0x008fe20000400000 */
[----:B------:R-:W-:Y:S01]  /*97b0*/  FSETP.GEU.AND P6, PT, R41, -126, PT ;  /* 0xc2fc00002900780b */ /* 0x000fe20003fce000 */
[----:B------:R-:W1:Y:S01]  /*97c0*/  MUFU.EX2 R218, R39 ;  /* 0x0000002700da7308 */ /* 0x000e620000000800 */
[----:B------:R-:W-:Y:S01]  /*97d0*/  FADD R214, R209, R214 ;  /* 0x000000d6d1d67221 */ /* 0x000fe20000000000 */
[----:B------:R-:W-:Y:S01]  /*97e0*/  FADD R211, R210, R211 ;  /* 0x000000d3d2d37221 */ /* 0x000fe20000000000 */
[--C-:B------:R-:W-:Y:S01]  /*97f0*/  FFMA R145, R145, UR7, -R22.reuse ;  /* 0x0000000791917c23 */ /* 0x100fe20008000816 */
[----:B------:R-:W-:Y:S01]  /*9800*/  @!P4 FMUL R40, R40, 0.5 ;  /* 0x3f0000002828c820 */ /* 0x000fe20000400000 */
[----:B------:R-:W-:Y:S01]  /*9810*/  FFMA R148, R148, UR7, -R22 ;  /* 0x0000000794947c23 */ /* 0x000fe20008000816 */
[----:B------:R-:W-:Y:S01]  /*9820*/  FADD R216, R211, R216 ;  /* 0x000000d8d3d87221 */ /* 0x000fe20000000000 */
[--C-:B------:R-:W-:Y:S01]  /*9830*/  FFMA R146, R146, UR7, -R18.reuse ;  /* 0x0000000792927c23 */ /* 0x100fe20008000812 */
[----:B------:R-:W2:Y:S01]  /*9840*/  MUFU.EX2 R215, R40 ;  /* 0x0000002800d77308 */ /* 0x000ea20000000800 */
[--C-:B------:R-:W-:Y:S01]  /*9850*/  FFMA R147, R147, UR7, -R18.reuse ;  /* 0x0000000793937c23 */ /* 0x100fe20008000812 */
[----:B------:R-:W-:Y:S01]  /*9860*/  FFMA R151, R151, UR7, -R18 ;  /* 0x0000000797977c23 */ /* 0x000fe20008000812 */
[----:B------:R-:W-:-:S02]  /*9870*/  VIADD R17, R17, 0x1 ;  /* 0x0000000111117836 */ /* 0x000fc40000000000 */
[----:B------:R-:W-:-:S04]  /*9880*/  @!P6 FMUL R41, R41, 0.5 ;  /* 0x3f0000002929e820 */ /* 0x000fc80000400000 */
[----:B------:R-:W3:Y:S01]  /*9890*/  MUFU.EX2 R220, R41 ;  /* 0x0000002900dc7308 */ /* 0x000ee20000000800 */
[----:B-1----:R-:W-:Y:S01]  /*98a0*/  @!P5 FMUL R218, R218, R218 ;  /* 0x000000dadadad220 */ /* 0x002fe20000400000 */
[----:B------:R-:W-:-:S04]  /*98b0*/  FSETP.GEU.AND P5, PT, R44, -126, PT ;  /* 0xc2fc00002c00780b */ /* 0x000fc80003fae000 */
[----:B------:R-:W-:Y:S01]  /*98c0*/  F2FP.BF16.F32.PACK_AB R31, R218, R213 ;  /* 0x000000d5da1f723e */ /* 0x000fe200000010ff */
[----:B------:R-:W-:Y:S01]  /*98d0*/  FADD R213, R216, R213 ;  /* 0x000000d5d8d57221 */ /* 0x000fe20000000000 */
[----:B--2---:R-:W-:Y:S01]  /*98e0*/  @!P4 FMUL R215, R215, R215 ;  /* 0x000000d7d7d7c220 */ /* 0x004fe20000400000 */
[----:B------:R-:W-:Y:S02]  /*98f0*/  FSETP.GEU.AND P4, PT, R45, -126, PT ;  /* 0xc2fc00002d00780b */ /* 0x000fe40003f8e000 */
[----:B------:R-:W-:-:S04]  /*9900*/  FADD R218, R213, R218 ;  /* 0x000000dad5da7221 */ /* 0x000fc80000000000 */
[----:B------:R-:W-:Y:S01]  /*9910*/  @!P5 FMUL R44, R44, 0.5 ;  /* 0x3f0000002c2cd820 */ /* 0x000fe20000400000 */
[----:B---3--:R-:W-:Y:S01]  /*9920*/  @!P6 FMUL R220, R220, R220 ;  /* 0x000000dcdcdce220 */ /* 0x008fe20000400000 */
[----:B------:R-:W-:Y:S02]  /*9930*/  FSETP.GEU.AND P6, PT, R42, -126, PT ;  /* 0xc2fc00002a00780b */ /* 0x000fe40003fce000 */
[----:B------:R1:W2:Y:S02]  /*9940*/  MUFU.EX2 R217, R44 ;  /* 0x0000002c00d97308 */ /* 0x0002a40000000800 */
[----:B------:R-:W-:Y:S01]  /*9950*/  F2FP.BF16.F32.PACK_AB R32, R220, R215 ;  /* 0x000000d7dc20723e */ /* 0x000fe200000010ff */
[----:B------:R-:W-:Y:S01]  /*9960*/  @!P4 FMUL R45, R45, 0.5 ;  /* 0x3f0000002d2dc820 */ /* 0x000fe20000400000 */
[----:B------:R-:W-:-:S04]  /*9970*/  FADD R215, R214, R215 ;  /* 0x000000d7d6d77221 */ /* 0x000fc80000000000 */
[----:B------:R-:W3:Y:S01]  /*9980*/  MUFU.EX2 R222, R45 ;  /* 0x0000002d00de7308 */ /* 0x000ee20000000800 */
[----:B-1----:R-:W-:Y:S01]  /*9990*/  FFMA R44, R81, UR7, -R22 ;  /* 0x00000007512c7c23 */ /* 0x002fe20008000816 */
[----:B------:R-:W-:Y:S01]  /*99a0*/  FADD R220, R215, R220 ;  /* 0x000000dcd7dc7221 */ /* 0x000fe20000000000 */
[----:B------:R-:W-:Y:S02]  /*99b0*/  WARPGROUP.DEPBAR.LE gsb0, 0x0 ;  /* 0x00008000000079c5 */ /* 0x000fe40000010000 */
[----:B------:R-:W-:Y:S01]  /*99c0*/  WARPGROUP.ARRIVE ;  /* 0x00000000000079c5 */ /* 0x000fe20000000000 */
[----:B------:R-:W-:Y:S01]  /*99d0*/  @!P6 FMUL R42, R42, 0.5 ;  /* 0x3f0000002a2ae820 */ /* 0x000fe20000400000 */
[----:B--2---:R-:W-:Y:S01]  /*99e0*/  @!P5 FMUL R217, R217, R217 ;  /* 0x000000d9d9d9d220 */ /* 0x004fe20000400000 */
[----:B------:R-:W-:Y:S02]  /*99f0*/  FSETP.GEU.AND P5, PT, R43, -126, PT ;  /* 0xc2fc00002b00780b */ /* 0x000fe40003fae000 */
[----:B------:R-:W1:Y:S01]  /*9a00*/  MUFU.EX2 R219, R42 ;  /* 0x0000002a00db7308 */ /* 0x000e620000000800 */
[----:B------:R-:W-:Y:S01]  /*9a10*/  HGMMA.64x96x16.F32.BF16 R152, R28, gdesc[UR8].tnspB, R152, gsb0 ;  /* 0x416000081c987df0 */ /* 0x000fe20008001898 */
[----:B------:R-:W-:Y:S01]  /*9a20*/  UMOV UR10, UR8 ;  /* 0x00000008000a7c82 */ /* 0x000fe20008000000 */
[----:B------:R-:W-:Y:S01]  /*9a30*/  UMOV UR11, 0x80000020 ;  /* 0x80000020000b7882 */ /* 0x000fe20000000000 */
[----:B------:R-:W-:Y:S01]  /*9a40*/  UIADD3 UR8, UR6, 0xc0, URZ ;  /* 0x000000c006087890 */ /* 0x000fe2000fffe03f */
[----:B---3--:R-:W-:Y:S01]  /*9a50*/  @!P4 FMUL R222, R222, R222 ;  /* 0x000000dededec220 */ /* 0x008fe20000400000 */
[----:B------:R-:W-:-:S04]  /*9a60*/  FSETP.GEU.AND P4, PT, R46, -126, PT ;  /* 0xc2fc00002e00780b */ /* 0x000fc80003f8e000 */
[----:B------:R-:W-:Y:S01]  /*9a70*/  F2FP.BF16.F32.PACK_AB R34, R222, R217 ;  /* 0x000000d9de22723e */ /* 0x000fe200000010ff */
[----:B------:R-:W-:Y:S01]  /*9a80*/  @!P5 FMUL R43, R43, 0.5 ;  /* 0x3f0000002b2bd820 */ /* 0x000fe20000400000 */
[----:B------:R-:W-:-:S03]  /*9a90*/  FADD R217, R220, R217 ;  /* 0x000000d9dcd97221 */ /* 0x000fc60000000000 */
[----:B------:R-:W2:Y:S01]  /*9aa0*/  MUFU.EX2 R224, R43 ;  /* 0x0000002b00e07308 */ /* 0x000ea20000000800 */
[----:B-1----:R-:W-:Y:S01]  /*9ab0*/  @!P6 FMUL R219, R219, R219 ;  /* 0x000000dbdbdbe220 */ /* 0x002fe20000400000 */
[----:B------:R-:W-:Y:S01]  /*9ac0*/  FSETP.GEU.AND P6, PT, R47, -126, PT ;  /* 0xc2fc00002f00780b */ /* 0x000fe20003fce000 */
[----:B------:R-:W-:Y:S01]  /*9ad0*/  FADD R222, R217, R222 ;  /* 0x000000ded9de7221 */ /* 0x000fe20000000000 */
[----:B------:R-:W-:-:S04]  /*9ae0*/  @!P4 FMUL R46, R46, 0.5 ;  /* 0x3f0000002e2ec820 */ /* 0x000fc80000400000 */
[----:B------:R-:W1:Y:S07]  /*9af0*/  MUFU.EX2 R221, R46 ;  /* 0x0000002e00dd7308 */ /* 0x000e6e0000000800 */
[----:B------:R-:W-:Y:S01]  /*9b00*/  @!P6 FMUL R47, R47, 0.5 ;  /* 0x3f0000002f2fe820 */ /* 0x000fe20000400000 */
[----:B--2---:R-:W-:Y:S01]  /*9b10*/  @!P5 FMUL R224, R224, R224 ;  /* 0x000000e0e0e0d220 */ /* 0x004fe20000400000 */
[----:B------:R-:W-:Y:S02]  /*9b20*/  FSETP.GEU.AND P5, PT, R48, -126, PT ;  /* 0xc2fc00003000780b */ /* 0x000fe40003fae000 */
[----:B------:R-:W2:Y:S02]  /*9b30*/  MUFU.EX2 R226, R47 ;  /* 0x0000002f00e27308 */ /* 0x000ea40000000800 */
[----:B------:R-:W-:Y:S01]  /*9b40*/  F2FP.BF16.F32.PACK_AB R33, R224, R219 ;  /* 0x000000dbe021723e */ /* 0x000fe200000010ff */
[----:B------:R-:W-:Y:S01]  /*9b50*/  FADD R219, R218, R219 ;  /* 0x000000dbdadb7221 */ /* 0x000fe20000000000 */
[----:B-1----:R-:W-:Y:S01]  /*9b60*/  @!P4 FMUL R221, R221, R221 ;  /* 0x000000ddddddc220 */ /* 0x002fe20000400000 */
[----:B------:R-:W-:-:S02]  /*9b70*/  FSETP.GEU.AND P4, PT, R49, -126, PT ;  /* 0xc2fc00003100780b */ /* 0x000fc40003f8e000 */
[----:B------:R-:W-:-:S04]  /*9b80*/  FADD R224, R219, R224 ;  /* 0x000000e0dbe07221 */ /* 0x000fc80000000000 */
[----:B------:R-:W-:-:S04]  /*9b90*/  @!P5 FMUL R48, R48, 0.5 ;  /* 0x3f0000003030d820 */ /* 0x000fc80000400000 */
[----:B------:R1:W3:Y:S01]  /*9ba0*/  MUFU.EX2 R27, R48 ;  /* 0x00000030001b7308 */ /* 0x0002e20000000800 */
[----:B--2---:R-:W-:Y:S01]  /*9bb0*/  @!P6 FMUL R226, R226, R226 ;  /* 0x000000e2e2e2e220 */ /* 0x004fe20000400000 */
[----:B------:R-:W-:Y:S01]  /*9bc0*/  FSETP.GEU.AND P6, PT, R52, -126, PT ;  /* 0xc2fc00003400780b */ /* 0x000fe20003fce000 */
[----:B------:R-:W-:-:S03]  /*9bd0*/  @!P4 FMUL R49, R49, 0.5 ;  /* 0x3f0000003131c820 */ /* 0x000fc60000400000 */
[----:B------:R-:W-:Y:S01]  /*9be0*/  F2FP.BF16.F32.PACK_AB R35, R226, R221 ;  /* 0x000000dde223723e */ /* 0x000fe200000010ff */
[----:B------:R-:W-:Y:S01]  /*9bf0*/  FADD R221, R224, R221 ;  /* 0x000000dde0dd7221 */ /* 0x000fe20000000000 */
[----:B------:R-:W2:Y:S01]  /*9c00*/  MUFU.EX2 R26, R49 ;  /* 0x00000031001a7308 */ /* 0x000ea20000000800 */
[--C-:B-1----:R-:W-:Y:S01]  /*9c10*/  FFMA R48, R84, UR7, -R22.reuse ;  /* 0x0000000754307c23 */ /* 0x102fe20008000816 */
[----:B------:R-:W-:Y:S01]  /*9c20*/  FFMA R84, R85, UR7, -R22 ;  /* 0x0000000755547c23 */ /* 0x000fe20008000816 */
[----:B------:R-:W-:-:S04]  /*9c30*/  FADD R221, R221, R226 ;  /* 0x000000e2dddd7221 */ /* 0x000fc80000000000 */
[----:B------:R-:W-:Y:S01]  /*9c40*/  @!P6 FMUL R52, R52, 0.5 ;  /* 0x3f0000003434e820 */ /* 0x000fe20000400000 */
[----:B---3--:R-:W-:Y:S01]  /*9c50*/  @!P5 FMUL R27, R27, R27 ;  /* 0x0000001b1b1bd220 */ /* 0x008fe20000400000 */
[----:B------:R-:W-:Y:S02]  /*9c60*/  FSETP.GEU.AND P5, PT, R53, -126, PT ;  /* 0xc2fc00003500780b */ /* 0x000fe40003fae000 */
[----:B------:R-:W1:Y:S01]  /*9c70*/  MUFU.EX2 R24, R52 ;  /* 0x0000003400187308 */ /* 0x000e620000000800 */
[----:B--2---:R-:W-:Y:S01]  /*9c80*/  @!P4 FMUL R26, R26, R26 ;  /* 0x0000001a1a1ac220 */ /* 0x004fe20000400000 */
[----:B------:R-:W-:-:S04]  /*9c90*/  FSETP.GEU.AND P4, PT, R50, -126, PT ;  /* 0xc2fc00003200780b */ /* 0x000fc80003f8e000 */
[----:B------:R-:W-:-:S05]  /*9ca0*/  F2FP.BF16.F32.PACK_AB R36, R26, R27 ;  /* 0x0000001b1a24723e */ /* 0x000fca00000010ff */
[----:B------:R-:W-:-:S04]  /*9cb0*/  @!P5 FMUL R53, R53, 0.5 ;  /* 0x3f0000003535d820 */ /* 0x000fc80000400000 */
[----:B------:R-:W2:Y:S01]  /*9cc0*/  MUFU.EX2 R25, R53 ;  /* 0x0000003500197308 */ /* 0x000ea20000000800 */
[----:B-1----:R-:W-:Y:S01]  /*9cd0*/  @!P6 FMUL R24, R24, R24 ;  /* 0x000000181818e220 */ /* 0x002fe20000400000 */
[----:B------:R-:W-:Y:S01]  /*9ce0*/  FSETP.GEU.AND P6, PT, R51, -126, PT ;  /* 0xc2fc00003300780b */ /* 0x000fe20003fce000 */
[----:B------:R-:W-:-:S05]  /*9cf0*/  @!P4 FMUL R50, R50, 0.5 ;  /* 0x3f0000003232c820 */ /* 0x000fca0000400000 */
[----:B------:R-:W1:Y:S07]  /*9d00*/  MUFU.EX2 R228, R50 ;  /* 0x0000003200e47308 */ /* 0x000e6e0000000800 */
[----:B------:R-:W-:Y:S01]  /*9d10*/  @!P6 FMUL R51, R51, 0.5 ;  /* 0x3f0000003333e820 */ /* 0x000fe20000400000 */
[----:B--2---:R-:W-:Y:S01]  /*9d20*/  @!P5 FMUL R25, R25, R25 ;  /* 0x000000191919d220 */ /* 0x004fe20000400000 */
[----:B------:R-:W-:Y:S02]  /*9d30*/  FSETP.GEU.AND P5, PT, R54, -126, PT ;  /* 0xc2fc00003600780b */ /* 0x000fe40003fae000 */
[----:B------:R-:W2:Y:S02]  /*9d40*/  MUFU.EX2 R223, R51 ;  /* 0x0000003300df7308 */ /* 0x000ea40000000800 */
[----:B------:R-:W-:Y:S01]  /*9d50*/  F2FP.BF16.F32.PACK_AB R38, R25, R24 ;  /* 0x000000181926723e */ /* 0x000fe200000010ff */
[----:B------:R-:W-:-:S02]  /*9d60*/  WARPGROUP.DEPBAR.LE gsb0, 0x0 ;  /* 0x00008000000079c5 */ /* 0x000fc40000010000 */
[----:B------:R-:W-:Y:S01]  /*9d70*/  WARPGROUP.ARRIVE ;  /* 0x00000000000079c5 */ /* 0x000fe20000000000 */
[----:B-1----:R-:W-:Y:S01]  /*9d80*/  @!P4 FMUL R228, R228, R228 ;  /* 0x000000e4e4e4c220 */ /* 0x002fe20000400000 */
[----:B------:R-:W-:-:S04]  /*9d90*/  FSETP.GEU.AND P4, PT, R55, -126, PT ;  /* 0xc2fc00003700780b */ /* 0x000fc80003f8e000 */
[----:B------:R-:W-:Y:S01]  /*9da0*/  @!P5 FMUL R54, R54, 0.5 ;  /* 0x3f0000003636d820 */ /* 0x000fe20000400000 */
[----:B------:R-:W-:Y:S01]  /*9db0*/  HGMMA.64x96x16.F32.BF16 R152, R32, gdesc[UR8].tnspB, R152, gsb0 ;  /* 0x4160000820987df0 */ /* 0x000fe20008001898 */
[----:B------:R-:W-:Y:S02]  /*9dc0*/  UMOV UR10, UR8 ;  /* 0x00000008000a7c82 */ /* 0x000fe40008000000 */
[----:B------:R-:W1:Y:S01]  /*9dd0*/  MUFU.EX2 R225, R54 ;  /* 0x0000003600e17308 */ /* 0x000e620000000800 */
[----:B--2---:R-:W-:Y:S01]  /*9de0*/  @!P6 FMUL R223, R223, R223 ;  /* 0x000000dfdfdfe220 */ /* 0x004fe20000400000 */
[----:B------:R-:W-:Y:S01]  /*9df0*/  FSETP.GEU.AND P6, PT, R56, -126, PT ;  /* 0xc2fc00003800780b */ /* 0x000fe20003fce000 */
[----:B------:R-:W-:Y:S01]  /*9e00*/  UMOV UR11, 0x80000020 ;  /* 0x80000020000b7882 */ /* 0x000fe20000000000 */
[----:B------:R-:W-:Y:S02]  /*9e10*/  UIADD3 UR8, UR6, 0x100, URZ ;  /* 0x0000010006087890 */ /* 0x000fe4000fffe03f */
[----:B------:R-:W-:Y:S01]  /*9e20*/  F2FP.BF16.F32.PACK_AB R37, R223, R228 ;  /* 0x000000e4df25723e */ /* 0x000fe200000010ff */
[----:B------:R-:W-:Y:S01]  /*9e30*/  @!P4 FMUL R55, R55, 0.5 ;  /* 0x3f0000003737c820 */ /* 0x000fe20000400000 */
[----:B------:R-:W-:-:S03]  /*9e40*/  FADD R228, R221, R228 ;  /* 0x000000e4dde47221 */ /* 0x000fc60000000000 */
[----:B------:R-:W2:Y:S01]  /*9e50*/  MUFU.EX2 R28, R55 ;  /* 0x00000037001c7308 */ /* 0x000ea20000000800 */
[----:B------:R-:W-:-:S03]  /*9e60*/  FADD R228, R228, R223 ;  /* 0x000000dfe4e47221 */ /* 0x000fc60000000000 */
[----:B------:R-:W-:Y:S01]  /*9e70*/  @!P6 FMUL R56, R56, 0.5 ;  /* 0x3f0000003838e820 */ /* 0x000fe20000400000 */
[----:B-1----:R-:W-:Y:S01]  /*9e80*/  @!P5 FMUL R225, R225, R225 ;  /* 0x000000e1e1e1d220 */ /* 0x002fe20000400000 */
[----:B------:R-:W-:Y:S02]  /*9e90*/  FSETP.GEU.AND P5, PT, R57, -126, PT ;  /* 0xc2fc00003900780b */ /* 0x000fe40003fae000 */
[----:B------:R-:W1:Y:S01]  /*9ea0*/  MUFU.EX2 R29, R56 ;  /* 0x00000038001d7308 */ /* 0x000e620000000800 */
[----:B--2---:R-:W-:Y:S01]  /*9eb0*/  @!P4 FMUL R28, R28, R28 ;  /* 0x0000001c1c1cc220 */ /* 0x004fe20000400000 */
[----:B------:R-:W-:-:S09]  /*9ec0*/  FSETP.GEU.AND P4, PT, R60, -126, PT ;  /* 0xc2fc00003c00780b */ /* 0x000fd20003f8e000 */
[----:B------:R-:W-:Y:S01]  /*9ed0*/  @!P5 FMUL R57, R57, 0.5 ;  /* 0x3f0000003939d820 */ /* 0x000fe20000400000 */
[----:B------:R-:W-:Y:S01]  /*9ee0*/  F2FP.BF16.F32.PACK_AB R39, R28, R225 ;  /* 0x000000e11c27723e */ /* 0x000fe200000010ff */
[----:B------:R-:W-:Y:S02]  /*9ef0*/  FADD R225, R228, R225 ;  /* 0x000000e1e4e17221 */ /* 0x000fe40000000000 */
        /* <DEDUP_REMOVED lines=11> */
[----:B-1----:R-:W-:Y:S01]  /*9fb0*/  @!P4 FMUL R30, R30, R30 ;  /* 0x0000001e1e1ec220 */ /* 0x002fe20000400000 */
[----:B------:R-:W-:-:S07]  /*9fc0*/  FSETP.GEU.AND P4, PT, R59, -126, PT ;  /* 0xc2fc00003b00780b */ /* 0x000fce0003f8e000 */
[----:B------:R-:W-:-:S04]  /*9fd0*/  @!P5 FMUL R58, R58, 0.5 ;  /* 0x3f0000003a3ad820 */ /* 0x000fc80000400000 */
[----:B------:R-:W1:Y:S01]  /*9fe0*/  MUFU.EX2 R227, R58 ;  /* 0x0000003a00e37308 */ /* 0x000e620000000800 */
[----:B--2---:R-:W-:Y:S01]  /*9ff0*/  @!P6 FMUL R31, R31, R31 ;  /* 0x0000001f1f1fe220 */ /* 0x004fe20000400000 */
[----:B------:R-:W-:-:S04]  /*a000*/  FSETP.GEU.AND P6, PT, R62, -126, PT ;  /* 0xc2fc00003e00780b */ /* 0x000fc80003fce000 */
[----:B------:R-:W-:Y:S01]  /*a010*/  F2FP.BF16.F32.PACK_AB R42, R31, R30 ;  /* 0x0000001e1f2a723e */ /* 0x000fe200000010ff */
[----:B------:R-:W-:-:S04]  /*a020*/  @!P4 FMUL R59, R59, 0.5 ;  /* 0x3f0000003b3bc820 */ /* 0x000fc80000400000 */
[----:B------:R-:W2:Y:S04]  /*a030*/  MUFU.EX2 R232, R59 ;  /* 0x0000003b00e87308 */ /* 0x000ea80000000800 */
        /* <DEDUP_REMOVED lines=8> */
[----:B------:R-:W-:Y:S01]  /*a0c0*/  FADD R227, R28, R227 ;  /* 0x000000e31ce37221 */ /* 0x000fe20000000000 */
[----:B-1----:R-:W-:Y:S01]  /*a0d0*/  @!P6 FMUL R229, R229, R229 ;  /* 0x000000e5e5e5e220 */ /* 0x002fe20000400000 */
[----:B------:R-:W-:Y:S01]  /*a0e0*/  FSETP.GEU.AND P6, PT, R65, -126, PT ;  /* 0xc2fc00004100780b */ /* 0x000fe20003fce000 */
[----:B------:R-:W-:Y:S02]  /*a0f0*/  WARPGROUP.DEPBAR.LE gsb0, 0x0 ;  /* 0x00008000000079c5 */ /* 0x000fe40000010000 */
[----:B------:R-:W-:Y:S01]  /*a100*/  WARPGROUP.ARRIVE ;  /* 0x00000000000079c5 */ /* 0x000fe20000000000 */
[----:B------:R-:W1:Y:S01]  /*a110*/  MUFU.EX2 R32, R63 ;  /* 0x0000003f00207308 */ /* 0x000e620000000800 */
[----:B------:R-:W-:Y:S01]  /*a120*/  @!P4 FMUL R64, R64, 0.5 ;  /* 0x3f0000004040c820 */ /* 0x000fe20000400000 */
[----:B------:R-:W-:-:S03]  /*a130*/  FADD R232, R227, R232 ;  /* 0x000000e8e3e87221 */ /* 0x000fc60000000000 */
[----:B------:R-:W-:Y:S01]  /*a140*/  HGMMA.64x96x16.F32.BF16 R152, R36, gdesc[UR8].tnspB, R152, gsb0 ;  /* 0x4160000824987df0 */ /* 0x000fe20008001898 */
[----:B------:R-:W-:Y:S01]  /*a150*/  UMOV UR10, UR8 ;  /* 0x00000008000a7c82 */ /* 0x000fe20008000000 */
[----:B------:R-:W-:Y:S01]  /*a160*/  UMOV UR11, 0x80000020 ;  /* 0x80000020000b7882 */ /* 0x000fe20000000000 */
[----:B------:R-:W2:Y:S01]  /*a170*/  MUFU.EX2 R33, R64 ;  /* 0x0000004000217308 */ /* 0x000ea20000000800 */
[----:B------:R-:W-:Y:S01]  /*a180*/  @!P6 FMUL R65, R65, 0.5 ;  /* 0x3f0000004141e820 */ /* 0x000fe20000400000 */
[----:B------:R-:W-:-:S06]  /*a190*/  UIADD3 UR8, UR6, 0x140, URZ ;  /* 0x0000014006087890 */ /* 0x000fcc000fffe03f */
        /* <DEDUP_REMOVED lines=11> */
[----:B------:R-:W1:Y:S03]  /*a250*/  MUFU.EX2 R35, R68 ;  /* 0x0000004400237308 */ /* 0x000e660000000800 */
[----:B------:R-:W-:-:S05]  /*a260*/  @!P4 FMUL R69, R69, 0.5 ;  /* 0x3f0000004545c820 */ /* 0x000fca0000400000 */
[----:B------:R-:W2:Y:S03]  /*a270*/  MUFU.EX2 R234, R69 ;  /* 0x0000004500ea7308 */ /* 0x000ea60000000800 */
[----:B------:R-:W-:-:S05]  /*a280*/  @!P6 FMUL R66, R66, 0.5 ;  /* 0x3f0000004242e820 */ /* 0x000fca0000400000 */
[----:B------:R-:W3:Y:S01]  /*a290*/  MUFU.EX2 R231, R66 ;  /* 0x0000004200e77308 */ /* 0x000ee20000000800 */
[----:B-1----:R-:W-:Y:S01]  /*a2a0*/  @!P5 FMUL R35, R35, R35 ;  /* 0x000000232323d220 */ /* 0x002fe20000400000 */
[----:B------:R-:W-:Y:S01]  /*a2b0*/  FSETP.GEU.AND P5, PT, R67, -126, PT ;  /* 0xc2fc00004300780b */ /* 0x000fe20003fae000 */
[----:B--2---:R-:W-:Y:S01]  /*a2c0*/  @!P4 FMUL R234, R234, R234 ;  /* 0x000000eaeaeac220 */ /* 0x004fe20000400000 */
[----:B------:R-:W-:-:S04]  /*a2d0*/  FSETP.GEU.AND P4, PT, R70, -126, PT ;  /* 0xc2fc00004600780b */ /* 0x000fc80003f8e000 */
[----:B------:R-:W-:-:S07]  /*a2e0*/  F2FP.BF16.F32.PACK_AB R46, R234, R35 ;  /* 0x00000023ea2e723e */ /* 0x000fce00000010ff */
[----:B------:R-:W-:Y:S01]  /*a2f0*/  @!P5 FMUL R67, R67, 0.5 ;  /* 0x3f0000004343d820 */ /* 0x000fe20000400000 */
[----:B---3--:R-:W-:Y:S01]  /*a300*/  @!P6 FMUL R231, R231, R231 ;  /* 0x000000e7e7e7e220 */ /* 0x008fe20000400000 */
[----:B------:R-:W-:Y:S01]  /*a310*/  FSETP.GEU.AND P6, PT, R71, -126, PT ;  /* 0xc2fc00004700780b */ /* 0x000fe20003fce000 */
[----:B------:R-:W-:-:S12]  /*a320*/  @!P4 FMUL R70, R70, 0.5 ;  /* 0x3f0000004646c820 */ /* 0x000fd80000400000 */
[----:B------:R-:W-:Y:S01]  /*a330*/  @!P6 FMUL R71, R71, 0.5 ;  /* 0x3f0000004747e820 */ /* 0x000fe20000400000 */
[----:B------:R-:W-:Y:S02]  /*a340*/  WARPGROUP.DEPBAR.LE gsb0, 0x0 ;  /* 0x00008000000079c5 */ /* 0x000fe40000010000 */
[----:B------:R-:W1:Y:S01]  /*a350*/  MUFU.EX2 R36, R67 ;  /* 0x0000004300247308 */ /* 0x000e620000000800 */
[----:B------:R-:W-:-:S06]  /*a360*/  WARPGROUP.ARRIVE ;  /* 0x00000000000079c5 */ /* 0x000fcc0000000000 */
[----:B------:R-:W-:Y:S01]  /*a370*/  HGMMA.64x96x16.F32.BF16 R152, R40, gdesc[UR8].tnspB, R152, gsb0 ;  /* 0x4160000828987df0 */ /* 0x000fe20008001898 */
[----:B------:R-:W2:Y:S01]  /*a380*/  MUFU.EX2 R37, R70 ;  /* 0x0000004600257308 */ /* 0x000ea20000000800 */
[----:B------:R-:W-:Y:S01]  /*a390*/  UMOV UR10, UR8 ;  /* 0x00000008000a7c82 */ /* 0x000fe20008000000 */
[----:B------:R-:W-:Y:S01]  /*a3a0*/  UMOV UR11, 0x80000020 ;  /* 0x80000020000b7882 */ /* 0x000fe20000000000 */
[----:B------:R-:W-:-:S05]  /*a3b0*/  UIADD3 UR8, UR6, 0x180, URZ ;  /* 0x0000018006087890 */ /* 0x000fca000fffe03f */
        /* <DEDUP_REMOVED lines=11> */
[----:B------:R-:W1:Y:S02]  /*a470*/  MUFU.EX2 R236, R72 ;  /* 0x0000004800ec7308 */ /* 0x000e640000000800 */
[----:B------:R-:W-:Y:S01]  /*a480*/  F2FP.BF16.F32.PACK_AB R47, R38, R37 ;  /* 0x00000025262f723e */ /* 0x000fe200000010ff */
[----:B------:R-:W-:Y:S01]  /*a490*/  @!P4 FMUL R73, R73, 0.5 ;  /* 0x3f0000004949c820 */ /* 0x000fe20000400000 */
[----:B------:R-:W-:-:S04]  /*a4a0*/  FADD R37, R36, R37 ;  /* 0x0000002524257221 */ /* 0x000fc80000000000 */
[----:B------:R-:W2:Y:S01]  /*a4b0*/  MUFU.EX2 R39, R73 ;  /* 0x0000004900277308 */ /* 0x000ea20000000800 */
[----:B------:R-:W-:Y:S02]  /*a4c0*/  FADD R37, R37, R38 ;  /* 0x0000002625257221 */ /* 0x000fe40000000000 */
[----:B------:R-:W-:-:S05]  /*a4d0*/  @!P6 FMUL R76, R76, 0.5 ;  /* 0x3f0000004c4ce820 */ /* 0x000fca0000400000 */
[----:B------:R-:W3:Y:S01]  /*a4e0*/  MUFU.EX2 R233, R76 ;  /* 0x0000004c00e97308 */ /* 0x000ee20000000800 */
[----:B-1----:R-:W-:Y:S01]  /*a4f0*/  @!P5 FMUL R236, R236, R236 ;  /* 0x000000ecececd220 */ /* 0x002fe20000400000 */
[----:B------:R-:W-:Y:S01]  /*a500*/  FSETP.GEU.AND P5, PT, R77, -126, PT ;  /* 0xc2fc00004d00780b */ /* 0x000fe20003fae000 */
[----:B--2---:R-:W-:Y:S01]  /*a510*/  @!P4 FMUL R39, R39, R39 ;  /* 0x000000272727c220 */ /* 0x004fe20000400000 */
[----:B------:R-:W-:-:S11]  /*a520*/  FSETP.GEU.AND P4, PT, R74, -126, PT ;  /* 0xc2fc00004a00780b */ /* 0x000fd60003f8e000 */
[----:B------:R-:W-:Y:S01]  /*a530*/  @!P5 FMUL R77, R77, 0.5 ;  /* 0x3f0000004d4dd820 */ /* 0x000fe20000400000 */
[----:B---3--:R-:W-:Y:S01]  /*a540*/  @!P6 FMUL R233, R233, R233 ;  /* 0x000000e9e9e9e220 */ /* 0x008fe20000400000 */
[----:B------:R-:W-:Y:S02]  /*a550*/  FSETP.GEU.AND P6, PT, R75, -126, PT ;  /* 0xc2fc00004b00780b */ /* 0x000fe40003fce000 */
[----:B------:R-:W1:Y:S01]  /*a560*/  MUFU.EX2 R238, R77 ;  /* 0x0000004d00ee7308 */ /* 0x000e620000000800 */
[----:B------:R-:W-:-:S10]  /*a570*/  @!P4 FMUL R74, R74, 0.5 ;  /* 0x3f0000004a4ac820 */ /* 0x000fd40000400000 */
[----:B------:R-:W-:Y:S01]  /*a580*/  @!P6 FMUL R75, R75, 0.5 ;  /* 0x3f0000004b4be820 */ /* 0x000fe20000400000 */
[----:B-1----:R-:W-:Y:S01]  /*a590*/  @!P5 FMUL R238, R238, R238 ;  /* 0x000000eeeeeed220 */ /* 0x002fe20000400000 */
[----:B------:R-:W-:-:S04]  /*a5a0*/  FSETP.GEU.AND P5, PT, R78, -126, PT ;  /* 0xc2fc00004e00780b */ /* 0x000fc80003fae000 */
[----:B------:R-:W-:-:S09]  /*a5b0*/  F2FP.BF16.F32.PACK_AB R50, R238, R233 ;  /* 0x000000e9ee32723e */ /* 0x000fd200000010ff */
[----:B------:R-:W-:-:S04]  /*a5c0*/  @!P5 FMUL R78, R78, 0.5 ;  /* 0x3f0000004e4ed820 */ /* 0x000fc80000400000 */
[----:B------:R-:W1:Y:S01]  /*a5d0*/  MUFU.EX2 R235, R78 ;  /* 0x0000004e00eb7308 */ /* 0x000e620000000800 */
[----:B------:R-:W-:-:S07]  /*a5e0*/  WARPGROUP.DEPBAR.LE gsb0, 0x0 ;  /* 0x00008000000079c5 */ /* 0x000fce0000010000 */
[----:B------:R-:W2:Y:S01]  /*a5f0*/  MUFU.EX2 R40, R74 ;  /* 0x0000004a00287308 */ /* 0x000ea20000000800 */
[----:B------:R-:W-:Y:S01]  /*a600*/  FFMA R43, R80, UR7, -R22 ;  /* 0x00000007502b7c23 */ /* 0x000fe20008000816 */
[----:B-1----:R-:W-:Y:S01]  /*a610*/  @!P5 FMUL R235, R235, R235 ;  /* 0x000000ebebebd220 */ /* 0x002fe20000400000 */
[----:B------:R-:W-:-:S05]  /*a620*/  FSETP.GEU.AND P5, PT, R44, -126, PT ;  /* 0xc2fc00002c00780b */ /* 0x000fca0003fae000 */
[----:B------:R-:W1:Y:S08]  /*a630*/  MUFU.EX2 R41, R75 ;  /* 0x0000004b00297308 */ /* 0x000e700000000800 */
[----:B------:R-:W-:Y:S01]  /*a640*/  @!P5 FMUL R44, R44, 0.5 ;  /* 0x3f0000002c2cd820 */ /* 0x000fe20000400000 */
[----:B--2---:R-:W-:Y:S01]  /*a650*/  @!P4 FMUL R40, R40, R40 ;  /* 0x000000282828c220 */ /* 0x004fe20000400000 */
[----:B------:R-:W-:-:S02]  /*a660*/  FSETP.GEU.AND P4, PT, R79, -126, PT ;  /* 0xc2fc00004f00780b */ /* 0x000fc40003f8e000 */
[----:B------:R2:W3:Y:S01]  /*a670*/  MUFU.EX2 R42, R44 ;  /* 0x0000002c002a7308 */ /* 0x0004e20000000800 */
[----:B-1----:R-:W-:Y:S01]  /*a680*/  @!P6 FMUL R41, R41, R41 ;  /* 0x000000292929e220 */ /* 0x002fe20000400000 */
[----:B------:R-:W-:Y:S02]  /*a690*/  FSETP.GEU.AND P6, PT, R43, -126, PT ;  /* 0xc2fc00002b00780b */ /* 0x000fe40003fce000 */
[----:B--2---:R-:W-:-:S07]  /*a6a0*/  F2FP.BF16.F32.PACK_AB R44, R34, R33 ;  /* 0x00000021222c723e */ /* 0x004fce00000010ff */
[----:B------:R-:W-:Y:S01]  /*a6b0*/  @!P4 FMUL R79, R79, 0.5 ;  /* 0x3f0000004f4fc820 */ /* 0x000fe20000400000 */
[----:B------:R-:W-:Y:S01]  /*a6c0*/  F2FP.BF16.F32.PACK_AB R49, R41, R40 ;  /* 0x000000282931723e */ /* 0x000fe200000010ff */
[----:B------:R-:W-:Y:S01]  /*a6d0*/  WARPGROUP.ARRIVE ;  /* 0x00000000000079c5 */ /* 0x000fe20000000000 */
[----:B------:R-:W-:Y:S01]  /*a6e0*/  FADD R40, R37, R40 ;  /* 0x0000002825287221 */ /* 0x000fe20000000000 */
[----:B------:R-:W1:Y:S01]  /*a6f0*/  MUFU.EX2 R80, R79 ;  /* 0x0000004f00507308 */ /* 0x000e620000000800 */
[----:B---3--:R-:W-:Y:S01]  /*a700*/  @!P5 FMUL R42, R42, R42 ;  /* 0x0000002a2a2ad220 */ /* 0x008fe20000400000 */
[----:B------:R-:W-:Y:S02]  /*a710*/  @!P6 FMUL R43, R43, 0.5 ;  /* 0x3f0000002b2be820 */ /* 0x000fe40000400000 */
[----:B------:R-:W-:Y:S01]  /*a720*/  HGMMA.64x96x16.F32.BF16 R152, R44, gdesc[UR8].tnspB, R152, gsb0 ;  /* 0x416000082c987df0 */ /* 0x000fe20008001898 */
[----:B------:R-:W-:Y:S01]  /*a730*/  UMOV UR10, UR8 ;  /* 0x00000008000a7c82 */ /* 0x000fe20008000000 */
[----:B------:R-:W-:Y:S01]  /*a740*/  UMOV UR11, 0x80000020 ;  /* 0x80000020000b7882 */ /* 0x000fe20000000000 */
[----:B------:R-:W-:Y:S01]  /*a750*/  FSETP.GEU.AND P5, PT, R82, -126, PT ;  /* 0xc2fc00005200780b */ /* 0x000fe20003fae000 */
[----:B------:R-:W2:Y:S01]  /*a760*/  MUFU.EX2 R81, R43 ;  /* 0x0000002b00517308 */ /* 0x000ea20000000800 */
[----:B------:R-:W-:Y:S01]  /*a770*/  UIADD3 UR8, UR6, 0x1c0, URZ ;  /* 0x000001c006087890 */ /* 0x000fe2000fffe03f */
[----:B------:R-:W-:Y:S01]  /*a780*/  FADD R40, R40, R41 ;  /* 0x0000002928287221 */ /* 0x000fe20000000000 */
[----:B-1----:R-:W-:Y:S01]  /*a790*/  @!P4 FMUL R80, R80, R80 ;  /* 0x000000505050c220 */ /* 0x002fe20000400000 */
[----:B------:R-:W-:-:S08]  /*a7a0*/  FSETP.GEU.AND P4, PT, R48, -126, PT ;  /* 0xc2fc00003000780b */ /* 0x000fd00003f8e000 */
[----:B------:R-:W-:Y:S01]  /*a7b0*/  @!P5 FMUL R82, R82, 0.5 ;  /* 0x3f0000005252d820 */ /* 0x000fe20000400000 */
[----:B------:R-:W-:Y:S01]  /*a7c0*/  F2FP.BF16.F32.PACK_AB R51, R80, R235 ;  /* 0x000000eb5033723e */ /* 0x000fe200000010ff */
[----:B------:R-:W-:Y:S01]  /*a7d0*/  FADD R235, R40, R235 ;  /* 0x000000eb28eb7221 */ /* 0x000fe20000000000 */
[----:B--2---:R-:W-:Y:S01]  /*a7e0*/  @!P6 FMUL R81, R81, R81 ;  /* 0x000000515151e220 */ /* 0x004fe20000400000 */
[----:B------:R-:W-:Y:S02]  /*a7f0*/  FSETP.GEU.AND P6, PT, R84, -126, PT ;  /* 0xc2fc00005400780b */ /* 0x000fe40003fce000 */
[----:B------:R-:W-:Y:S02]  /*a800*/  FADD R235, R235, R80 ;  /* 0x00000050ebeb7221 */ /* 0x000fe40000000000 */
[----:B------:R-:W-:Y:S01]  /*a810*/  F2FP.BF16.F32.PACK_AB R52, R42, R81 ;  /* 0x000000512a34723e */ /* 0x000fe200000010ff */
[----:B------:R-:W-:-:S04]  /*a820*/  @!P4 FMUL R48, R48, 0.5 ;  /* 0x3f0000003030c820 */ /* 0x000fc80000400000 */
[----:B------:R1:W2:Y:S04]  /*a830*/  MUFU.EX2 R43, R48 ;  /* 0x00000030002b7308 */ /* 0x0002a80000000800 */
[----:B------:R-:W-:Y:S01]  /*a840*/  @!P6 FMUL R84, R84, 0.5 ;  /* 0x3f0000005454e820 */ /* 0x000fe20000400000 */
[----:B-1----:R-:W-:-:S05]  /*a850*/  F2FP.BF16.F32.PACK_AB R48, R39, R236 ;  /* 0x000000ec2730723e */ /* 0x002fca00000010ff */
[----:B------:R-:W1:Y:S01]  /*a860*/  MUFU.EX2 R84, R84 ;  /* 0x0000005400547308 */ /* 0x000e620000000800 */
[----:B--2---:R-:W-:Y:S01]  /*a870*/  @!P4 FMUL R43, R43, R43 ;  /* 0x0000002b2b2bc220 */ /* 0x004fe20000400000 */
[----:B------:R-:W-:Y:S01]  /*a880*/  FSETP.GEU.AND P4, PT, R83, -126, PT ;  /* 0xc2fc00005300780b */ /* 0x000fe20003f8e000 */
[----:B-1----:R-:W-:Y:S01]  /*a890*/  @!P6 FMUL R84, R84, R84 ;  /* 0x000000545454e220 */ /* 0x002fe20000400000 */
[----:B------:R-:W-:-:S11]  /*a8a0*/  FSETP.GEU.AND P6, PT, R86, -126, PT ;  /* 0xc2fc00005600780b */ /* 0x000fd60003fce000 */
[----:B------:R-:W-:Y:S01]  /*a8b0*/  @!P4 FMUL R83, R83, 0.5 ;  /* 0x3f0000005353c820 */ /* 0x000fe20000400000 */
[----:B------:R-:W-:Y:S01]  /*a8c0*/  F2FP.BF16.F32.PACK_AB R54, R84, R43 ;  /* 0x0000002b5436723e */ /* 0x000fe200000010ff */
[----:B------:R-:W-:Y:S01]  /*a8d0*/  @!P6 FMUL R86, R86, 0.5 ;  /* 0x3f0000005656e820 */ /* 0x000fe20000400000 */
[----:B------:R-:W-:Y:S02]  /*a8e0*/  WARPGROUP.DEPBAR.LE gsb0, 0x0 ;  /* 0x00008000000079c5 */ /* 0x000fe40000010000 */
[----:B------:R-:W-:Y:S01]  /*a8f0*/  WARPGROUP.ARRIVE ;  /* 0x00000000000079c5 */ /* 0x000fe20000000000 */
[----:B------:R-:W1:Y:S05]  /*a900*/  MUFU.EX2 R44, R82 ;  /* 0x00000052002c7308 */ /* 0x000e6a0000000800 */
[----:B------:R-:W-:Y:S01]  /*a910*/  HGMMA.64x96x16.F32.BF16 R152, R48, gdesc[UR8].tnspB, R152, gsb0 ;  /* 0x4160000830987df0 */ /* 0x000fe20008001898 */
[----:B------:R-:W-:Y:S01]  /*a920*/  UMOV UR10, UR8 ;  /* 0x00000008000a7c82 */ /* 0x000fe20008000000 */
[----:B------:R-:W-:Y:S01]  /*a930*/  UMOV UR11, 0x80000020 ;  /* 0x80000020000b7882 */ /* 0x000fe20000000000 */
[----:B------:R-:W2:Y:S01]  /*a940*/  MUFU.EX2 R45, R83 ;  /* 0x00000053002d7308 */ /* 0x000ea20000000800 */
[----:B------:R-:W-:-:S07]  /*a950*/  UIADD3 UR8, UR6, 0x200, URZ ;  /* 0x0000020006087890 */ /* 0x000fce000fffe03f */
[----:B------:R-:W3:Y:S01]  /*a960*/  MUFU.EX2 R46, R86 ;  /* 0x00000056002e7308 */ /* 0x000ee20000000800 */
[----:B-1----:R-:W-:Y:S01]  /*a970*/  @!P5 FMUL R44, R44, R44 ;  /* 0x0000002c2c2cd220 */ /* 0x002fe20000400000 */
[----:B------:R-:W-:Y:S01]  /*a980*/  FSETP.GEU.AND P5, PT, R87, -126, PT ;  /* 0xc2fc00005700780b */ /* 0x000fe20003fae000 */
[----:B--2---:R-:W-:Y:S01]  /*a990*/  @!P4 FMUL R45, R45, R45 ;  /* 0x0000002d2d2dc220 */ /* 0x004fe20000400000 */
[----:B------:R-:W-:-:S04]  /*a9a0*/  FSETP.GEU.AND P4, PT, R88, -126, PT ;  /* 0xc2fc00005800780b */ /* 0x000fc80003f8e000 */
[----:B------:R-:W-:-:S07]  /*a9b0*/  F2FP.BF16.F32.PACK_AB R53, R45, R44 ;  /* 0x0000002c2d35723e */ /* 0x000fce00000010ff */
[----:B------:R-:W-:Y:S01]  /*a9c0*/  @!P5 FMUL R87, R87, 0.5 ;  /* 0x3f0000005757d820 */ /* 0x000fe20000400000 */
[----:B------:R-:W-:Y:S01]  /*a9d0*/  FADD R44, R235, R44 ;  /* 0x0000002ceb2c7221 */ /* 0x000fe20000000000 */
[----:B---3--:R-:W-:Y:S01]  /*a9e0*/  @!P6 FMUL R46, R46, R46 ;  /* 0x0000002e2e2ee220 */ /* 0x008fe20000400000 */
[----:B------:R-:W-:Y:S01]  /*a9f0*/  FSETP.GEU.AND P6, PT, R89, -126, PT ;  /* 0xc2fc00005900780b */ /* 0x000fe20003fce000 */
[----:B------:R-:W1:Y:S01]  /*aa00*/  MUFU.EX2 R47, R87 ;  /* 0x00000057002f7308 */ /* 0x000e620000000800 */
[----:B------:R-:W-:Y:S01]  /*aa10*/  FADD R45, R44, R45 ;  /* 0x0000002d2c2d7221 */ /* 0x000fe20000000000 */
[----:B------:R-:W-:-:S06]  /*aa20*/  @!P4 FMUL R88, R88, 0.5 ;  /* 0x3f0000005858c820 */ /* 0x000fcc0000400000 */
[----:B------:R-:W2:Y:S04]  /*aa30*/  MUFU.EX2 R85, R88 ;  /* 0x0000005800557308 */ /* 0x000ea80000000800 */
[----:B------:R-:W-:-:S04]  /*aa40*/  @!P6 FMUL R89, R89, 0.5 ;  /* 0x3f0000005959e820 */ /* 0x000fc80000400000 */
[----:B------:R3:W4:Y:S01]  /*aa50*/  MUFU.EX2 R86, R89 ;  /* 0x0000005900567308 */ /* 0x0007220000000800 */
[----:B-1----:R-:W-:Y:S01]  /*aa60*/  @!P5 FMUL R47, R47, R47 ;  /* 0x0000002f2f2fd220 */ /* 0x002fe20000400000 */
[----:B------:R-:W-:-:S04]  /*aa70*/  FSETP.GEU.AND P5, PT, R92, -126, PT ;  /* 0xc2fc00005c00780b */ /* 0x000fc80003fae000 */
[----:B------:R-:W-:Y:S01]  /*aa80*/  F2FP.BF16.F32.PACK_AB R55, R47, R46 ;  /* 0x0000002e2f37723e */ /* 0x000fe200000010ff */
[----:B------:R-:W-:Y:S01]  /*aa90*/  FADD R46, R45, R46 ;  /* 0x0000002e2d2e7221 */ /* 0x000fe20000000000 */
[----:B--2---:R-:W-:Y:S01]  /*aaa0*/  @!P4 FMUL R85, R85, R85 ;  /* 0x000000555555c220 */ /* 0x004fe20000400000 */
[----:B------:R-:W-:Y:S01]  /*aab0*/  FSETP.GEU.AND P4, PT, R93, -126, PT ;  /* 0xc2fc00005d00780b */ /* 0x000fe20003f8e000 */
[----:B---3--:R-:W-:Y:S01]  /*aac0*/  FFMA R89, R96, UR7, -R22 ;  /* 0x0000000760597c23 */ /* 0x008fe20008000816 */
[----:B------:R-:W-:-:S04]  /*aad0*/  FADD R47, R46, R47 ;  /* 0x0000002f2e2f7221 */ /* 0x000fc80000000000 */
[----:B------:R-:W-:Y:S01]  /*aae0*/  @!P5 FMUL R92, R92, 0.5 ;  /* 0x3f0000005c5cd820 */ /* 0x000fe20000400000 */
[----:B----4-:R-:W-:Y:S01]  /*aaf0*/  @!P6 FMUL R86, R86, R86 ;  /* 0x000000565656e220 */ /* 0x010fe20000400000 */
[----:B------:R-:W-:-:S04]  /*ab00*/  FSETP.GEU.AND P6, PT, R90, -126, PT ;  /* 0xc2fc00005a00780b */ /* 0x000fc80003fce000 */
[----:B------:R-:W-:Y:S01]  /*ab10*/  F2FP.BF16.F32.PACK_AB R56, R86, R85 ;  /* 0x000000555638723e */ /* 0x000fe200000010ff */
[----:B------:R-:W-:-:S08]  /*ab20*/  @!P4 FMUL R93, R93, 0.5 ;  /* 0x3f0000005d5dc820 */ /* 0x000fd00000400000 */
[----:B------:R-:W-:Y:S01]  /*ab30*/  @!P6 FMUL R90, R90, 0.5 ;  /* 0x3f0000005a5ae820 */ /* 0x000fe20000400000 */
[----:B------:R-:W-:Y:S02]  /*ab40*/  WARPGROUP.DEPBAR.LE gsb0, 0x0 ;  /* 0x00008000000079c5 */ /* 0x000fe40000010000 */
[----:B------:R-:W-:Y:S01]  /*ab50*/  WARPGROUP.ARRIVE ;  /* 0x00000000000079c5 */ /* 0x000fe20000000000 */
[----:B------:R1:W2:Y:S05]  /*ab60*/  MUFU.EX2 R48, R92 ;  /* 0x0000005c00307308 */ /* 0x0002aa0000000800 */
[----:B------:R-:W-:Y:S01]  /*ab70*/  HGMMA.64x96x16.F32.BF16 R152, R52, gdesc[UR8].tnspB, R152, gsb0 ;  /* 0x4160000834987df0 */ /* 0x000fe20008001898 */
[----:B------:R-:W-:Y:S01]  /*ab80*/  UMOV UR10, UR8 ;  /* 0x00000008000a7c82 */ /* 0x000fe20008000000 */
[----:B------:R-:W-:Y:S01]  /*ab90*/  UMOV UR11, 0x80000020 ;  /* 0x80000020000b7882 */ /* 0x000fe20000000000 */
[----:B------:R3:W4:Y:S01]  /*aba0*/  MUFU.EX2 R49, R93 ;  /* 0x0000005d00317308 */ /* 0x0007220000000800 */
[----:B-1----:R-:W-:Y:S01]  /*abb0*/  FFMA R92, R103, UR7, -R18 ;  /* 0x00000007675c7c23 */ /* 0x002fe20008000812 */
[----:B------:R-:W-:-:S06]  /*abc0*/  UIADD3 UR8, UR6, 0x240, URZ ;  /* 0x0000024006087890 */ /* 0x000fcc000fffe03f */
[----:B------:R-:W1:Y:S01]  /*abd0*/  MUFU.EX2 R50, R90 ;  /* 0x0000005a00327308 */ /* 0x000e620000000800 */
[----:B--2---:R-:W-:Y:S01]  /*abe0*/  @!P5 FMUL R48, R48, R48 ;  /* 0x000000303030d220 */ /* 0x004fe20000400000 */
[----:B------:R-:W-:Y:S01]  /*abf0*/  FSETP.GEU.AND P5, PT, R91, -126, PT ;  /* 0xc2fc00005b00780b */ /* 0x000fe20003fae000 */
[--C-:B---3--:R-:W-:Y:S01]  /*ac00*/  FFMA R93, R104, UR7, -R22.reuse ;  /* 0x00000007685d7c23 */ /* 0x108fe20008000816 */
[----:B------:R-:W-:Y:S01]  /*ac10*/  FFMA R104, R133, UR7, -R22 ;  /* 0x0000000785687c23 */ /* 0x000fe20008000816 */
[----:B----4-:R-:W-:Y:S01]  /*ac20*/  @!P4 FMUL R49, R49, R49 ;  /* 0x000000313131c220 */ /* 0x010fe20000400000 */
[----:B------:R-:W-:-:S04]  /*ac30*/  FSETP.GEU.AND P4, PT, R94, -126, PT ;  /* 0xc2fc00005e00780b */ /* 0x000fc80003f8e000 */
[----:B------:R-:W-:-:S05]  /*ac40*/  F2FP.BF16.F32.PACK_AB R58, R49, R48 ;  /* 0x00000030313a723e */ /* 0x000fca00000010ff */
[----:B------:R-:W-:Y:S01]  /*ac50*/  @!P5 FMUL R91, R91, 0.5 ;  /* 0x3f0000005b5bd820 */ /* 0x000fe20000400000 */
[----:B-1----:R-:W-:Y:S01]  /*ac60*/  @!P6 FMUL R50, R50, R50 ;  /* 0x000000323232e220 */ /* 0x002fe20000400000 */
[----:B------:R-:W-:Y:S02]  /*ac70*/  FSETP.GEU.AND P6, PT, R95, -126, PT ;  /* 0xc2fc00005f00780b */ /* 0x000fe40003fce000 */
[----:B------:R-:W1:Y:S01]  /*ac80*/  MUFU.EX2 R51, R91 ;  /* 0x0000005b00337308 */ /* 0x000e620000000800 */
[----:B------:R-:W-:-:S07]  /*ac90*/  @!P4 FMUL R94, R94, 0.5 ;  /* 0x3f0000005e5ec820 */ /* 0x000fce0000400000 */
[----:B------:R-:W2:Y:S03]  /*aca0*/  MUFU.EX2 R87, R94 ;  /* 0x0000005e00577308 */ /* 0x000ea60000000800 */
[----:B------:R-:W-:-:S05]  /*acb0*/  @!P6 FMUL R95, R95, 0.5 ;  /* 0x3f0000005f5fe820 */ /* 0x000fca0000400000 */
        /* <DEDUP_REMOVED lines=12> */
[----:B------:R-:W1:Y:S01]  /*ad80*/  MUFU.EX2 R89, R89 ;  /* 0x0000005900597308 */ /* 0x000e620000000800 */
[----:B------:R-:W-:Y:S01]  /*ad90*/  F2FP.BF16.F32.PACK_AB R59, R88, R87 ;  /* 0x00000057583b723e */ /* 0x000fe200000010ff */
[----:B------:R-:W-:Y:S01]  /*ada0*/  @!P4 FMUL R97, R97, 0.5 ;  /* 0x3f0000006161c820 */ /* 0x000fe20000400000 */
[----:B------:R-:W-:-:S04]  /*adb0*/  FADD R87, R50, R87 ;  /* 0x0000005732577221 */ /* 0x000fc80000000000 */
[----:B------:R-:W-:Y:S02]  /*adc0*/  FADD R88, R87, R88 ;  /* 0x0000005857587221 */ /* 0x000fe40000000000 */
[----:B------:R-:W-:Y:S01]  /*add0*/  @!P6 FMUL R100, R100, 0.5 ;  /* 0x3f0000006464e820 */ /* 0x000fe20000400000 */
[----:B-1----:R-:W-:Y:S01]  /*ade0*/  @!P5 FMUL R89, R89, R89 ;  /* 0x000000595959d220 */ /* 0x002fe20000400000 */
[----:B------:R-:W-:-:S13]  /*adf0*/  FSETP.GEU.AND P5, PT, R101, -126, PT ;  /* 0xc2fc00006500780b */ /* 0x000fda0003fae000 */
[----:B------:R-:W-:Y:S01]  /*ae00*/  @!P5 FMUL R101, R101, 0.5 ;  /* 0x3f0000006565d820 */ /* 0x000fe20000400000 */
[----:B------:R-:W-:Y:S02]  /*ae10*/  WARPGROUP.DEPBAR.LE gsb0, 0x0 ;  /* 0x00008000000079c5 */ /* 0x000fe40000010000 */
[----:B------:R1:W2:Y:S01]  /*ae20*/  MUFU.EX2 R52, R97 ;  /* 0x0000006100347308 */ /* 0x0002a20000000800 */
[----:B------:R-:W-:-:S06]  /*ae30*/  WARPGROUP.ARRIVE ;  /* 0x00000000000079c5 */ /* 0x000fcc0000000000 */
[----:B------:R-:W-:Y:S01]  /*ae40*/  HGMMA.64x96x16.F32.BF16 R152, R56, gdesc[UR8].tnspB, R152, gsb0 ;  /* 0x4160000838987df0 */ /* 0x000fe20008001898 */
[----:B------:R-:W3:Y:S01]  /*ae50*/  MUFU.EX2 R53, R100 ;  /* 0x0000006400357308 */ /* 0x000ee20000000800 */
[----:B------:R-:W-:Y:S01]  /*ae60*/  UMOV UR10, UR8 ;  /* 0x00000008000a7c82 */ /* 0x000fe20008000000 */
[----:B------:R-:W-:Y:S01]  /*ae70*/  UMOV UR11, 0x80000020 ;  /* 0x80000020000b7882 */ /* 0x000fe20000000000 */
[----:B------:R-:W-:Y:S01]  /*ae80*/  UIADD3 UR8, UR6, 0x280, URZ ;  /* 0x0000028006087890 */ /* 0x000fe2000fffe03f */
[----:B-1----:R-:W-:-:S04]  /*ae90*/  FFMA R97, R115, UR7, -R18 ;  /* 0x0000000773617c23 */ /* 0x002fc80008000812 */
[----:B------:R1:W4:Y:S01]  /*aea0*/  MUFU.EX2 R54, R101 ;  /* 0x0000006500367308 */ /* 0x0003220000000800 */
[----:B--2---:R-:W-:Y:S01]  /*aeb0*/  @!P4 FMUL R52, R52, R52 ;  /* 0x000000343434c220 */ /* 0x004fe20000400000 */
[----:B------:R-:W-:-:S04]  /*aec0*/  FSETP.GEU.AND P4, PT, R98, -126, PT ;  /* 0xc2fc00006200780b */ /* 0x000fc80003f8e000 */
[----:B------:R-:W-:Y:S01]  /*aed0*/  F2FP.BF16.F32.PACK_AB R60, R52, R89 ;  /* 0x00000059343c723e */ /* 0x000fe200000010ff */
[----:B---3--:R-:W-:Y:S01]  /*aee0*/  @!P6 FMUL R53, R53, R53 ;  /* 0x000000353535e220 */ /* 0x008fe20000400000 */
[----:B------:R-:W-:Y:S01]  /*aef0*/  FSETP.GEU.AND P6, PT, R99, -126, PT ;  /* 0xc2fc00006300780b */ /* 0x000fe20003fce000 */
[----:B-1----:R-:W-:-:S06]  /*af00*/  FFMA R101, R122, UR7, -R18 ;  /* 0x000000077a657c23 */ /* 0x002fcc0008000812 */
[----:B------:R-:W-:Y:S01]  /*af10*/  @!P4 FMUL R98, R98, 0.5 ;  /* 0x3f0000006262c820 */ /* 0x000fe20000400000 */
[----:B----4-:R-:W-:Y:S01]  /*af20*/  @!P5 FMUL R54, R54, R54 ;  /* 0x000000363636d220 */ /* 0x010fe20000400000 */
[----:B------:R-:W-:Y:S02]  /*af30*/  FSETP.GEU.AND P5, PT, R102, -126, PT ;  /* 0xc2fc00006600780b */ /* 0x000fe40003fae000 */
[----:B------:R-:W1:Y:S02]  /*af40*/  MUFU.EX2 R55, R98 ;  /* 0x0000006200377308 */ /* 0x000e640000000800 */
[----:B------:R-:W-:Y:S01]  /*af50*/  F2FP.BF16.F32.PACK_AB R62, R54, R53 ;  /* 0x00000035363e723e */ /* 0x000fe200000010ff */
[----:B------:R-:W-:-:S05]  /*af60*/  @!P6 FMUL R99, R99, 0.5 ;  /* 0x3f0000006363e820 */ /* 0x000fca0000400000 */
[----:B------:R-:W2:Y:S03]  /*af70*/  MUFU.EX2 R90, R99 ;  /* 0x00000063005a7308 */ /* 0x000ea60000000800 */
[----:B------:R-:W-:-:S05]  /*af80*/  @!P5 FMUL R102, R102, 0.5 ;  /* 0x3f0000006666d820 */ /* 0x000fca0000400000 */
[----:B------:R3:W4:Y:S01]  /*af90*/  MUFU.EX2 R91, R102 ;  /* 0x00000066005b7308 */ /* 0x0007220000000800 */
[----:B-1----:R-:W-:Y:S01]  /*afa0*/  @!P4 FMUL R55, R55, R55 ;  /* 0x000000373737c220 */ /* 0x002fe20000400000 */
[----:B------:R-:W-:Y:S01]  /*afb0*/  FSETP.GEU.AND P4, PT, R92, -126, PT ;  /* 0xc2fc00005c00780b */ /* 0x000fe20003f8e000 */
[----:B--2---:R-:W-:Y:S01]  /*afc0*/  @!P6 FMUL R90, R90, R90 ;  /* 0x0000005a5a5ae220 */ /* 0x004fe20000400000 */
[----:B------:R-:W-:Y:S01]  /*afd0*/  FSETP.GEU.AND P6, PT, R93, -126, PT ;  /* 0xc2fc00005d00780b */ /* 0x000fe20003fce000 */
[----:B---3--:R-:W-:-:S03]  /*afe0*/  FFMA R102, R123, UR7, -R18 ;  /* 0x000000077b667c23 */ /* 0x008fc60008000812 */
[----:B------:R-:W-:-:S07]  /*aff0*/  F2FP.BF16.F32.PACK_AB R61, R90, R55 ;  /* 0x000000375a3d723e */ /* 0x000fce00000010ff */
[----:B------:R-:W-:Y:S01]  /*b000*/  @!P4 FMUL R92, R92, 0.5 ;  /* 0x3f0000005c5cc820 */ /* 0x000fe20000400000 */
[----:B------:R-:W-:Y:S01]  /*b010*/  FADD R55, R88, R55 ;  /* 0x0000003758377221 */ /* 0x000fe20000000000 */
[----:B----4-:R-:W-:Y:S01]  /*b020*/  @!P5 FMUL R91, R91, R91 ;  /* 0x0000005b5b5bd220 */ /* 0x010fe20000400000 */
[----:B------:R-:W-:Y:S02]  /*b030*/  FSETP.GEU.AND P5, PT, R105, -126, PT ;  /* 0xc2fc00006900780b */ /* 0x000fe40003fae000 */
[----:B------:R-:W-:Y:S01]  /*b040*/  FADD R90, R55, R90 ;  /* 0x0000005a375a7221 */ /* 0x000fe20000000000 */
[----:B------:R-:W1:Y:S01]  /*b050*/  MUFU.EX2 R92, R92 ;  /* 0x0000005c005c7308 */ /* 0x000e620000000800 */
[----:B------:R-:W-:-:S07]  /*b060*/  @!P6 FMUL R93, R93, 0.5 ;  /* 0x3f0000005d5de820 */ /* 0x000fce0000400000 */
[----:B------:R-:W2:Y:S02]  /*b070*/  MUFU.EX2 R93, R93 ;  /* 0x0000005d005d7308 */ /* 0x000ea40000000800 */
[----:B------:R-:W-:Y:S01]  /*b080*/  @!P5 FMUL R105, R105, 0.5 ;  /* 0x3f0000006969d820 */ /* 0x000fe20000400000 */
[----:B-1----:R-:W-:Y:S01]  /*b090*/  @!P4 FMUL R92, R92, R92 ;  /* 0x0000005c5c5cc220 */ /* 0x002fe20000400000 */
[----:B------:R-:W-:-:S04]  /*b0a0*/  FSETP.GEU.AND P4, PT, R108, -126, PT ;  /* 0xc2fc00006c00780b */ /* 0x000fc80003f8e000 */
[----:B------:R-:W-:Y:S01]  /*b0b0*/  F2FP.BF16.F32.PACK_AB R63, R92, R91 ;  /* 0x0000005b5c3f723e */ /* 0x000fe200000010ff */
[----:B------:R-:W-:Y:S01]  /*b0c0*/  FADD R91, R90, R91 ;  /* 0x0000005b5a5b7221 */ /* 0x000fe20000000000 */
[----:B--2---:R-:W-:Y:S01]  /*b0d0*/  @!P6 FMUL R93, R93, R93 ;  /* 0x0000005d5d5de220 */ /* 0x004fe20000400000 */
[----:B------:R-:W-:Y:S02]  /*b0e0*/  FSETP.GEU.AND P6, PT, R109, -126, PT ;  /* 0xc2fc00006d00780b */ /* 0x000fe40003fce000 */
[----:B------:R-:W-:-:S04]  /*b0f0*/  FADD R92, R91, R92 ;  /* 0x0000005c5b5c7221 */ /* 0x000fc80000000000 */
[----:B------:R-:W-:-:S07]  /*b100*/  @!P4 FMUL R108, R108, 0.5 ;  /* 0x3f0000006c6cc820 */ /* 0x000fce0000400000 */
        /* <DEDUP_REMOVED lines=13> */
[----:B--2---:R-:W-:Y:S01]  /*b1e0*/  @!P6 FMUL R58, R58, R58 ;  /* 0x0000003a3a3ae220 */ /* 0x004fe20000400000 */
[----:B------:R-:W-:-:S07]  /*b1f0*/  FSETP.GEU.AND P6, PT, R95, -126, PT ;  /* 0xc2fc00005f00780b */ /* 0x000fce0003fce000 */
[----:B------:R-:W-:Y:S01]  /*b200*/  @!P5 FMUL R106, R106, 0.5 ;  /* 0x3f0000006a6ad820 */ /* 0x000fe20000400000 */
[----:B---3--:R-:W-:Y:S01]  /*b210*/  @!P4 FMUL R57, R57, R57 ;  /* 0x000000393939c220 */ /* 0x008fe20000400000 */
[----:B------:R-:W-:Y:S02]  /*b220*/  FSETP.GEU.AND P4, PT, R107, -126, PT ;  /* 0xc2fc00006b00780b */ /* 0x000fe40003f8e000 */
[----:B------:R1:W2:Y:S02]  /*b230*/  MUFU.EX2 R59, R106 ;  /* 0x0000006a003b7308 */ /* 0x0002a40000000800 */
[----:B------:R-:W-:Y:S01]  /*b240*/  F2FP.BF16.F32.PACK_AB R66, R58, R57 ;  /* 0x000000393a42723e */ /* 0x000fe200000010ff */
[----:B------:R-:W-:Y:S01]  /*b250*/  @!P6 FMUL R95, R95, 0.5 ;  /* 0x3f0000005f5fe820 */ /* 0x000fe20000400000 */
[----:B-1----:R-:W-:-:S05]  /*b260*/  FFMA R106, R137, UR7, -R22 ;  /* 0x00000007896a7c23 */ /* 0x002fca0008000816 */
[----:B------:R-:W1:Y:S01]  /*b270*/  MUFU.EX2 R95, R95 ;  /* 0x0000005f005f7308 */ /* 0x000e620000000800 */
[----:B------:R-:W-:Y:S01]  /*b280*/  FFMA R22, R149, UR7, -R22 ;  /* 0x0000000795167c23 */ /* 0x000fe20008000816 */
[----:B------:R-:W-:Y:S01]  /*b290*/  @!P4 FMUL R107, R107, 0.5 ;  /* 0x3f0000006b6bc820 */ /* 0x000fe20000400000 */
[----:B--2---:R-:W-:Y:S01]  /*b2a0*/  @!P5 FMUL R59, R59, R59 ;  /* 0x0000003b3b3bd220 */ /* 0x004fe20000400000 */
[----:B------:R-:W-:-:S04]  /*b2b0*/  FSETP.GEU.AND P5, PT, R111, -126, PT ;  /* 0xc2fc00006f00780b */ /* 0x000fc80003fae000 */
[----:B------:R-:W2:Y:S01]  /*b2c0*/  MUFU.EX2 R94, R107 ;  /* 0x0000006b005e7308 */ /* 0x000ea20000000800 */
[----:B-1----:R-:W-:Y:S01]  /*b2d0*/  @!P6 FMUL R95, R95, R95 ;  /* 0x0000005f5f5fe220 */ /* 0x002fe20000400000 */
[----:B------:R-:W-:-:S07]  /*b2e0*/  FSETP.GEU.AND P6, PT, R113, -126, PT ;  /* 0xc2fc00007100780b */ /* 0x000fce0003fce000 */
[----:B------:R-:W-:-:S04]  /*b2f0*/  @!P5 FMUL R111, R111, 0.5 ;  /* 0x3f0000006f6fd820 */ /* 0x000fc80000400000 */
[----:B------:R-:W1:Y:S01]  /*b300*/  MUFU.EX2 R96, R111 ;  /* 0x0000006f00607308 */ /* 0x000e620000000800 */
[----:B--2---:R-:W-:Y:S01]  /*b310*/  @!P4 FMUL R94, R94, R94 ;  /* 0x0000005e5e5ec220 */ /* 0x004fe20000400000 */
[----:B------:R-:W-:-:S04]  /*b320*/  FSETP.GEU.AND P4, PT, R112, -126, PT ;  /* 0xc2fc00007000780b */ /* 0x000fc80003f8e000 */
[----:B------:R-:W-:Y:S01]  /*b330*/  F2FP.BF16.F32.PACK_AB R65, R94, R59 ;  /* 0x0000003b5e41723e */ /* 0x000fe200000010ff */
[----:B------:R-:W-:Y:S01]  /*b340*/  @!P6 FMUL R113, R113, 0.5 ;  /* 0x3f0000007171e820 */ /* 0x000fe20000400000 */
[----:B------:R-:W-:-:S04]  /*b350*/  FADD R59, R92, R59 ;  /* 0x0000003b5c3b7221 */ /* 0x000fc80000000000 */
[----:B------:R-:W-:-:S03]  /*b360*/  FADD R94, R59, R94 ;  /* 0x0000005e3b5e7221 */ /* 0x000fc60000000000 */
[----:B------:R-:W-:Y:S01]  /*b370*/  @!P4 FMUL R112, R112, 0.5 ;  /* 0x3f0000007070c820 */ /* 0x000fe20000400000 */
[----:B-1----:R-:W-:Y:S01]  /*b380*/  @!P5 FMUL R96, R96, R96 ;  /* 0x000000606060d220 */ /* 0x002fe20000400000 */
[----:B------:R-:W-:-:S04]  /*b390*/  FSETP.GEU.AND P5, PT, R116, -126, PT ;  /* 0xc2fc00007400780b */ /* 0x000fc80003fae000 */
[----:B------:R-:W-:Y:S01]  /*b3a0*/  F2FP.BF16.F32.PACK_AB R67, R96, R95 ;  /* 0x0000005f6043723e */ /* 0x000fe200000010ff */
[----:B------:R-:W-:-:S04]  /*b3b0*/  FADD R95, R94, R95 ;  /* 0x0000005f5e5f7221 */ /* 0x000fc80000000000 */
[----:B------:R-:W-:-:S04]  /*b3c0*/  FADD R95, R95, R96 ;  /* 0x000000605f5f7221 */ /* 0x000fc80000000000 */
        /* <DEDUP_REMOVED lines=17> */
[----:B------:R-:W-:Y:S02]  /*b4e0*/  FSETP.GEU.AND P5, PT, R97, -126, PT ;  /* 0xc2fc00006100780b */ /* 0x000fe40003fae000 */
[----:B------:R-:W1:Y:S01]  /*b4f0*/  MUFU.EX2 R61, R117 ;  /* 0x00000075003d7308 */ /* 0x000e620000000800 */
[----:B------:R-:W-:-:S07]  /*b500*/  @!P6 FMUL R114, R114, 0.5 ;  /* 0x3f0000007272e820 */ /* 0x000fce0000400000 */
[----:B------:R-:W2:Y:S03]  /*b510*/  MUFU.EX2 R98, R114 ;  /* 0x0000007200627308 */ /* 0x000ea60000000800 */
[----:B------:R-:W-:Y:S01]  /*b520*/  @!P5 FMUL R97, R97, 0.5 ;  /* 0x3f0000006161d820 */ /* 0x000fe20000400000 */
[----:B-1----:R-:W-:Y:S01]  /*b530*/  @!P4 FMUL R61, R61, R61 ;  /* 0x0000003d3d3dc220 */ /* 0x002fe20000400000 */
[----:B------:R-:W-:-:S04]  /*b540*/  FSETP.GEU.AND P4, PT, R118, -126, PT ;  /* 0xc2fc00007600780b */ /* 0x000fc80003f8e000 */
[----:B------:R-:W1:Y:S01]  /*b550*/  MUFU.EX2 R97, R97 ;  /* 0x0000006100617308 */ /* 0x000e620000000800 */
[----:B------:R-:W-:Y:S01]  /*b560*/  F2FP.BF16.F32.PACK_AB R70, R61, R60 ;  /* 0x0000003c3d46723e */ /* 0x000fe200000010ff */
[----:B--2---:R-:W-:Y:S01]  /*b570*/  @!P6 FMUL R98, R98, R98 ;  /* 0x000000626262e220 */ /* 0x004fe20000400000 */
[----:B------:R-:W-:-:S06]  /*b580*/  FSETP.GEU.AND P6, PT, R119, -126, PT ;  /* 0xc2fc00007700780b */ /* 0x000fcc0003fce000 */
[----:B------:R-:W-:Y:S01]  /*b590*/  @!P4 FMUL R118, R118, 0.5 ;  /* 0x3f0000007676c820 */ /* 0x000fe20000400000 */
[----:B-1----:R-:W-:Y:S01]  /*b5a0*/  @!P5 FMUL R97, R97, R97 ;  /* 0x000000616161d220 */ /* 0x002fe20000400000 */
[----:B------:R-:W-:-:S05]  /*b5b0*/  FSETP.GEU.AND P5, PT, R120, -126, PT ;  /* 0xc2fc00007800780b */ /* 0x000fca0003fae000 */
[----:B------:R-:W-:Y:S01]  /*b5c0*/  @!P6 FMUL R119, R119, 0.5 ;  /* 0x3f0000007777e820 */ /* 0x000fe20000400000 */
[----:B------:R-:W-:Y:S01]  /*b5d0*/  F2FP.BF16.F32.PACK_AB R69, R97, R98 ;  /* 0x000000626145723e */ /* 0x000fe200000010ff */
[----:B------:R-:W-:-:S04]  /*b5e0*/  FADD R98, R95, R98 ;  /* 0x000000625f627221 */ /* 0x000fc80000000000 */
[----:B------:R-:W-:Y:S02]  /*b5f0*/  FADD R97, R98, R97 ;  /* 0x0000006162617221 */ /* 0x000fe40000000000 */
[----:B------:R-:W-:Y:S01]  /*b600*/  @!P5 FMUL R120, R120, 0.5 ;  /* 0x3f0000007878d820 */ /* 0x000fe20000400000 */
[----:B------:R-:W-:Y:S02]  /*b610*/  WARPGROUP.DEPBAR.LE gsb0, 0x0 ;  /* 0x00008000000079c5 */ /* 0x000fe40000010000 */
[----:B------:R-:W1:Y:S08]  /*b620*/  MUFU.EX2 R64, R118 ;  /* 0x0000007600407308 */ /* 0x000e700000000800 */
[----:B------:R-:W2:Y:S08]  /*b630*/  MUFU.EX2 R65, R119 ;  /* 0x0000007700417308 */ /* 0x000eb00000000800 */
        /* <DEDUP_REMOVED lines=9> */
[----:B------:R-:W-:Y:S01]  /*b6d0*/  WARPGROUP.ARRIVE ;  /* 0x00000000000079c5 */ /* 0x000fe20000000000 */
[----:B------:R-:W1:Y:S01]  /*b6e0*/  MUFU.EX2 R67, R121 ;  /* 0x0000007900437308 */ /* 0x000e620000000800 */
[----:B------:R-:W-:Y:S01]  /*b6f0*/  FSETP.GEU.AND P5, PT, R125, -126, PT ;  /* 0xc2fc00007d00780b */ /* 0x000fe20003fae000 */
[----:B------:R-:W-:Y:S01]  /*b700*/  FADD R64, R64, R65 ;  /* 0x0000004140407221 */ /* 0x000fe20000000000 */
[----:B------:R-:W-:Y:S02]  /*b710*/  @!P6 FMUL R124, R124, 0.5 ;  /* 0x3f0000007c7ce820 */ /* 0x000fe40000400000 */
[----:B------:R-:W-:Y:S01]  /*b720*/  HGMMA.64x96x16.F32.BF16 R152, R68, gdesc[UR8].tnspB, R152, gsb0 ;  /* 0x4160000844987df0 */ /* 0x000fe20008001898 */
[----:B------:R-:W-:Y:S01]  /*b730*/  UMOV UR10, UR8 ;  /* 0x00000008000a7c82 */ /* 0x000fe20008000000 */
[----:B------:R-:W-:Y:S01]  /*b740*/  UMOV UR11, 0x80000020 ;  /* 0x80000020000b7882 */ /* 0x000fe20000000000 */
[----:B------:R-:W2:Y:S01]  /*b750*/  MUFU.EX2 R99, R124 ;  /* 0x0000007c00637308 */ /* 0x000ea20000000800 */
[----:B------:R-:W-:-:S05]  /*b760*/  UIADD3 UR8, UR6, 0x340, URZ ;  /* 0x0000034006087890 */ /* 0x000fca000fffe03f */
[----:B------:R-:W-:Y:S01]  /*b770*/  @!P5 FMUL R125, R125, 0.5 ;  /* 0x3f0000007d7dd820 */ /* 0x000fe20000400000 */
[----:B-1----:R-:W-:Y:S01]  /*b780*/  @!P4 FMUL R67, R67, R67 ;  /* 0x000000434343c220 */ /* 0x002fe20000400000 */
[----:B------:R-:W-:Y:S02]  /*b790*/  FSETP.GEU.AND P4, PT, R101, -126, PT ;  /* 0xc2fc00006500780b */ /* 0x000fe40003f8e000 */
[----:B------:R-:W1:Y:S02]  /*b7a0*/  MUFU.EX2 R100, R125 ;  /* 0x0000007d00647308 */ /* 0x000e640000000800 */
[----:B------:R-:W-:Y:S01]  /*b7b0*/  F2FP.BF16.F32.PACK_AB R72, R67, R66 ;  /* 0x000000424348723e */ /* 0x000fe200000010ff */
[----:B--2---:R-:W-:Y:S01]  /*b7c0*/  @!P6 FMUL R99, R99, R99 ;  /* 0x000000636363e220 */ /* 0x004fe20000400000 */
[----:B------:R-:W-:-:S07]  /*b7d0*/  FSETP.GEU.AND P6, PT, R102, -126, PT ;  /* 0xc2fc00006600780b */ /* 0x000fce0003fce000 */
[----:B------:R-:W-:Y:S01]  /*b7e0*/  @!P4 FMUL R101, R101, 0.5 ;  /* 0x3f0000006565c820 */ /* 0x000fe20000400000 */
[----:B-1----:R-:W-:-:S05]  /*b7f0*/  @!P5 FMUL R100, R100, R100 ;  /* 0x000000646464d220 */ /* 0x002fca0000400000 */
[----:B------:R-:W1:Y:S01]  /*b800*/  MUFU.EX2 R101, R101 ;  /* 0x0000006500657308 */ /* 0x000e620000000800 */
[----:B------:R-:W-:Y:S01]  /*b810*/  FSETP.GEU.AND P5, PT, R126, -126, PT ;  /* 0xc2fc00007e00780b */ /* 0x000fe20003fae000 */
[----:B------:R-:W-:Y:S01]  /*b820*/  @!P6 FMUL R102, R102, 0.5 ;  /* 0x3f0000006666e820 */ /* 0x000fe20000400000 */
[----:B------:R-:W-:-:S05]  /*b830*/  F2FP.BF16.F32.PACK_AB R74, R100, R99 ;  /* 0x00000063644a723e */ /* 0x000fca00000010ff */
[----:B------:R-:W2:Y:S06]  /*b840*/  MUFU.EX2 R102, R102 ;  /* 0x0000006600667308 */ /* 0x000eac0000000800 */
[----:B------:R-:W-:Y:S01]  /*b850*/  @!P5 FMUL R126, R126, 0.5 ;  /* 0x3f0000007e7ed820 */ /* 0x000fe20000400000 */
[----:B-1----:R-:W-:Y:S01]  /*b860*/  @!P4 FMUL R101, R101, R101 ;  /* 0x000000656565c220 */ /* 0x002fe20000400000 */
[----:B------:R-:W-:Y:S01]  /*b870*/  FSETP.GEU.AND P4, PT, R127, -126, PT ;  /* 0xc2fc00007f00780b */ /* 0x000fe20003f8e000 */
[----:B--2---:R-:W-:Y:S01]  /*b880*/  @!P6 FMUL R102, R102, R102 ;  /* 0x000000666666e220 */ /* 0x004fe20000400000 */
[----:B------:R-:W-:-:S04]  /*b890*/  FSETP.GEU.AND P6, PT, R128, -126, PT ;  /* 0xc2fc00008000780b */ /* 0x000fc80003fce000 */
[----:B------:R-:W-:-:S07]  /*b8a0*/  F2FP.BF16.F32.PACK_AB R73, R102, R101 ;  /* 0x000000656649723e */ /* 0x000fce00000010ff */
[----:B------:R-:W-:Y:S01]  /*b8b0*/  @!P4 FMUL R127, R127, 0.5 ;  /* 0x3f0000007f7fc820 */ /* 0x000fe20000400000 */
[----:B------:R-:W-:-:S04]  /*b8c0*/  FADD R101, R64, R101 ;  /* 0x0000006540657221 */ /* 0x000fc80000000000 */
[----:B------:R-:W-:Y:S01]  /*b8d0*/  FADD R101, R101, R102 ;  /* 0x0000006665657221 */ /* 0x000fe20000000000 */
        /* <DEDUP_REMOVED lines=22> */
[----:B------:R-:W-:-:S02]  /*ba40*/  UIADD3 UR8, UR6, 0x380, URZ ;  /* 0x0000038006087890 */ /* 0x000fc4000fffe03f */
[----:B------:R-:W-:-:S03]  /*ba50*/  UIADD3 UR6, UR6, 0x3c0, URZ ;  /* 0x000003c006067890 */ /* 0x000fc6000fffe03f */
        /* <DEDUP_REMOVED lines=11> */
[----:B------:R-:W-:-:S03]  /*bb10*/  F2FP.BF16.F32.PACK_AB R78, R104, R103 ;  /* 0x00000067684e723e */ /* 0x000fc600000010ff */
[----:B------:R-:W1:Y:S04]  /*bb20*/  MUFU.EX2 R13, R131 ;  /* 0x00000083000d7308 */ /* 0x000e680000000800 */
[----:B------:R-:W-:-:S04]  /*bb30*/  @!P6 FMUL R134, R134, 0.5 ;  /* 0x3f0000008686e820 */ /* 0x000fc80000400000 */
[----:B------:R-:W2:Y:S01]  /*bb40*/  MUFU.EX2 R15, R134 ;  /* 0x00000086000f7308 */ /* 0x000ea20000000800 */
[----:B-1----:R-:W-:Y:S01]  /*bb50*/  @!P4 FMUL R13, R13, R13 ;  /* 0x0000000d0d0dc220 */ /* 0x002fe20000400000 */
[----:B------:R-:W-:Y:S01]  /*bb60*/  FSETP.GEU.AND P4, PT, R23, -126, PT ;  /* 0xc2fc00001700780b */ /* 0x000fe20003f8e000 */
[----:B--2---:R-:W-:Y:S01]  /*bb70*/  @!P6 FMUL R15, R15, R15 ;  /* 0x0000000f0f0fe220 */ /* 0x004fe20000400000 */
[----:B------:R-:W-:-:S11]  /*bb80*/  FSETP.GEU.AND P6, PT, R106, -126, PT ;  /* 0xc2fc00006a00780b */ /* 0x000fd60003fce000 */
[----:B------:R-:W-:-:S06]  /*bb90*/  @!P4 FMUL R23, R23, 0.5 ;  /* 0x3f0000001717c820 */ /* 0x000fcc0000400000 */
[----:B------:R-:W1:Y:S01]  /*bba0*/  MUFU.EX2 R23, R23 ;  /* 0x0000001700177308 */ /* 0x000e620000000800 */
[----:B------:R-:W-:-:S07]  /*bbb0*/  @!P6 FMUL R106, R106, 0.5 ;  /* 0x3f0000006a6ae820 */ /* 0x000fce0000400000 */
[----:B------:R-:W2:Y:S01]  /*bbc0*/  MUFU.EX2 R106, R106 ;  /* 0x0000006a006a7308 */ /* 0x000ea20000000800 */
[----:B-1----:R-:W-:Y:S01]  /*bbd0*/  @!P4 FMUL R23, R23, R23 ;  /* 0x000000171717c220 */ /* 0x002fe20000400000 */
[----:B------:R-:W-:Y:S01]  /*bbe0*/  FSETP.GEU.AND P4, PT, R141, -126, PT ;  /* 0xc2fc00008d00780b */ /* 0x000fe20003f8e000 */
[----:B--2---:R-:W-:Y:S01]  /*bbf0*/  @!P6 FMUL R106, R106, R106 ;  /* 0x0000006a6a6ae220 */ /* 0x004fe20000400000 */
[----:B------:R-:W-:-:S11]  /*bc00*/  FSETP.GEU.AND P6, PT, R138, -126, PT ;  /* 0xc2fc00008a00780b */ /* 0x000fd60003fce000 */
[----:B------:R-:W-:Y:S01]  /*bc10*/  @!P4 FMUL R141, R141, 0.5 ;  /* 0x3f0000008d8dc820 */ /* 0x000fe20000400000 */
[----:B------:R-:W-:Y:S01]  /*bc20*/  F2FP.BF16.F32.PACK_AB R80, R106, R23 ;  /* 0x000000176a50723e */ /* 0x000fe200000010ff */
[----:B------:R-:W-:Y:S02]  /*bc30*/  WARPGROUP.DEPBAR.LE gsb0, 0x0 ;  /* 0x00008000000079c5 */ /* 0x000fe40000010000 */
[----:B------:R-:W1:Y:S01]  /*bc40*/  MUFU.EX2 R72, R130 ;  /* 0x0000008200487308 */ /* 0x000e620000000800 */
[--C-:B------:R-:W-:Y:S01]  /*bc50*/  FFMA R74, R135, UR7, -R18.reuse ;  /* 0x00000007874a7c23 */ /* 0x100fe20008000812 */
[----:B------:R-:W-:Y:S01]  /*bc60*/  FADD R73, R222, R27 ;  /* 0x0000001bde497221 */ /* 0x000fe20000000000 */
[----:B------:R-:W-:Y:S01]  /*bc70*/  FFMA R18, R150, UR7, -R18 ;  /* 0x0000000796127c23 */ /* 0x000fe20008000812 */
[----:B------:R-:W-:Y:S02]  /*bc80*/  UMOV UR7, 0x80000020 ;  /* 0x8000002000077882 */ /* 0x000fe40000000000 */
[----:B------:R-:W-:Y:S01]  /*bc90*/  FADD R73, R73, R26 ;  /* 0x0000001a49497221 */ /* 0x000fe20000000000 */
[----:B------:R-:W-:Y:S01]  /*bca0*/  @!P6 FMUL R138, R138, 0.5 ;  /* 0x3f0000008a8ae820 */ /* 0x000fe20000400000 */
[----:B------:R-:W2:Y:S02]  /*bcb0*/  MUFU.EX2 R26, R141 ;  /* 0x0000008d001a7308 */ /* 0x000ea40000000800 */
[----:B------:R-:W-:-:S04]  /*bcc0*/  FADD R24, R73, R24 ;  /* 0x0000001849187221 */ /* 0x000fc80000000000 */
[----:B------:R-:W-:Y:S01]  /*bcd0*/  FADD R24, R24, R25 ;  /* 0x0000001918187221 */ /* 0x000fe20000000000 */
[----:B-1----:R-:W-:Y:S01]  /*bce0*/  @!P5 FMUL R72, R72, R72 ;  /* 0x000000484848d220 */ /* 0x002fe20000400000 */
[----:B------:R-:W-:Y:S02]  /*bcf0*/  FSETP.GEU.AND P5, PT, R74, -126, PT ;  /* 0xc2fc00004a00780b */ /* 0x000fe40003fae000 */
[----:B------:R-:W-:Y:S02]  /*bd00*/  FADD R29, R24, R29 ;  /* 0x0000001d181d7221 */ /* 0x000fe40000000000 */
[----:B------:R-:W1:Y:S01]  /*bd10*/  MUFU.EX2 R24, R138 ;  /* 0x0000008a00187308 */ /* 0x000e620000000800 */
[----:B------:R-:W-:Y:S01]  /*bd20*/  F2FP.BF16.F32.PACK_AB R77, R13, R72 ;  /* 0x000000480d4d723e */ /* 0x000fe200000010ff */
[----:B------:R-:W-:Y:S01]  /*bd30*/  FADD R29, R29, R230 ;  /* 0x000000e61d1d7221 */ /* 0x000fe20000000000 */
[----:B------:R-:W-:Y:S01]  /*bd40*/  FADD R72, R69, R72 ;  /* 0x0000004845487221 */ /* 0x000fe20000000000 */
[----:B--2---:R-:W-:Y:S01]  /*bd50*/  @!P4 FMUL R26, R26, R26 ;  /* 0x0000001a1a1ac220 */ /* 0x004fe20000400000 */
[----:B------:R-:W-:Y:S01]  /*bd60*/  FSETP.GEU.AND P4, PT, R142, -126, PT ;  /* 0xc2fc00008e00780b */ /* 0x000fe20003f8e000 */
[----:B------:R-:W-:Y:S01]  /*bd70*/  FADD R30, R29, R30 ;  /* 0x0000001e1d1e7221 */ /* 0x000fe20000000000 */
[----:B------:R-:W-:Y:S01]  /*bd80*/  FADD R72, R72, R13 ;  /* 0x0000000d48487221 */ /* 0x000fe20000000000 */
[----:B------:R-:W-:Y:S01]  /*bd90*/  LEA R13, R7, R14, 0x3 ;  /* 0x0000000e070d7211 */ /* 0x000fe200078e18ff */
[----:B------:R-:W-:Y:S01]  /*bda0*/  @!P5 FMUL R74, R74, 0.5 ;  /* 0x3f0000004a4ad820 */ /* 0x000fe20000400000 */
[----:B------:R-:W-:-:S02]  /*bdb0*/  FADD R30, R30, R31 ;  /* 0x0000001f1e1e7221 */ /* 0x000fc40000000000 */
[----:B------:R-:W-:Y:S02]  /*bdc0*/  PRMT R13, RZ, 0x654, R13 ;  /* 0x00000654ff0d7816 */ /* 0x000fe4000000000d */
[----:B------:R-:W-:Y:S01]  /*bdd0*/  IADD3 R7, R7, 0x1, RZ ;  /* 0x0000000107077810 */ /* 0x000fe20007ffe0ff */
[----:B------:R-:W-:Y:S01]  /*bde0*/  FADD R33, R30, R33 ;  /* 0x000000211e217221 */ /* 0x000fe20000000000 */
[----:B------:R-:W2:Y:S01]  /*bdf0*/  MUFU.EX2 R74, R74 ;  /* 0x0000004a004a7308 */ /* 0x000ea20000000800 */
[----:B-1----:R-:W-:Y:S01]  /*be00*/  @!P6 FMUL R24, R24, R24 ;  /* 0x000000181818e220 */ /* 0x002fe20000400000 */
[----:B------:R-:W-:Y:S01]  /*be10*/  @!P4 FMUL R142, R142, 0.5 ;  /* 0x3f0000008e8ec820 */ /* 0x000fe20000400000 */
[----:B------:R-:W-:Y:S01]  /*be20*/  FSETP.GEU.AND P6, PT, R143, -126, PT ;  /* 0xc2fc00008f00780b */ /* 0x000fe20003fce000 */
[----:B------:R-:W-:Y:S01]  /*be30*/  FADD R34, R33, R34 ;  /* 0x0000002221227221 */ /* 0x000fe20000000000 */
[----:B------:R-:W-:-:S03]  /*be40*/  ISETP.NE.AND P3, PT, R7, 0x4, PT ;  /* 0x000000040700780c */ /* 0x000fc60003f65270 */
[----:B------:R-:W1:Y:S01]  /*be50*/  MUFU.EX2 R28, R142 ;  /* 0x0000008e001c7308 */ /* 0x000e620000000800 */
[----:B------:R-:W-:Y:S01]  /*be60*/  FADD R35, R34, R35 ;  /* 0x0000002322237221 */ /* 0x000fe20000000000 */
[----:B------:R-:W-:-:S03]  /*be70*/  SEL R7, R7, RZ, P3 ;  /* 0x000000ff07077207 */ /* 0x000fc60001800000 */
[----:B------:R-:W-:-:S03]  /*be80*/  FADD R35, R35, R234 ;  /* 0x000000ea23237221 */ /* 0x000fc60000000000 */
[----:B------:R-:W-:Y:S01]  /*be90*/  @!P6 FMUL R143, R143, 0.5 ;  /* 0x3f0000008f8fe820 */ /* 0x000fe20000400000 */
[----:B--2---:R-:W-:Y:S01]  /*bea0*/  @!P5 FMUL R74, R74, R74 ;  /* 0x0000004a4a4ad220 */ /* 0x004fe20000400000 */
[----:B------:R-:W-:Y:S01]  /*beb0*/  FSETP.GEU.AND P5, PT, R140, -126, PT ;  /* 0xc2fc00008c00780b */ /* 0x000fe20003fae000 */
[----:B------:R-:W-:-:S03]  /*bec0*/  FADD R236, R35, R236 ;  /* 0x000000ec23ec7221 */ /* 0x000fc60000000000 */
[----:B------:R-:W-:Y:S01]  /*bed0*/  F2FP.BF16.F32.PACK_AB R79, R74, R15 ;  /* 0x0000000f4a4f723e */ /* 0x000fe200000010ff */
[----:B------:R-:W2:Y:S01]  /*bee0*/  MUFU.EX2 R143, R143 ;  /* 0x0000008f008f7308 */ /* 0x000ea20000000800 */
[----:B------:R-:W-:Y:S01]  /*bef0*/  FADD R236, R236, R39 ;  /* 0x00000027ecec7221 */ /* 0x000fe20000000000 */
[----:B-1----:R-:W-:Y:S01]  /*bf00*/  @!P4 FMUL R28, R28, R28 ;  /* 0x0000001c1c1cc220 */ /* 0x002fe20000400000 */
[----:B------:R-:W-:Y:S01]  /*bf10*/  WARPGROUP.ARRIVE ;  /* 0x00000000000079c5 */ /* 0x000fe20000000000 */
[----:B------:R-:W-:Y:S01]  /*bf20*/  FSETP.GEU.AND P4, PT, R145, -126, PT ;  /* 0xc2fc00009100780b */ /* 0x000fe20003f8e000 */
[----:B------:R-:W-:Y:S01]  /*bf30*/  FADD R233, R236, R233 ;  /* 0x000000e9ece97221 */ /* 0x000fe20000000000 */
[----:B------:R-:W-:Y:S02]  /*bf40*/  FADD R15, R72, R15 ;  /* 0x0000000f480f7221 */ /* 0x000fe40000000000 */
[----:B------:R-:W-:Y:S01]  /*bf50*/  @!P5 FMUL R140, R140, 0.5 ;  /* 0x3f0000008c8cd820 */ /* 0x000fe20000400000 */
[----:B------:R-:W-:Y:S01]  /*bf60*/  HGMMA.64x96x16.F32.BF16 R152, R76, gdesc[UR8].tnspB, R152, gsb0 ;  /* 0x416000084c987df0 */ /* 0x000fe20008001898 */
[----:B------:R-:W-:Y:S01]  /*bf70*/  FADD R238, R233, R238 ;  /* 0x000000eee9ee7221 */ /* 0x000fe20000000000 */
[----:B------:R-:W-:Y:S01]  /*bf80*/  UMOV UR10, UR8 ;  /* 0x00000008000a7c82 */ /* 0x000fe20008000000 */
[----:B------:R-:W1:Y:S01]  /*bf90*/  MUFU.EX2 R27, R140 ;  /* 0x0000008c001b7308 */ /* 0x000e620000000800 */
[----:B------:R-:W-:Y:S01]  /*bfa0*/  UMOV UR11, 0x80000020 ;  /* 0x80000020000b7882 */ /* 0x000fe20000000000 */
[----:B------:R-:W-:Y:S01]  /*bfb0*/  FADD R29, R238, R81 ;  /* 0x00000051ee1d7221 */ /* 0x000fe20000000000 */
[----:B------:R-:W-:-:S02]  /*bfc0*/  FADD R15, R15, R74 ;  /* 0x0000004a0f0f7221 */ /* 0x000fc40000000000 */
[----:B------:R-:W-:Y:S01]  /*bfd0*/  @!P4 FMUL R145, R145, 0.5 ;  /* 0x3f0000009191c820 */ /* 0x000fe20000400000 */
[----:B--2---:R-:W-:Y:S01]  /*bfe0*/  @!P6 FMUL R143, R143, R143 ;  /* 0x0000008f8f8fe220 */ /* 0x004fe20000400000 */
[----:B------:R-:W-:Y:S01]  /*bff0*/  FSETP.GEU.AND P6, PT, R22, -126, PT ;  /* 0xc2fc00001600780b */ /* 0x000fe20003fce000 */
[----:B------:R-:W-:-:S03]  /*c000*/  FADD R42, R29, R42 ;  /* 0x0000002a1d2a7221 */ /* 0x000fc60000000000 */
[----:B------:R-:W2:Y:S01]  /*c010*/  MUFU.EX2 R145, R145 ;  /* 0x0000009100917308 */ /* 0x000ea20000000800 */
[----:B------:R-:W-:Y:S01]  /*c020*/  F2FP.BF16.F32.PACK_AB R83, R143, R28 ;  /* 0x0000001c8f53723e */ /* 0x000fe200000010ff */
[----:B------:R-:W-:Y:S01]  /*c030*/  FADD R43, R42, R43 ;  /* 0x0000002b2a2b7221 */ /* 0x000fe20000000000 */
[----:B-1----:R-:W-:Y:S01]  /*c040*/  @!P5 FMUL R27, R27, R27 ;  /* 0x0000001b1b1bd220 */ /* 0x002fe20000400000 */
[----:B------:R-:W-:Y:S02]  /*c050*/  FSETP.GEU.AND P5, PT, R139, -126, PT ;  /* 0xc2fc00008b00780b */ /* 0x000fe40003fae000 */
[----:B------:R-:W-:-:S03]  /*c060*/  FADD R84, R43, R84 ;  /* 0x000000542b547221 */ /* 0x000fc60000000000 */
[----:B------:R-:W-:Y:S01]  /*c070*/  @!P6 FMUL R22, R22, 0.5 ;  /* 0x3f0000001616e820 */ /* 0x000fe20000400000 */
[----:B------:R-:W-:Y:S01]  /*c080*/  F2FP.BF16.F32.PACK_AB R82, R26, R27 ;  /* 0x0000001b1a52723e */ /* 0x000fe200000010ff */
[----:B------:R-:W-:-:S04]  /*c090*/  FADD R85, R84, R85 ;  /* 0x0000005554557221 */ /* 0x000fc80000000000 */
[----:B------:R-:W1:Y:S01]  /*c0a0*/  MUFU.EX2 R22, R22 ;  /* 0x0000001600167308 */ /* 0x000e620000000800 */
[----:B------:R-:W-:Y:S01]  /*c0b0*/  FADD R85, R85, R86 ;  /* 0x0000005655557221 */ /* 0x000fe20000000000 */
[----:B--2---:R-:W-:Y:S01]  /*c0c0*/  @!P4 FMUL R145, R145, R145 ;  /* 0x000000919191c220 */ /* 0x004fe20000400000 */
[----:B------:R-:W-:Y:S01]  /*c0d0*/  FSETP.GEU.AND P4, PT, R146, -126, PT ;  /* 0xc2fc00009200780b */ /* 0x000fe20003f8e000 */
[----:B------:R-:W-:Y:S01]  /*c0e0*/  @!P5 FMUL R139, R139, 0.5 ;  /* 0x3f0000008b8bd820 */ /* 0x000fe20000400000 */
[----:B------:R-:W-:-:S03]  /*c0f0*/  FADD R48, R85, R48 ;  /* 0x0000003055307221 */ /* 0x000fc60000000000 */
[----:B------:R-:W2:Y:S01]  /*c100*/  MUFU.EX2 R25, R139 ;  /* 0x0000008b00197308 */ /* 0x000ea20000000800 */
[----:B------:R-:W-:-:S04]  /*c110*/  FADD R48, R48, R49 ;  /* 0x0000003130307221 */ /* 0x000fc80000000000 */
[----:B------:R-:W-:-:S03]  /*c120*/  FADD R89, R48, R89 ;  /* 0x0000005930597221 */ /* 0x000fc60000000000 */
[----:B------:R-:W-:Y:S01]  /*c130*/  @!P4 FMUL R146, R146, 0.5 ;  /* 0x3f0000009292c820 */ /* 0x000fe20000400000 */
[----:B-1----:R-:W-:Y:S01]  /*c140*/  @!P6 FMUL R22, R22, R22 ;  /* 0x000000161616e220 */ /* 0x002fe20000400000 */
[----:B------:R-:W-:Y:S01]  /*c150*/  FSETP.GEU.AND P6, PT, R147, -126, PT ;  /* 0xc2fc00009300780b */ /* 0x000fe20003fce000 */
[----:B------:R-:W-:-:S03]  /*c160*/  FADD R52, R89, R52 ;  /* 0x0000003459347221 */ /* 0x000fc60000000000 */
[----:B------:R-:W1:Y:S01]  /*c170*/  MUFU.EX2 R146, R146 ;  /* 0x0000009200927308 */ /* 0x000e620000000800 */
[----:B------:R-:W-:Y:S01]  /*c180*/  FADD R53, R52, R53 ;  /* 0x0000003534357221 */ /* 0x000fe20000000000 */
[----:B--2---:R-:W-:Y:S01]  /*c190*/  @!P5 FMUL R25, R25, R25 ;  /* 0x000000191919d220 */ /* 0x004fe20000400000 */
[----:B------:R-:W-:Y:S02]  /*c1a0*/  FSETP.GEU.AND P5, PT, R144, -126, PT ;  /* 0xc2fc00009000780b */ /* 0x000fe40003fae000 */
[----:B------:R-:W-:Y:S02]  /*c1b0*/  FADD R54, R53, R54 ;  /* 0x0000003635367221 */ /* 0x000fe40000000000 */
[----:B------:R-:W-:Y:S02]  /*c1c0*/  F2FP.BF16.F32.PACK_AB R81, R25, R24 ;  /* 0x000000181951723e */ /* 0x000fe400000010ff */
[----:B------:R-:W-:Y:S01]  /*c1d0*/  @!P6 FMUL R147, R147, 0.5 ;  /* 0x3f0000009393e820 */ /* 0x000fe20000400000 */
[----:B------:R-:W-:Y:S01]  /*c1e0*/  FADD R93, R54, R93 ;  /* 0x0000005d365d7221 */ /* 0x000fe20000000000 */
[----:B------:R-:W-:-:S03]  /*c1f0*/  FADD R24, R15, R24 ;  /* 0x000000180f187221 */ /* 0x000fc60000000000 */
[----:B------:R-:W-:Y:S01]  /*c200*/  FADD R56, R93, R56 ;  /* 0x000000385d387221 */ /* 0x000fe20000000000 */
[----:B------:R-:W2:Y:S01]  /*c210*/  MUFU.EX2 R147, R147 ;  /* 0x0000009300937308 */ /* 0x000ea20000000800 */
[----:B-1----:R-:W-:Y:S01]  /*c220*/  @!P4 FMUL R146, R146, R146 ;  /* 0x000000929292c220 */ /* 0x002fe20000400000 */
[----:B------:R-:W-:Y:S01]  /*c230*/  @!P5 FMUL R144, R144, 0.5 ;  /* 0x3f0000009090d820 */ /* 0x000fe20000400000 */
[----:B------:R-:W-:Y:S01]  /*c240*/  FSETP.GEU.AND P4, PT, R18, -126, PT ;  /* 0xc2fc00001200780b */ /* 0x000fe20003f8e000 */
[----:B------:R-:W-:Y:S01]  /*c250*/  FADD R57, R56, R57 ;  /* 0x0000003938397221 */ /* 0x000fe20000000000 */
[----:B------:R-:W-:-:S03]  /*c260*/  FADD R25, R24, R25 ;  /* 0x0000001918197221 */ /* 0x000fc60000000000 */
[----:B------:R-:W1:Y:S01]  /*c270*/  MUFU.EX2 R144, R144 ;  /* 0x0000009000907308 */ /* 0x000e620000000800 */
[----:B------:R-:W-:Y:S01]  /*c280*/  FADD R57, R57, R58 ;  /* 0x0000003a39397221 */ /* 0x000fe20000000000 */
[----:B------:R-:W-:-:S03]  /*c290*/  FADD R25, R25, R28 ;  /* 0x0000001c19197221 */ /* 0x000fc60000000000 */
[----:B------:R-:W-:Y:S01]  /*c2a0*/  FADD R62, R57, R62 ;  /* 0x0000003e393e7221 */ /* 0x000fe20000000000 */
[----:B------:R-:W-:Y:S02]  /*c2b0*/  FADD R25, R25, R143 ;  /* 0x0000008f19197221 */ /* 0x000fe40000000000 */
[----:B------:R-:W-:Y:S01]  /*c2c0*/  @!P4 FMUL R18, R18, 0.5 ;  /* 0x3f0000001212c820 */ /* 0x000fe20000400000 */
[----:B--2---:R-:W-:Y:S01]  /*c2d0*/  @!P6 FMUL R147, R147, R147 ;  /* 0x000000939393e220 */ /* 0x004fe20000400000 */
[----:B------:R-:W-:Y:S01]  /*c2e0*/  FADD R63, R62, R63 ;  /* 0x0000003f3e3f7221 */ /* 0x000fe20000000000 */
[----:B------:R-:W-:-:S03]  /*c2f0*/  FADD R25, R25, R146 ;  /* 0x0000009219197221 */ /* 0x000fc60000000000 */
[----:B------:R-:W2:Y:S01]  /*c300*/  MUFU.EX2 R18, R18 ;  /* 0x0000001200127308 */ /* 0x000ea20000000800 */
[----:B------:R-:W-:Y:S01]  /*c310*/  F2FP.BF16.F32.PACK_AB R85, R147, R146 ;  /* 0x000000929355723e */ /* 0x000fe200000010ff */
[----:B------:R-:W-:Y:S01]  /*c320*/  FADD R60, R63, R60 ;  /* 0x0000003c3f3c7221 */ /* 0x000fe20000000000 */
[----:B-1----:R-:W-:Y:S01]  /*c330*/  @!P5 FMUL R144, R144, R144 ;  /* 0x000000909090d220 */ /* 0x002fe20000400000 */
[----:B------:R-:W-:Y:S01]  /*c340*/  FSETP.GEU.AND P5, PT, R148, -126, PT ;  /* 0xc2fc00009400780b */ /* 0x000fe20003fae000 */
[----:B------:R-:W-:Y:S01]  /*c350*/  FADD R25, R25, R147 ;  /* 0x0000009319197221 */ /* 0x000fe20000000000 */
[----:B------:R-:W-:Y:S02]  /*c360*/  FADD R61, R60, R61 ;  /* 0x0000003d3c3d7221 */ /* 0x000fe40000000000 */
[----:B------:R-:W-:Y:S02]  /*c370*/  F2FP.BF16.F32.PACK_AB R84, R145, R144 ;  /* 0x000000909154723e */ /* 0x000fe400000010ff */
[----:B------:R-:W-:-:S04]  /*c380*/  FADD R66, R61, R66 ;  /* 0x000000423d427221 */ /* 0x000fc80000000000 */
[----:B------:R-:W-:-:S03]  /*c390*/  FADD R66, R66, R67 ;  /* 0x0000004342427221 */ /* 0x000fc60000000000 */
[----:B------:R-:W-:Y:S01]  /*c3a0*/  @!P5 FMUL R148, R148, 0.5 ;  /* 0x3f0000009494d820 */ /* 0x000fe20000400000 */
[----:B--2---:R-:W-:Y:S01]  /*c3b0*/  @!P4 FMUL R18, R18, R18 ;  /* 0x000000121212c220 */ /* 0x004fe20000400000 */
[----:B------:R-:W-:Y:S01]  /*c3c0*/  FADD R99, R66, R99 ;  /* 0x0000006342637221 */ /* 0x000fe20000000000 */
[----:B------:R-:W-:Y:S01]  /*c3d0*/  ISETP.NE.AND P4, PT, R17, 0x4, PT ;  /* 0x000000041100780c */ /* 0x000fe20003f85270 */
[----:B------:R-:W-:Y:S02]  /*c3e0*/  WARPGROUP.DEPBAR.LE gsb0, 0x0 ;  /* 0x00008000000079c5 */ /* 0x000fe40000010000 */
[----:B------:R-:W-:Y:S01]  /*c3f0*/  WARPGROUP.ARRIVE ;  /* 0x00000000000079c5 */ /* 0x000fe20000000000 */
[----:B------:R-:W1:Y:S01]  /*c400*/  MUFU.EX2 R148, R148 ;  /* 0x0000009400947308 */ /* 0x000e620000000800 */
[----:B------:R-:W-:Y:S01]  /*c410*/  FADD R99, R99, R100 ;  /* 0x0000006463637221 */ /* 0x000fe20000000000 */
[----:B------:R-:W-:Y:S01]  /*c420*/  FADD R25, R25, R18 ;  /* 0x0000001219197221 */ /* 0x000fe20000000000 */
[----:B------:R-:W-:-:S02]  /*c430*/  SEL R17, R17, RZ, P4 ;  /* 0x000000ff11117207 */ /* 0x000fc40002000000 */
[----:B------:R-:W-:Y:S01]  /*c440*/  HGMMA.64x96x16.F32.BF16 R152, R80, gdesc[UR8].tnspB, R152, gsb0 ;  /* 0x4160000850987df0 */ /* 0x000fe20008001898 */
[----:B------:R-:W-:-:S04]  /*c450*/  FADD R70, R99, R70 ;  /* 0x0000004663467221 */ /* 0x000fc80000000000 */
[----:B------:R-:W-:-:S04]  /*c460*/  FADD R70, R70, R71 ;  /* 0x0000004746467221 */ /* 0x000fc80000000000 */
[----:B------:R-:W-:Y:S01]  /*c470*/  FADD R103, R70, R103 ;  /* 0x0000006746677221 */ /* 0x000fe20000000000 */
[----:B-1----:R-:W-:Y:S01]  /*c480*/  @!P5 FMUL R148, R148, R148 ;  /* 0x000000949494d220 */ /* 0x002fe20000400000 */
[----:B------:R-:W-:Y:S02]  /*c490*/  FSETP.GEU.AND P5, PT, R151, -126, PT ;  /* 0xc2fc00009700780b */ /* 0x000fe40003fae000 */
[----:B------:R-:W-:Y:S02]  /*c4a0*/  FADD R104, R103, R104 ;  /* 0x0000006867687221 */ /* 0x000fe40000000000 */
[----:B------:R-:W-:Y:S02]  /*c4b0*/  F2FP.BF16.F32.PACK_AB R86, R22, R148 ;  /* 0x000000941656723e */ /* 0x000fe400000010ff */
[----:B------:R-:W-:-:S04]  /*c4c0*/  FADD R23, R104, R23 ;  /* 0x0000001768177221 */ /* 0x000fc80000000000 */
[----:B------:R-:W-:-:S03]  /*c4d0*/  FADD R106, R23, R106 ;  /* 0x0000006a176a7221 */ /* 0x000fc60000000000 */
[----:B------:R-:W-:Y:S01]  /*c4e0*/  @!P5 FMUL R151, R151, 0.5 ;  /* 0x3f0000009797d820 */ /* 0x000fe20000400000 */
[----:B------:R-:W-:-:S04]  /*c4f0*/  FADD R27, R106, R27 ;  /* 0x0000001b6a1b7221 */ /* 0x000fc80000000000 */
[----:B------:R-:W-:Y:S01]  /*c500*/  FADD R27, R27, R26 ;  /* 0x0000001a1b1b7221 */ /* 0x000fe20000000000 */
[----:B------:R-:W1:Y:S03]  /*c510*/  MUFU.EX2 R151, R151 ;  /* 0x0000009700977308 */ /* 0x000e660000000800 */
[----:B------:R-:W-:-:S04]  /*c520*/  FADD R27, R27, R144 ;  /* 0x000000901b1b7221 */ /* 0x000fc80000000000 */
[----:B------:R-:W-:-:S04]  /*c530*/  FADD R27, R27, R145 ;  /* 0x000000911b1b7221 */ /* 0x000fc80000000000 */
[----:B------:R-:W-:-:S04]  /*c540*/  FADD R27, R27, R148 ;  /* 0x000000941b1b7221 */ /* 0x000fc80000000000 */
[----:B------:R-:W-:Y:S01]  /*c550*/  FADD R15, R27, R22 ;  /* 0x000000161b0f7221 */ /* 0x000fe20000000000 */
[----:B-1----:R-:W-:-:S05]  /*c560*/  @!P5 FMUL R151, R151, R151 ;  /* 0x000000979797d220 */ /* 0x002fca0000400000 */
[----:B------:R-:W-:Y:S01]  /*c570*/  F2FP.BF16.F32.PACK_AB R87, R151, R18 ;  /* 0x000000129757723e */ /* 0x000fe200000010ff */
[----:B------:R-:W-:-:S03]  /*c580*/  WARPGROUP.DEPBAR.LE gsb0, 0x0 ;  /* 0x00008000000079c5 */ /* 0x000fc60000010000 */
[----:B------:R-:W-:-:S06]  /*c590*/  WARPGROUP.ARRIVE ;  /* 0x00000000000079c5 */ /* 0x000fcc0000000000 */
[----:B------:R-:W-:Y:S03]  /*c5a0*/  HGMMA.64x96x16.F32.BF16 R152, R84, gdesc[UR4].tnspB, R152, gsb0 ;  /* 0x4160000454987df0 */ /* 0x000fe60008001898 */
[----:B------:R-:W-:Y:S02]  /*c5b0*/  WARPGROUP.DEPBAR.LE gsb0, 0x0 ;  /* 0x00008000000079c5 */ /* 0x000fe40000010000 */
[----:B------:R1:W-:Y:S02]  /*c5c0*/  SYNCS.ARRIVE.TRANS64.RED.A1T0 RZ, [R13+URZ], RZ ;  /* 0x000000ff0dff79a7 */ /* 0x0003e4000810043f */
[----:B-1----:R-:W-:-:S04]  /*c5d0*/  SEL R13, RZ, 0x1, P4 ;  /* 0x00000001ff0d7807 */ /* 0x002fc80002000000 */
[----:B------:R-:W-:Y:S01]  /*c5e0*/  LOP3.LUT R4, R4, R13, RZ, 0x3c, !PT ;  /* 0x0000000d04047212 */ /* 0x000fe200078e3cff */
[----:B------:R-:W-:Y:S01]  /*c5f0*/  FADD R13, R25, R151 ;  /* 0x00000097190d7221 */ /* 0x000fe20000000000 */
[----:B------:R-:W-:Y:S06]  /*c600*/  @P2 BRA `(.L_x_31) ;  /* 0x0000000000d82947 */ /* 0x000fec0003800000 */
[----:B------:R-:W-:Y:S01]  /*c610*/  ISETP.LT.OR P2, PT, R8, 0x1, !P0 ;  /* 0x000000010800780c */ /* 0x000fe20004741670 */
[----:B------:R-:W-:-:S12]  /*c620*/  BSSY B0, `(.L_x_32) ;  /* 0x0000033000007945 */ /* 0x000fd80003800000 */
[----:B------:R-:W-:Y:S05]  /*c630*/  @P2 BRA `(.L_x_33) ;  /* 0x0000000000c42947 */ /* 0x000fea0003800000 */
[----:B------:R-:W-:Y:S01]  /*c640*/  ISETP.NE.AND P3, PT, R0, RZ, PT ;  /* 0x000000ff0000720c */ /* 0x000fe20003f65270 */
[----:B------:R-:W-:Y:S01]  /*c650*/  IMAD R18, R5, 0x8, R2 ;  /* 0x0000000805127824 */ /* 0x000fe200078e0202 */
[----:B------:R-:W-:-:S11]  /*c660*/  SHF.L.U32 R23, R6, 0x1f, RZ ;  /* 0x0000001f06177819 */ /* 0x000fd600000006ff */
.L_x_34:
[----:B-1----:R1:W2:Y:S02]  /*c670*/  SYNCS.PHASECHK.TRANS64.TRYWAIT P2, [R18+URZ+0x33020], R23 ;  /* 0x03302017120075a7 */ /* 0x0022a4000804017f */
[----:B--2---:R-:W-:Y:S05]  /*c680*/  @!P2 NANOSLEEP.SYNCS 0x989680 ;  /* 0x009896800000a95d */ /* 0x004fea0003900000 */
[----:B------:R-:W2:Y:S02]  /*c690*/  @!P2 SYNCS.PHASECHK.TRANS64 P2, [R18+URZ+0x33020], R23 ;  /* 0x033020171200a5a7 */ /* 0x000ea4000804007f */
[----:B--2---:R-:W-:Y:S05]  /*c6a0*/  @!P2 BRA `(.L_x_34) ;  /* 0xfffffffc00f0a947 */ /* 0x004fea000383ffff */
[----:B------:R-:W-:Y:S05]  /*c6b0*/  @P3 BRA `(.L_x_35) ;  /* 0x0000000000143947 */ /* 0x000fea0003800000 */
[----:B------:R-:W-:Y:S02]  /*c6c0*/  LOP3.LUT P2, RZ, R16, 0x1f, RZ, 0xc0, !PT ;  /* 0x0000001f10ff7812 */ /* 0x000fe4000784c0ff */
[----:B-1----:R-:W-:-:S04]  /*c6d0*/  MOV R23, 0xc000 ;  /* 0x0000c00000177802 */ /* 0x002fc80000000f00 */
[----:B------:R2:W-:Y:S07]  /*c6e0*/  SYNCS.ARRIVE.TRANS64 RZ, [R18+URZ+0x33000], R23 ;  /* 0x0330001712ff79a7 */ /* 0x0005ee000800003f */
[----:B------:R-:W-:Y:S05]  /*c6f0*/  @!P2 BRA `(.L_x_35) ;  /* 0x000000000004a947 */ /* 0x000fea0003800000 */
[----:B------:R-:W-:Y:S01]  /*c700*/  BPT.TRAP 0x1 ;  /* 0x000000040000795c */ /* 0x000fe20000300000 */
.L_x_35:
[----:B------:R-:W-:Y:S01]  /*c710*/  IMAD R22, R5, 0xc000, R2 ;  /* 0x0000c00005167824 */ /* 0x000fe200078e0202 */
[----:B------:R-:W-:Y:S01]  /*c720*/  R2UR UR25, R18 ;  /* 0x00000000121972ca */ /* 0x000fe200000e0000 */
[----:B------:R-:W-:Y:S01]  /*c730*/  UIADD3 UR6, UP0, UR22, 0x2f0, URZ ;  /* 0x000002f016067890 */ /* 0x000fe2000ff1e03f */
[----:B------:R-:W-:Y:S01]  /*c740*/  R2UR UR27, R9 ;  /* 0x00000000091b72ca */ /* 0x000fe200000e0000 */
[----:B------:R-:W-:Y:S01]  /*c750*/  UMOV UR30, 0x0 ;  /* 0x00000000001e7882 */ /* 0x000fe20000000000 */
[----:B------:R-:W-:Y:S01]  /*c760*/  R2UR UR8, R22 ;  /* 0x00000000160872ca */ /* 0x000fe200000e0000 */
[----:B------:R-:W-:Y:S01]  /*c770*/  UIADD3.X UR7, URZ, UR23, URZ, UP0, !UPT ;  /* 0x000000173f077290 */ /* 0x000fe200087fe43f */
[----:B------:R-:W-:Y:S01]  /*c780*/  VIADD R5, R5, 0x1 ;  /* 0x0000000105057836 */ /* 0x000fe20000000000 */
[----:B------:R-:W-:Y:S01]  /*c790*/  UMOV UR31, 0x10000000 ;  /* 0x10000000001f7882 */ /* 0x000fe20000000000 */
[----:B------:R-:W-:Y:S01]  /*c7a0*/  UMOV UR26, URZ ;  /* 0x0000003f001a7c82 */ /* 0x000fe20008000000 */
[----:B------:R-:W-:Y:S01]  /*c7b0*/  UMOV UR28, UR36 ;  /* 0x00000024001c7c82 */ /* 0x000fe20008000000 */
[----:B------:R-:W-:Y:S01]  /*c7c0*/  UMOV UR29, UR37 ;  /* 0x00000025001d7c82 */ /* 0x000fe20008000000 */
[----:B------:R-:W-:Y:S01]  /*c7d0*/  UMOV UR18, 0x20 ;  /* 0x0000002000127882 */ /* 0x000fe20000000000 */
[----:B------:R-:W-:Y:S01]  /*c7e0*/  UMOV UR20, UR36 ;  /* 0x0000002400147c82 */ /* 0x000fe20008000000 */
        /* <DEDUP_REMOVED lines=13> */
[----:B------:R-:W-:Y:S01]  /*c8c0*/  UMOV UR10, 0x40 ;  /* 0x00000040000a7882 */ /* 0x000fe20000000000 */
[----:B------:R-:W-:Y:S01]  /*c8d0*/  UMOV UR12, UR36 ;  /* 0x00000024000c7c82 */ /* 0x000fe20008000000 */
[----:B------:R-:W-:Y:S01]  /*c8e0*/  UMOV UR13, UR37 ;  /* 0x00000025000d7c82 */ /* 0x000fe20008000000 */
[----:B------:R-:W-:Y:S01]  /*c8f0*/  UMOV UR9, UR25 ;  /* 0x0000001900097c82 */ /* 0x000fe20008000000 */
[----:B------:R1:W-:Y:S01]  /*c900*/  UTMALDG.4D [UR24], [UR6], desc[UR30] ;  /* 0x00001e18060075b4 */ /* 0x0003e20008019000 */
[----:B------:R-:W-:Y:S01]  /*c910*/  UMOV UR11, UR27 ;  /* 0x0000001b000b7c82 */ /* 0x000fe20008000000 */
[----:B------:R1:W-:Y:S01]  /*c920*/  UTMALDG.4D [UR16], [UR6], desc[UR30] ;  /* 0x00001e10060075b4 */ /* 0x0003e20008019000 */
[----:B------:R1:W-:Y:S02]  /*c930*/  UTMALDG.4D [UR8], [UR6], desc[UR30] ;  /* 0x00001e08060075b4 */ /* 0x0003e40008019000 */
[----:B-1----:R-:W-:Y:S01]  /*c940*/  NOP ;  /* 0x0000000000007918 */ /* 0x002fe20000000000 */
.L_x_33:
[----:B------:R-:W-:Y:S05]  /*c950*/  BSYNC B0 ;  /* 0x0000000000007941 */ /* 0x000fea0003800000 */
.L_x_32:
[----:B------:R-:W-:-:S07]  /*c960*/  VIADD R8, R8, 0xffffffff ;  /* 0xffffffff08087836 */ /* 0x000fce0000000000 */
.L_x_31:
[----:B------:R-:W-:Y:S01]  /*c970*/  IADD3 R12, R12, 0x100, RZ ;  /* 0x000001000c0c7810 */ /* 0x000fe20007ffe0ff */
[----:B------:R-:W-:Y:S01]  /*c980*/  IMAD.MOV.U32 R201, RZ, RZ, R20 ;  /* 0x000000ffffc97224 */ /* 0x000fe200078e0014 */
[----:B------:R-:W-:Y:S01]  /*c990*/  MOV R23, R21 ;  /* 0x0000001500177202 */ /* 0x000fe20000000f00 */
[----:B------:R-:W-:Y:S06]  /*c9a0*/  @P1 BRA `(.L_x_36) ;  /* 0xffffffac00701947 */ /* 0x000fec000383ffff */
.L_x_24:
[----:B------:R-:W-:-:S13]  /*c9b0*/  ISETP.GE.AND P1, PT, R19, 0x1, PT ;  /* 0x000000011300780c */ /* 0x000fda0003f26270 */
[----:B------:R-:W-:Y:S05]  /*c9c0*/  @!P1 BRA `(.L_x_37) ;  /* 0x00000068002c9947 */ /* 0x000fea0003800000 */
[----:B-1----:R-:W-:Y:S01]  /*c9d0*/  IMAD.MOV.U32 R23, RZ, RZ, R20 ;  /* 0x000000ffff177224 */ /* 0x002fe200078e0014 */
[----:B------:R-:W-:Y:S02]  /*c9e0*/  MOV R22, R21 ;  /* 0x0000001500167202 */ /* 0x000fe40000000f00 */
[----:B--2---:R-:W-:-:S07]  /*c9f0*/  LOP3.LUT R18, R16, 0x1f, RZ, 0xc0, !PT ;  /* 0x0000001f10127812 */ /* 0x004fce00078ec0ff */
.L_x_51:
[----:B------:R-:W-:Y:S01]  /*ca00*/  IMAD R21, R17, 0x8, R2 ;  /* 0x0000000811157824 */ /* 0x000fe200078e0202 */
[----:B------:R-:W-:-:S07]  /*ca10*/  SHF.L.U32 R20, R4, 0x1f, RZ ;  /* 0x0000001f04147819 */ /* 0x000fce00000006ff */
.L_x_38:
[----:B-1----:R1:W2:Y:S02]  /*ca20*/  SYNCS.PHASECHK.TRANS64.TRYWAIT P1, [R21+URZ+0x33000], R20 ;  /* 0x03300014150075a7 */ /* 0x0022a4000802017f */
[----:B--2---:R-:W-:Y:S05]  /*ca30*/  @!P1 NANOSLEEP.SYNCS 0x989680 ;  /* 0x009896800000995d */ /* 0x004fea0003900000 */
[----:B------:R-:W2:Y:S02]  /*ca40*/  @!P1 SYNCS.PHASECHK.TRANS64 P1, [R21+URZ+0x33000], R20 ;  /* 0x03300014150095a7 */ /* 0x000ea4000802007f */
[----:B--2---:R-:W-:Y:S05]  /*ca50*/  @!P1 BRA `(.L_x_38) ;  /* 0xfffffffc00f09947 */ /* 0x004fea000383ffff */
[----:B------:R-:W-:Y:S05]  /*ca60*/  WARPSYNC.ALL ;  /* 0x0000000000007948 */ /* 0x000fea0003800000 */
[----:B-1----:R-:W-:Y:S01]  /*ca70*/  MOV R20, UR14 ;  /* 0x0000000e00147c02 */ /* 0x002fe20008000f00 */
[----:B------:R-:W-:Y:S01]  /*ca80*/  IMAD.MOV.U32 R21, RZ, RZ, -0x7fffffe0 ;  /* 0x80000020ff157424 */ /* 0x000fe200078e00ff */
[----:B------:R-:W-:Y:S01]  /*ca90*/  WARPGROUP.ARRIVE ;  /* 0x00000000000079c5 */ /* 0x000fe20000000000 */
[----:B------:R-:W-:Y:S01]  /*caa0*/  IMAD.MOV.U32 R201, RZ, RZ, -0x7fffffe0 ;  /* 0x80000020ffc97424 */ /* 0x000fe200078e00ff */
[----:B------:R-:W-:Y:S01]  /*cab0*/  ISETP.NE.AND P1, PT, R10, RZ, PT ;  /* 0x000000ff0a00720c */ /* 0x000fe20003f25270 */
[----:B------:R-:W-:Y:S01]  /*cac0*/  IMAD R20, R17, 0xc00, R20 ;  /* 0x00000c0011147824 */ /* 0x000fe200078e0214 */
[----:B------:R-:W-:Y:S01]  /*cad0*/  R2UR UR59, R21 ;  /* 0x00000000153b72ca */ /* 0x000fe200000e0000 */
[----:B------:R-:W-:Y:S01]  /*cae0*/  IMAD.MOV.U32 R21, RZ, RZ, -0x7fffffe0 ;  /* 0x80000020ff157424 */ /* 0x000fe200078e00ff */
[----:B------:R-:W-:Y:S01]  /*caf0*/  R2UR UR55, R201 ;  /* 0x00000000c93772ca */ /* 0x000fe200000e0000 */
[----:B------:R-:W-:Y:S01]  /*cb00*/  IMAD.MOV.U32 R201, RZ, RZ, -0x7fffffe0 ;  /* 0x80000020ffc97424 */ /* 0x000fe200078e00ff */
[----:B------:R-:W-:-:S02]  /*cb10*/  R2UR UR58, R20 ;  /* 0x00000000143a72ca */ /* 0x000fc400000e0000 */
[----:B------:R-:W-:Y:S02]  /*cb20*/  IADD3 R200, R20, 0x2, RZ ;  /* 0x0000000214c87810 */ /* 0x000fe40007ffe0ff */
[----:B------:R-:W-:Y:S01]  /*cb30*/  R2UR UR51, R201 ;  /* 0x00000000c93372ca */ /* 0x000fe200000e0000 */
[----:B------:R-:W-:Y:S01]  /*cb40*/  IMAD.MOV.U32 R201, RZ, RZ, -0x7fffffe0 ;  /* 0x80000020ffc97424 */ /* 0x000fe200078e00ff */
[----:B------:R-:W-:Y:S02]  /*cb50*/  R2UR UR54, R200 ;  /* 0x00000000c83672ca */ /* 0x000fe400000e0000 */
[----:B------:R-:W-:Y:S02]  /*cb60*/  IADD3 R200, R20, 0x400, RZ ;  /* 0x0000040014c87810 */ /* 0x000fe40007ffe0ff */
[----:B------:R-:W-:Y:S01]  /*cb70*/  R2UR UR47, R201 ;  /* 0x00000000c92f72ca */ /* 0x000fe200000e0000 */
[----:B------:R-:W-:Y:S01]  /*cb80*/  IMAD.MOV.U32 R201, RZ, RZ, -0x7fffffe0 ;  /* 0x80000020ffc97424 */ /* 0x000fe200078e00ff */
[----:B------:R-:W-:Y:S01]  /*cb90*/  R2UR UR50, R200 ;  /* 0x00000000c83272ca */ /* 0x000fe200000e0000 */
[----:B------:R-:W-:Y:S01]  /*cba0*/  HGMMA.64x256x16.F32.BF16 R24, gdesc[UR56], RZ, !UPT, gsb0 ;  /* 0x03e00000381879f0 */ /* 0x000fe2000c0018ff */
[----:B------:R-:W-:-:S02]  /*cbb0*/  IADD3 R200, R20, 0x402, RZ ;  /* 0x0000040214c87810 */ /* 0x000fc40007ffe0ff */
[----:B------:R-:W-:Y:S02]  /*cbc0*/  R2UR UR43, R201 ;  /* 0x00000000c92b72ca */ /* 0x000fe400000e0000 */
[----:B------:R-:W-:Y:S02]  /*cbd0*/  R2UR UR46, R200 ;  /* 0x00000000c82e72ca */ /* 0x000fe400000e0000 */
[C---:B------:R-:W-:Y:S02]  /*cbe0*/  IADD3 R200, R20.reuse, 0x800, RZ ;  /* 0x0000080014c87810 */ /* 0x040fe40007ffe0ff */
[----:B------:R-:W-:Y:S02]  /*cbf0*/  IADD3 R20, R20, 0x802, RZ ;  /* 0x0000080214147810 */ /* 0x000fe40007ffe0ff */
[----:B------:R-:W-:Y:S02]  /*cc00*/  R2UR UR42, R200 ;  /* 0x00000000c82a72ca */ /* 0x000fe400000e0000 */
[----:B------:R-:W-:-:S02]  /*cc10*/  R2UR UR6, R20 ;  /* 0x00000000140672ca */ /* 0x000fc400000e0000 */
[----:B------:R-:W-:Y:S01]  /*cc20*/  R2UR UR7, R21 ;  /* 0x00000000150772ca */ /* 0x000fe200000e0000 */
[----:B------:R-:W-:Y:S02]  /*cc30*/  WARPGROUP.DEPBAR.LE gsb0, 0x0 ;  /* 0x00008000000079c5 */ /* 0x000fe40000010000 */
[----:B------:R-:W-:-:S10]  /*cc40*/  WARPGROUP.ARRIVE ;  /* 0x00000000000079c5 */ /* 0x000fd40000000000 */
        /* <DEDUP_REMOVED lines=19> */
[----:B------:R-:W-:Y:S01]  /*cd80*/  ISETP.LT.OR P2, PT, R8, 0x1, !P0 ;  /* 0x000000010800780c */ /* 0x000fe20004741670 */
[----:B------:R-:W-:-:S12]  /*cd90*/  BSSY B0, `(.L_x_40) ;  /* 0x0000033000007945 */ /* 0x000fd80003800000 */
[----:B------:R-:W-:Y:S05]  /*cda0*/  @P2 BRA `(.L_x_41) ;  /* 0x0000000000c42947 */ /* 0x000fea0003800000 */
[----:B------:R-:W-:Y:S02]  /*cdb0*/  ISETP.NE.AND P3, PT, R0, RZ, PT ;  /* 0x000000ff0000720c */ /* 0x000fe40003f65270 */
[----:B------:R-:W-:Y:S02]  /*cdc0*/  LEA R20, R5, R2, 0x3 ;  /* 0x0000000205147211 */ /* 0x000fe400078e18ff */
[----:B------:R-:W-:-:S09]  /*cdd0*/  SHF.L.U32 R21, R6, 0x1f, RZ ;  /* 0x0000001f06157819 */ /* 0x000fd200000006ff */
.L_x_42:
        /* <DEDUP_REMOVED lines=10> */
.L_x_43:
[----:B-12---:R-:W-:Y:S01]  /*ce80*/  IMAD R21, R5, 0xc000, R2 ;  /* 0x0000c00005157824 */ /* 0x006fe200078e0202 */
        /* <DEDUP_REMOVED lines=8> */
[----:B------:R-:W-:Y:S01]  /*cf10*/  IADD3 R5, R5, 0x1, RZ ;  /* 0x0000000105057810 */ /* 0x000fe20007ffe0ff */
[----:B------:R-:W-:Y:S01]  /*cf20*/  UMOV UR26, URZ ;  /* 0x0000003f001a7c82 */ /* 0x000fe20008000000 */
[----:B------:R-:W-:Y:S01]  /*cf30*/  UMOV UR28, UR36 ;  /* 0x00000024001c7c82 */ /* 0x000fe20008000000 */
[----:B------:R-:W-:Y:S01]  /*cf40*/  UMOV UR29, UR37 ;  /* 0x00000025001d7c82 */ /* 0x000fe20008000000 */
[----:B------:R-:W-:Y:S01]  /*cf50*/  UMOV UR18, 0x20 ;  /* 0x0000002000127882 */ /* 0x000fe20000000000 */
[----:B------:R-:W-:Y:S01]  /*cf60*/  UIADD3 UR25, UR25, 0x33000, URZ ;  /* 0x0003300019197890 */ /* 0x000fe2000fffe03f */
[----:B------:R-:W-:Y:S01]  /*cf70*/  ISETP.NE.AND P2, PT, R5, 0x4, PT ;  /* 0x000000040500780c */ /* 0x000fe20003f45270 */
[----:B------:R-:W-:-:S02]  /*cf80*/  USHF.L.U32 UR27, UR27, 0x8, URZ ;  /* 0x000000081b1b7899 */ /* 0x000fc4000800063f */
[----:B------:R-:W-:Y:S01]  /*cf90*/  UIADD3 UR24, UR8, 0x3000, URZ ;  /* 0x0000300008187890 */ /* 0x000fe2000fffe03f */
[----:B------:R-:W-:Y:S01]  /*cfa0*/  SEL R21, RZ, 0x1, P2 ;  /* 0x00000001ff157807 */ /* 0x000fe20001000000 */
        /* <DEDUP_REMOVED lines=17> */
.L_x_41:
[----:B------:R-:W-:Y:S05]  /*d0c0*/  BSYNC B0 ;  /* 0x0000000000007941 */ /* 0x000fea0003800000 */
.L_x_40:
[----:B------:R-:W-:-:S07]  /*d0d0*/  VIADD R8, R8, 0xffffffff ;  /* 0xffffffff08087836 */ /* 0x000fce0000000000 */
.L_x_39:
[C---:B------:R-:W-:Y:S01]  /*d0e0*/  VIADD R200, R12.reuse, 0x8 ;  /* 0x000000080cc87836 */ /* 0x040fe20000000000 */
[C---:B------:R-:W-:Y:S01]  /*d0f0*/  IADD3 R20, R12.reuse, 0x1, RZ ;  /* 0x000000010c147810 */ /* 0x040fe20007ffe0ff */
[----:B------:R-:W-:Y:S05]  /*d100*/  WARPSYNC.ALL ;  /* 0x0000000000007948 */ /* 0x000fea0003800000 */
[-C--:B------:R-:W-:Y:S01]  /*d110*/  ISETP.GE.AND P3, PT, R3, R200.reuse, PT ;  /* 0x000000c80300720c */ /* 0x080fe20003f66270 */
[----:B------:R-:W-:Y:S01]  /*d120*/  ULDC UR6, c[0x0][0x604] ;  /* 0x0001810000067ab9 */ /* 0x000fe20000000800 */
[C---:B------:R-:W-:Y:S01]  /*d130*/  ISETP.GE.AND P4, PT, R11.reuse, R200, PT ;  /* 0x000000c80b00720c */ /* 0x040fe20003f86270 */
[----:B------:R-:W-:Y:S01]  /*d140*/  VIADD R200, R12, 0x10 ;  /* 0x000000100cc87836 */ /* 0x000fe20000000000 */
[-C--:B------:R-:W-:Y:S01]  /*d150*/  ISETP.GE.AND P5, PT, R11, R20.reuse, PT ;  /* 0x000000140b00720c */ /* 0x080fe20003fa6270 */
[----:B------:R-:W-:Y:S01]  /*d160*/  BSSY B0, `(.L_x_44) ;  /* 0x0000212000007945 */ /* 0x000fe20003800000 */
[----:B------:R-:W-:-:S02]  /*d170*/  ISETP.GE.AND P6, PT, R3, R20, PT ;  /* 0x000000140300720c */ /* 0x000fc40003fc6270 */
[----:B------:R-:W-:Y:S02]  /*d180*/  IADD3 R20, R12, 0x9, RZ ;  /* 0x000000090c147810 */ /* 0x000fe40007ffe0ff */
[----:B------:R-:W-:Y:S02]  /*d190*/  FSEL R27, R27, -INF , P5 ;  /* 0xff8000001b1b7808 */ /* 0x000fe40002800000 */
[----:B------:R-:W-:Y:S02]  /*d1a0*/  FSEL R28, R28, -INF , P3 ;  /* 0xff8000001c1c7808 */ /* 0x000fe40001800000 */
[----:B------:R-:W-:Y:S02]  /*d1b0*/  FSEL R25, R25, -INF , P6 ;  /* 0xff80000019197808 */ /* 0x000fe40003000000 */
[-C--:B------:R-:W-:Y:S02]  /*d1c0*/  ISETP.GE.AND P5, PT, R3, R200.reuse, PT ;  /* 0x000000c80300720c */ /* 0x080fe40003fa6270 */
[C---:B------:R-:W-:Y:S01]  /*d1d0*/  ISETP.GE.AND P3, PT, R11.reuse, R200, PT ;  /* 0x000000c80b00720c */ /* 0x040fe20003f66270 */
[----:B------:R-:W-:Y:S01]  /*d1e0*/  VIADD R200, R12, 0x18 ;  /* 0x000000180cc87836 */ /* 0x000fe20000000000 */
[----:B------:R-:W-:-:S02]  /*d1f0*/  ISETP.GE.AND P6, PT, R11, R20, PT ;  /* 0x000000140b00720c */ /* 0x000fc40003fc6270 */
[----:B------:R-:W-:Y:S02]  /*d200*/  ISETP.GE.AND P2, PT, R3, R20, PT ;  /* 0x000000140300720c */ /* 0x000fe40003f46270 */
[----:B------:R-:W-:Y:S02]  /*d210*/  IADD3 R20, R12, 0x11, RZ ;  /* 0x000000110c147810 */ /* 0x000fe40007ffe0ff */
[----:B------:R-:W-:Y:S02]  /*d220*/  FSEL R31, R31, -INF , P6 ;  /* 0xff8000001f1f7808 */ /* 0x000fe40003000000 */
[----:B------:R-:W-:Y:S02]  /*d230*/  FSEL R32, R32, -INF , P5 ;  /* 0xff80000020207808 */ /* 0x000fe40002800000 */
[----:B------:R-:W-:Y:S02]  /*d240*/  FSEL R29, R29, -INF , P2 ;  /* 0xff8000001d1d7808 */ /* 0x000fe40001000000 */
[----:B------:R-:W-:-:S02]  /*d250*/  ISETP.GE.AND P6, PT, R3, R200, PT ;  /* 0x000000c80300720c */ /* 0x000fc40003fc6270 */
[C---:B------:R-:W-:Y:S01]  /*d260*/  ISETP.GE.AND P5, PT, R11.reuse, R200, PT ;  /* 0x000000c80b00720c */ /* 0x040fe20003fa6270 */
[----:B------:R-:W-:Y:S01]  /*d270*/  VIADD R200, R12, 0x20 ;  /* 0x000000200cc87836 */ /* 0x000fe20000000000 */
[----:B------:R-:W-:Y:S02]  /*d280*/  FSEL R30, R30, -INF , P4 ;  /* 0xff8000001e1e7808 */ /* 0x000fe40002000000 */
[-C--:B------:R-:W-:Y:S02]  /*d290*/  ISETP.GE.AND P2, PT, R11, R20.reuse, PT ;  /* 0x000000140b00720c */ /* 0x080fe40003f46270 */
[----:B------:R-:W-:Y:S02]  /*d2a0*/  ISETP.GE.AND P4, PT, R3, R20, PT ;  /* 0x000000140300720c */ /* 0x000fe40003f86270 */
[----:B------:R-:W-:Y:S02]  /*d2b0*/  IADD3 R20, R12, 0x19, RZ ;  /* 0x000000190c147810 */ /* 0x000fe40007ffe0ff */
[----:B------:R-:W-:-:S02]  /*d2c0*/  FSEL R35, R35, -INF , P2 ;  /* 0xff80000023237808 */ /* 0x000fc40001000000 */
[----:B------:R-:W-:Y:S02]  /*d2d0*/  FSEL R36, R36, -INF , P6 ;  /* 0xff80000024247808 */ /* 0x000fe40003000000 */
[----:B------:R-:W-:Y:S02]  /*d2e0*/  FSEL R33, R33, -INF , P4 ;  /* 0xff80000021217808 */ /* 0x000fe40002000000 */
[-C--:B------:R-:W-:Y:S02]  /*d2f0*/  ISETP.GE.AND P2, PT, R3, R200.reuse, PT ;  /* 0x000000c80300720c */ /* 0x080fe40003f46270 */
[C---:B------:R-:W-:Y:S01]  /*d300*/  ISETP.GE.AND P6, PT, R11.reuse, R200, PT ;  /* 0x000000c80b00720c */ /* 0x040fe20003fc6270 */
[----:B------:R-:W-:Y:S01]  /*d310*/  VIADD R200, R12, 0x28 ;  /* 0x000000280cc87836 */ /* 0x000fe20000000000 */
[----:B------:R-:W-:Y:S02]  /*d320*/  FSEL R34, R34, -INF , P3 ;  /* 0xff80000022227808 */ /* 0x000fe40001800000 */
        /* <DEDUP_REMOVED lines=106> */
[----:B------:R-:W-:-:S02]  /*d9d0*/  FSEL R77, R77, -INF , P3 ;  /* 0xff8000004d4d7808 */ /* 0x000fc40001800000 */
[-C--:B------:R-:W-:Y:S02]  /*d9e0*/  ISETP.GE.AND P4, PT, R3, R200.reuse, PT ;  /* 0x000000c80300720c */ /* 0x080fe40003f86270 */
[----:B------:R-:W-:Y:S01]  /*d9f0*/  ISETP.GE.AND P2, PT, R11, R200, PT ;  /* 0x000000c80b00720c */ /* 0x000fe20003f46270 */
[C---:B------:R-:W-:Y:S01]  /*da00*/  VIADD R200, R12.reuse, 0x80 ;  /* 0x000000800cc87836 */ /* 0x040fe20000000000 */
[-C--:B------:R-:W-:Y:S02]  /*da10*/  ISETP.GE.AND P5, PT, R3, R20.reuse, PT ;  /* 0x000000140300720c */ /* 0x080fe40003fa6270 */
[----:B------:R-:W-:Y:S02]  /*da20*/  ISETP.GE.AND P3, PT, R11, R20, PT ;  /* 0x000000140b00720c */ /* 0x000fe40003f66270 */
[----:B------:R-:W-:Y:S02]  /*da30*/  IADD3 R20, R12, 0x79, RZ ;  /* 0x000000790c147810 */ /* 0x000fe40007ffe0ff */
[----:B------:R-:W-:-:S02]  /*da40*/  FSEL R82, R82, -INF , P6 ;  /* 0xff80000052527808 */ /* 0x000fc40003000000 */
[----:B------:R-:W-:Y:S02]  /*da50*/  FSEL R81, R81, -INF , P5 ;  /* 0xff80000051517808 */ /* 0x000fe40002800000 */
[----:B------:R-:W-:Y:S02]  /*da60*/  FSEL R83, R83, -INF , P3 ;  /* 0xff80000053537808 */ /* 0x000fe40001800000 */
[----:B------:R-:W-:Y:S02]  /*da70*/  FSEL R84, R84, -INF , P4 ;  /* 0xff80000054547808 */ /* 0x000fe40002000000 */
[-C--:B------:R-:W-:Y:S02]  /*da80*/  ISETP.GE.AND P6, PT, R3, R20.reuse, PT ;  /* 0x000000140300720c */ /* 0x080fe40003fc6270 */
[----:B------:R-:W-:Y:S02]  /*da90*/  ISETP.GE.AND P5, PT, R11, R20, PT ;  /* 0x000000140b00720c */ /* 0x000fe40003fa6270 */
[----:B------:R-:W-:-:S02]  /*daa0*/  ISETP.GE.AND P3, PT, R3, R200, PT ;  /* 0x000000c80300720c */ /* 0x000fc40003f66270 */
[----:B------:R-:W-:Y:S01]  /*dab0*/  ISETP.GE.AND P4, PT, R11, R200, PT ;  /* 0x000000c80b00720c */ /* 0x000fe20003f86270 */
[C---:B------:R-:W-:Y:S01]  /*dac0*/  VIADD R200, R12.reuse, 0x88 ;  /* 0x000000880cc87836 */ /* 0x040fe20000000000 */
[----:B------:R-:W-:Y:S02]  /*dad0*/  IADD3 R20, R12, 0x81, RZ ;  /* 0x000000810c147810 */ /* 0x000fe40007ffe0ff */
[----:B------:R-:W-:Y:S02]  /*dae0*/  FSEL R86, R86, -INF , P2 ;  /* 0xff80000056567808 */ /* 0x000fe40001000000 */
[----:B------:R-:W-:Y:S02]  /*daf0*/  FSEL R85, R85, -INF , P6 ;  /* 0xff80000055557808 */ /* 0x000fe40003000000 */
[-C--:B------:R-:W-:Y:S02]  /*db00*/  ISETP.GE.AND P2, PT, R3, R20.reuse, PT ;  /* 0x000000140300720c */ /* 0x080fe40003f46270 */
[----:B------:R-:W-:-:S02]  /*db10*/  ISETP.GE.AND P6, PT, R11, R20, PT ;  /* 0x000000140b00720c */ /* 0x000fc40003fc6270 */
[----:B------:R-:W-:Y:S02]  /*db20*/  FSEL R87, R87, -INF , P5 ;  /* 0xff80000057577808 */ /* 0x000fe40002800000 */
[----:B------:R-:W-:Y:S02]  /*db30*/  FSEL R88, R88, -INF , P3 ;  /* 0xff80000058587808 */ /* 0x000fe40001800000 */
[C---:B------:R-:W-:Y:S02]  /*db40*/  IADD3 R20, R12.reuse, 0x89, RZ ;  /* 0x000000890c147810 */ /* 0x040fe40007ffe0ff */
[-C--:B------:R-:W-:Y:S02]  /*db50*/  ISETP.GE.AND P5, PT, R3, R200.reuse, PT ;  /* 0x000000c80300720c */ /* 0x080fe40003fa6270 */
[----:B------:R-:W-:Y:S01]  /*db60*/  ISETP.GE.AND P3, PT, R11, R200, PT ;  /* 0x000000c80b00720c */ /* 0x000fe20003f66270 */
[----:B------:R-:W-:Y:S01]  /*db70*/  VIADD R200, R12, 0x90 ;  /* 0x000000900cc87836 */ /* 0x000fe20000000000 */
[----:B------:R-:W-:-:S02]  /*db80*/  FSEL R89, R89, -INF , P2 ;  /* 0xff80000059597808 */ /* 0x000fc40001000000 */
[----:B------:R-:W-:Y:S02]  /*db90*/  ISETP.GE.AND P2, PT, R11, R20, PT ;  /* 0x000000140b00720c */ /* 0x000fe40003f46270 */
[----:B------:R-:W-:Y:S02]  /*dba0*/  FSEL R91, R91, -INF , P6 ;  /* 0xff8000005b5b7808 */ /* 0x000fe40003000000 */
[C---:B------:R-:W-:Y:S02]  /*dbb0*/  ISETP.GE.AND P6, PT, R3.reuse, R200, PT ;  /* 0x000000c80300720c */ /* 0x040fe40003fc6270 */
[----:B------:R-:W-:Y:S02]  /*dbc0*/  FSEL R90, R90, -INF , P4 ;  /* 0xff8000005a5a7808 */ /* 0x000fe40002000000 */
[----:B------:R-:W-:Y:S02]  /*dbd0*/  ISETP.GE.AND P4, PT, R3, R20, PT ;  /* 0x000000140300720c */ /* 0x000fe40003f86270 */
[----:B------:R-:W-:-:S02]  /*dbe0*/  FSEL R95, R95, -INF , P2 ;  /* 0xff8000005f5f7808 */ /* 0x000fc40001000000 */
[----:B------:R-:W-:Y:S02]  /*dbf0*/  IADD3 R20, R12, 0x91, RZ ;  /* 0x000000910c147810 */ /* 0x000fe40007ffe0ff */
[-C--:B------:R-:W-:Y:S02]  /*dc00*/  ISETP.GE.AND P2, PT, R3, R12.reuse, PT ;  /* 0x0000000c0300720c */ /* 0x080fe40003f46270 */
[----:B------:R-:W-:Y:S02]  /*dc10*/  FSEL R96, R96, -INF , P6 ;  /* 0xff80000060607808 */ /* 0x000fe40003000000 */
[----:B------:R-:W-:Y:S02]  /*dc20*/  ISETP.GE.AND P6, PT, R11, R12, PT ;  /* 0x0000000c0b00720c */ /* 0x000fe40003fc6270 */
[----:B------:R-:W-:Y:S02]  /*dc30*/  FSEL R92, R92, -INF , P5 ;  /* 0xff8000005c5c7808 */ /* 0x000fe40002800000 */
[----:B------:R-:W-:-:S02]  /*dc40*/  FSEL R94, R94, -INF , P3 ;  /* 0xff8000005e5e7808 */ /* 0x000fc40001800000 */
[----:B------:R-:W-:Y:S02]  /*dc50*/  ISETP.GE.AND P5, PT, R11, R200, PT ;  /* 0x000000c80b00720c */ /* 0x000fe40003fa6270 */
[----:B------:R-:W-:Y:S02]  /*dc60*/  ISETP.GE.AND P3, PT, R3, R20, PT ;  /* 0x000000140300720c */ /* 0x000fe40003f66270 */
[----:B------:R-:W-:Y:S02]  /*dc70*/  FSEL R24, R24, -INF , P2 ;  /* 0xff80000018187808 */ /* 0x000fe40001000000 */
[----:B------:R-:W-:Y:S02]  /*dc80*/  IADD3 R200, R12, 0x99, RZ ;  /* 0x000000990cc87810 */ /* 0x000fe40007ffe0ff */
[----:B------:R-:W-:Y:S02]  /*dc90*/  FSEL R201, R26, -INF , P6 ;  /* 0xff8000001ac97808 */ /* 0x000fe40003000000 */
[----:B------:R-:W-:-:S02]  /*dca0*/  FSEL R97, R97, -INF , P3 ;  /* 0xff80000061617808 */ /* 0x000fc40001800000 */
[----:B------:R-:W-:Y:S02]  /*dcb0*/  FMNMX R26, R24, R23, !PT ;  /* 0x00000017181a7209 */ /* 0x000fe40007800000 */
[-C--:B------:R-:W-:Y:S02]  /*dcc0*/  ISETP.GE.AND P6, PT, R3, R200.reuse, PT ;  /* 0x000000c80300720c */ /* 0x080fe40003fc6270 */
[----:B------:R-:W-:Y:S02]  /*dcd0*/  ISETP.GE.AND P3, PT, R11, R200, PT ;  /* 0x000000c80b00720c */ /* 0x000fe40003f66270 */
        /* <DEDUP_REMOVED lines=51> */
[----:B------:R-:W-:Y:S02]  /*e010*/  FSEL R93, R93, -INF , P4 ;  /* 0xff8000005d5d7808 */ /* 0x000fe40002000000 */
[----:B------:R-:W-:Y:S01]  /*e020*/  ISETP.GE.AND P4, PT, R11, R20, PT ;  /* 0x000000140b00720c */ /* 0x000fe20003f86270 */
[----:B------:R-:W-:Y:S01]  /*e030*/  VIADD R20, R12, 0x98 ;  /* 0x000000980c147836 */ /* 0x000fe20000000000 */
[----:B------:R-:W-:Y:S02]  /*e040*/  FMNMX R26, R76, R21, !PT ;  /* 0x000000154c1a7209 */ /* 0x000fe40007800000 */
[----:B------:R-:W-:Y:S02]  /*e050*/  FMNMX R200, R78, R203, !PT ;  /* 0x000000cb4ec87209 */ /* 0x000fe40007800000 */
[----:B------:R-:W-:Y:S02]  /*e060*/  FMNMX R21, R77, R26, !PT ;  /* 0x0000001a4d157209 */ /* 0x000fe40007800000 */
[----:B------:R-:W-:-:S02]  /*e070*/  FSEL R98, R98, -INF , P5 ;  /* 0xff80000062627808 */ /* 0x000fc40002800000 */
[-C--:B------:R-:W-:Y:S02]  /*e080*/  ISETP.GE.AND P5, PT, R3, R20.reuse, PT ;  /* 0x000000140300720c */ /* 0x080fe40003fa6270 */
[----:B------:R-:W-:Y:S01]  /*e090*/  ISETP.GE.AND P2, PT, R11, R20, PT ;  /* 0x000000140b00720c */ /* 0x000fe20003f46270 */
[----:B------:R-:W-:Y:S01]  /*e0a0*/  VIADD R20, R12, 0xa0 ;  /* 0x000000a00c147836 */ /* 0x000fe20000000000 */
[----:B------:R-:W-:Y:S02]  /*e0b0*/  FMNMX R203, R79, R200, !PT ;  /* 0x000000c84fcb7209 */ /* 0x000fe40007800000 */
[----:B------:R-:W-:Y:S02]  /*e0c0*/  FMNMX R26, R80, R21, !PT ;  /* 0x00000015501a7209 */ /* 0x000fe40007800000 */
[----:B------:R-:W-:Y:S02]  /*e0d0*/  FMNMX R200, R82, R203, !PT ;  /* 0x000000cb52c87209 */ /* 0x000fe40007800000 */
[----:B------:R-:W-:-:S02]  /*e0e0*/  FSEL R99, R99, -INF , P4 ;  /* 0xff80000063637808 */ /* 0x000fc40002000000 */
[----:B------:R-:W-:Y:S02]  /*e0f0*/  FSEL R100, R100, -INF , P5 ;  /* 0xff80000064647808 */ /* 0x000fe40002800000 */
[-C--:B------:R-:W-:Y:S02]  /*e100*/  ISETP.GE.AND P4, PT, R3, R20.reuse, PT ;  /* 0x000000140300720c */ /* 0x080fe40003f86270 */
[----:B------:R-:W-:Y:S02]  /*e110*/  ISETP.GE.AND P5, PT, R11, R20, PT ;  /* 0x000000140b00720c */ /* 0x000fe40003fa6270 */
[----:B------:R-:W-:Y:S02]  /*e120*/  FMNMX R21, R81, R26, !PT ;  /* 0x0000001a51157209 */ /* 0x000fe40007800000 */
[----:B------:R-:W-:Y:S02]  /*e130*/  IADD3 R20, R12, 0xa1, RZ ;  /* 0x000000a10c147810 */ /* 0x000fe40007ffe0ff */
[----:B------:R-:W-:-:S02]  /*e140*/  FMNMX R203, R83, R200, !PT ;  /* 0x000000c853cb7209 */ /* 0x000fc40007800000 */
[----:B------:R-:W-:Y:S02]  /*e150*/  FSEL R102, R102, -INF , P2 ;  /* 0xff80000066667808 */ /* 0x000fe40001000000 */
[----:B------:R-:W-:Y:S02]  /*e160*/  FSEL R101, R101, -INF , P6 ;  /* 0xff80000065657808 */ /* 0x000fe40003000000 */
[----:B------:R-:W-:Y:S02]  /*e170*/  FMNMX R26, R84, R21, !PT ;  /* 0x00000015541a7209 */ /* 0x000fe40007800000 */
[-C--:B------:R-:W-:Y:S02]  /*e180*/  ISETP.GE.AND P2, PT, R3, R20.reuse, PT ;  /* 0x000000140300720c */ /* 0x080fe40003f46270 */
[----:B------:R-:W-:Y:S01]  /*e190*/  ISETP.GE.AND P6, PT, R11, R20, PT ;  /* 0x000000140b00720c */ /* 0x000fe20003fc6270 */
[----:B------:R-:W-:Y:S01]  /*e1a0*/  VIADD R20, R12, 0xa8 ;  /* 0x000000a80c147836 */ /* 0x000fe20000000000 */
[----:B------:R-:W-:-:S02]  /*e1b0*/  FMNMX R200, R86, R203, !PT ;  /* 0x000000cb56c87209 */ /* 0x000fc40007800000 */
[----:B------:R-:W-:Y:S02]  /*e1c0*/  FMNMX R21, R85, R26, !PT ;  /* 0x0000001a55157209 */ /* 0x000fe40007800000 */
[----:B------:R-:W-:Y:S02]  /*e1d0*/  FSEL R103, R103, -INF , P3 ;  /* 0xff80000067677808 */ /* 0x000fe40001800000 */
[----:B------:R-:W-:Y:S02]  /*e1e0*/  FSEL R104, R104, -INF , P4 ;  /* 0xff80000068687808 */ /* 0x000fe40002000000 */
[----:B------:R-:W-:Y:S02]  /*e1f0*/  FMNMX R203, R87, R200, !PT ;  /* 0x000000c857cb7209 */ /* 0x000fe40007800000 */
[-C--:B------:R-:W-:Y:S02]  /*e200*/  ISETP.GE.AND P3, PT, R3, R20.reuse, PT ;  /* 0x000000140300720c */ /* 0x080fe40003f66270 */
[----:B------:R-:W-:-:S02]  /*e210*/  ISETP.GE.AND P4, PT, R11, R20, PT ;  /* 0x000000140b00720c */ /* 0x000fc40003f86270 */
[----:B------:R-:W-:Y:S02]  /*e220*/  IADD3 R20, R12, 0xa9, RZ ;  /* 0x000000a90c147810 */ /* 0x000fe40007ffe0ff */
[----:B------:R-:W-:Y:S02]  /*e230*/  FMNMX R26, R88, R21, !PT ;  /* 0x00000015581a7209 */ /* 0x000fe40007800000 */
[----:B------:R-:W-:Y:S02]  /*e240*/  FMNMX R200, R90, R203, !PT ;  /* 0x000000cb5ac87209 */ /* 0x000fe40007800000 */
[----:B------:R-:W-:Y:S02]  /*e250*/  FSEL R106, R106, -INF , P5 ;  /* 0xff8000006a6a7808 */ /* 0x000fe40002800000 */
[----:B------:R-:W-:Y:S02]  /*e260*/  FSEL R105, R105, -INF , P2 ;  /* 0xff80000069697808 */ /* 0x000fe40001000000 */
[----:B------:R-:W-:-:S02]  /*e270*/  ISETP.GE.AND P5, PT, R3, R20, PT ;  /* 0x000000140300720c */ /* 0x000fc40003fa6270 */
[----:B------:R-:W-:Y:S02]  /*e280*/  ISETP.GE.AND P2, PT, R11, R20, PT ;  /* 0x000000140b00720c */ /* 0x000fe40003f46270 */
[----:B------:R-:W-:Y:S02]  /*e290*/  FMNMX R21, R89, R26, !PT ;  /* 0x0000001a59157209 */ /* 0x000fe40007800000 */
[----:B------:R-:W-:Y:S02]  /*e2a0*/  IADD3 R20, R12, 0xb0, RZ ;  /* 0x000000b00c147810 */ /* 0x000fe40007ffe0ff */
[----:B------:R-:W-:Y:S02]  /*e2b0*/  FMNMX R203, R91, R200, !PT ;  /* 0x000000c85bcb7209 */ /* 0x000fe40007800000 */
[----:B------:R-:W-:Y:S02]  /*e2c0*/  FSEL R107, R107, -INF , P6 ;  /* 0xff8000006b6b7808 */ /* 0x000fe40003000000 */
[----:B------:R-:W-:-:S02]  /*e2d0*/  FSEL R108, R108, -INF , P3 ;  /* 0xff8000006c6c7808 */ /* 0x000fc40001800000 */
[----:B------:R-:W-:Y:S02]  /*e2e0*/  FMNMX R26, R92, R21, !PT ;  /* 0x000000155c1a7209 */ /* 0x000fe40007800000 */
[-C--:B------:R-:W-:Y:S02]  /*e2f0*/  ISETP.GE.AND P6, PT, R3, R20.reuse, PT ;  /* 0x000000140300720c */ /* 0x080fe40003fc6270 */
[----:B------:R-:W-:Y:S01]  /*e300*/  ISETP.GE.AND P3, PT, R11, R20, PT ;  /* 0x000000140b00720c */ /* 0x000fe20003f66270 */
[----:B------:R-:W-:Y:S01]  /*e310*/  VIADD R20, R12, 0xb1 ;  /* 0x000000b10c147836 */ /* 0x000fe20000000000 */
[----:B------:R-:W-:Y:S02]  /*e320*/  FMNMX R200, R94, R203, !PT ;  /* 0x000000cb5ec87209 */ /* 0x000fe40007800000 */
[----:B------:R-:W-:Y:S02]  /*e330*/  FMNMX R21, R93, R26, !PT ;  /* 0x0000001a5d157209 */ /* 0x000fe40007800000 */
[----:B------:R-:W-:-:S02]  /*e340*/  FSEL R110, R110, -INF , P4 ;  /* 0xff8000006e6e7808 */ /* 0x000fc40002000000 */
[----:B------:R-:W-:Y:S02]  /*e350*/  FSEL R109, R109, -INF , P5 ;  /* 0xff8000006d6d7808 */ /* 0x000fe40002800000 */
[----:B------:R-:W-:Y:S02]  /*e360*/  FMNMX R203, R95, R200, !PT ;  /* 0x000000c85fcb7209 */ /* 0x000fe40007800000 */
[-C--:B------:R-:W-:Y:S02]  /*e370*/  ISETP.GE.AND P4, PT, R3, R20.reuse, PT ;  /* 0x000000140300720c */ /* 0x080fe40003f86270 */
[----:B------:R-:W-:Y:S02]  /*e380*/  ISETP.GE.AND P5, PT, R11, R20, PT ;  /* 0x000000140b00720c */ /* 0x000fe40003fa6270 */
[----:B------:R-:W-:Y:S02]  /*e390*/  IADD3 R20, R12, 0xb8, RZ ;  /* 0x000000b80c147810 */ /* 0x000fe40007ffe0ff */
[----:B------:R-:W-:-:S02]  /*e3a0*/  FMNMX R26, R96, R21, !PT ;  /* 0x00000015601a7209 */ /* 0x000fc40007800000 */
[----:B------:R-:W-:Y:S02]  /*e3b0*/  FMNMX R200, R98, R203, !PT ;  /* 0x000000cb62c87209 */ /* 0x000fe40007800000 */
[----:B------:R-:W-:Y:S02]  /*e3c0*/  FSEL R111, R111, -INF , P2 ;  /* 0xff8000006f6f7808 */ /* 0x000fe40001000000 */
[----:B------:R-:W-:Y:S02]  /*e3d0*/  FSEL R112, R112, -INF , P6 ;  /* 0xff80000070707808 */ /* 0x000fe40003000000 */
[-C--:B------:R-:W-:Y:S02]  /*e3e0*/  ISETP.GE.AND P2, PT, R3, R20.reuse, PT ;  /* 0x000000140300720c */ /* 0x080fe40003f46270 */
[----:B------:R-:W-:Y:S02]  /*e3f0*/  ISETP.GE.AND P6, PT, R11, R20, PT ;  /* 0x000000140b00720c */ /* 0x000fe40003fc6270 */
[----:B------:R-:W-:-:S02]  /*e400*/  FMNMX R21, R97, R26, !PT ;  /* 0x0000001a61157209 */ /* 0x000fc40007800000 */
[----:B------:R-:W-:Y:S02]  /*e410*/  IADD3 R20, R12, 0xb9, RZ ;  /* 0x000000b90c147810 */ /* 0x000fe40007ffe0ff */
[----:B------:R-:W-:Y:S02]  /*e420*/  FMNMX R203, R99, R200, !PT ;  /* 0x000000c863cb7209 */ /* 0x000fe40007800000 */
[----:B------:R-:W-:Y:S02]  /*e430*/  FSEL R114, R114, -INF , P3 ;  /* 0xff80000072727808 */ /* 0x000fe40001800000 */
[----:B------:R-:W-:Y:S02]  /*e440*/  FSEL R113, R113, -INF , P4 ;  /* 0xff80000071717808 */ /* 0x000fe40002000000 */
[----:B------:R-:W-:Y:S02]  /*e450*/  FMNMX R26, R100, R21, !PT ;  /* 0x00000015641a7209 */ /* 0x000fe40007800000 */
[----:B------:R-:W-:-:S02]  /*e460*/  ISETP.GE.AND P3, PT, R3, R20, PT ;  /* 0x000000140300720c */ /* 0x000fc40003f66270 */
[----:B------:R-:W-:Y:S01]  /*e470*/  ISETP.GE.AND P4, PT, R11, R20, PT ;  /* 0x000000140b00720c */ /* 0x000fe20003f86270 */
[----:B------:R-:W-:Y:S01]  /*e480*/  VIADD R20, R12, 0xc0 ;  /* 0x000000c00c147836 */ /* 0x000fe20000000000 */
[----:B------:R-:W-:Y:S02]  /*e490*/  FMNMX R200, R102, R203, !PT ;  /* 0x000000cb66c87209 */ /* 0x000fe40007800000 */
[----:B------:R-:W-:Y:S02]  /*e4a0*/  FMNMX R21, R101, R26, !PT ;  /* 0x0000001a65157209 */ /* 0x000fe40007800000 */
[----:B------:R-:W-:Y:S02]  /*e4b0*/  FSEL R115, R115, -INF , P5 ;  /* 0xff80000073737808 */ /* 0x000fe40002800000 */
[----:B------:R-:W-:Y:S02]  /*e4c0*/  FSEL R116, R116, -INF , P2 ;  /* 0xff80000074747808 */ /* 0x000fe40001000000 */
[----:B------:R-:W-:-:S02]  /*e4d0*/  FMNMX R203, R103, R200, !PT ;  /* 0x000000c867cb7209 */ /* 0x000fc40007800000 */
[-C--:B------:R-:W-:Y:S02]  /*e4e0*/  ISETP.GE.AND P5, PT, R3, R20.reuse, PT ;  /* 0x000000140300720c */ /* 0x080fe40003fa6270 */
[----:B------:R-:W-:Y:S02]  /*e4f0*/  ISETP.GE.AND P2, PT, R11, R20, PT ;  /* 0x000000140b00720c */ /* 0x000fe40003f46270 */
[----:B------:R-:W-:Y:S02]  /*e500*/  IADD3 R20, R12, 0xc1, RZ ;  /* 0x000000c10c147810 */ /* 0x000fe40007ffe0ff */
        /* <DEDUP_REMOVED lines=114> */
[----:B------:R-:W-:Y:S02]  /*ec30*/  FMNMX R20, R144, R21, !PT ;  /* 0x0000001590147209 */ /* 0x000fe40007800000 */
[----:B------:R-:W-:-:S02]  /*ec40*/  FSEL R147, R147, -INF , P6 ;  /* 0xff80000093937808 */ /* 0x000fc40003000000 */
[----:B------:R-:W-:Y:S02]  /*ec50*/  FMNMX R26, R146, R203, !PT ;  /* 0x000000cb921a7209 */ /* 0x000fe40007800000 */
[----:B------:R-:W-:Y:S02]  /*ec60*/  FSEL R148, R148, -INF , P3 ;  /* 0xff80000094947808 */ /* 0x000fe40001800000 */
[----:B------:R-:W-:Y:S02]  /*ec70*/  FMNMX R21, R145, R20, !PT ;  /* 0x0000001491157209 */ /* 0x000fe40007800000 */
[----:B------:R-:W-:Y:S02]  /*ec80*/  FSEL R150, R150, -INF , P4 ;  /* 0xff80000096967808 */ /* 0x000fe40002000000 */
[----:B------:R-:W-:Y:S02]  /*ec90*/  FMNMX R203, R147, R26, !PT ;  /* 0x0000001a93cb7209 */ /* 0x000fe40007800000 */
[----:B------:R-:W-:-:S02]  /*eca0*/  FSEL R149, R149, -INF , P5 ;  /* 0xff80000095957808 */ /* 0x000fc40002800000 */
[----:B------:R-:W-:Y:S02]  /*ecb0*/  FMNMX R20, R148, R21, !PT ;  /* 0x0000001594147209 */ /* 0x000fe40007800000 */
[----:B------:R-:W-:Y:S02]  /*ecc0*/  FSEL R151, R151, -INF , P2 ;  /* 0xff80000097977808 */ /* 0x000fe40001000000 */
[----:B------:R-:W-:Y:S02]  /*ecd0*/  FMNMX R200, R150, R203, !PT ;  /* 0x000000cb96c87209 */ /* 0x000fe40007800000 */
[----:B------:R-:W-:Y:S02]  /*ece0*/  FMNMX R26, R149, R20, !PT ;  /* 0x00000014951a7209 */ /* 0x000fe40007800000 */
[----:B------:R-:W-:Y:S02]  /*ecf0*/  FMNMX R200, R151, R200, !PT ;  /* 0x000000c897c87209 */ /* 0x000fe40007800000 */
[----:B------:R-:W-:Y:S01]  /*ed00*/  IADD3 R17, R17, 0x1, RZ ;  /* 0x0000000111117810 */ /* 0x000fe20007ffe0ff */
[----:B------:R-:W1:Y:S04]  /*ed10*/  SHFL.BFLY PT, R21, R26, 0x1, 0x1f ;  /* 0x0c201f001a157f89 */ /* 0x000e6800000e0000 */
[----:B------:R-:W2:Y:S01]  /*ed20*/  SHFL.BFLY PT, R203, R200, 0x1, 0x1f ;  /* 0x0c201f00c8cb7f89 */ /* 0x000ea200000e0000 */
[----:B-1----:R-:W-:-:S02]  /*ed30*/  FMNMX R202, R26, R21, !PT ;  /* 0x000000151aca7209 */ /* 0x002fc40007800000 */
        /* <DEDUP_REMOVED lines=8> */
[----:B------:R-:W-:Y:S02]  /*edc0*/  FSEL R205, R21, RZ, P3 ;  /* 0x000000ff15cd7208 */ /* 0x000fe40001800000 */
[----:B------:R-:W-:Y:S01]  /*edd0*/  ISETP.NE.AND P2, PT, R17, 0x4, PT ;  /* 0x000000041100780c */ /* 0x000fe20003f45270 */
[----:B------:R-:W-:Y:S02]  /*ede0*/  FADD R23, -R204, R23 ;  /* 0x00000017cc177221 */ /* 0x000fe40000000100 */
[----:B------:R-:W-:Y:S01]  /*edf0*/  FADD R22, -R205, R22 ;  /* 0x00000016cd167221 */ /* 0x000fe20000000100 */
[----:B------:R-:W-:Y:S01]  /*ee00*/  SEL R17, R17, RZ, P2 ;  /* 0x000000ff11117207 */ /* 0x000fe20001000000 */
[----:B------:R-:W-:Y:S01]  /*ee10*/  FMUL R200, R23, UR6 ;  /* 0x0000000617c87c20 */ /* 0x000fe20008400000 */
[C---:B------:R-:W-:Y:S01]  /*ee20*/  LEA R23, R7.reuse, R14, 0x3 ;  /* 0x0000000e07177211 */ /* 0x040fe200078e18ff */
[----:B------:R-:W-:Y:S01]  /*ee30*/  FMUL R22, R22, UR6 ;  /* 0x0000000616167c20 */ /* 0x000fe20008400000 */
[----:B------:R-:W-:-:S02]  /*ee40*/  VIADD R7, R7, 0x1 ;  /* 0x0000000107077836 */ /* 0x000fc40000000000 */
[----:B------:R-:W-:Y:S02]  /*ee50*/  FSETP.GEU.AND P3, PT, R200, -126, PT ;  /* 0xc2fc0000c800780b */ /* 0x000fe40003f6e000 */
[----:B------:R-:W-:Y:S02]  /*ee60*/  FSETP.GEU.AND P4, PT, R22, -126, PT ;  /* 0xc2fc00001600780b */ /* 0x000fe40003f8e000 */
[----:B------:R-:W-:Y:S02]  /*ee70*/  PRMT R26, RZ, 0x654, R23 ;  /* 0x00000654ff1a7816 */ /* 0x000fe40000000017 */
[----:B------:R-:W-:Y:S02]  /*ee80*/  SEL R23, RZ, 0x1, P2 ;  /* 0x00000001ff177807 */ /* 0x000fe40001000000 */
[----:B------:R1:W-:Y:S01]  /*ee90*/  SYNCS.ARRIVE.TRANS64.RED.A1T0 RZ, [R26+URZ], RZ ;  /* 0x000000ff1aff79a7 */ /* 0x0003e2000810043f */
[----:B------:R-:W-:Y:S02]  /*eea0*/  ISETP.NE.AND P2, PT, R7, 0x4, PT ;  /* 0x000000040700780c */ /* 0x000fe40003f45270 */
[----:B------:R-:W-:-:S02]  /*eeb0*/  LOP3.LUT R4, R4, R23, RZ, 0x3c, !PT ;  /* 0x0000001704047212 */ /* 0x000fc400078e3cff */
[----:B------:R-:W-:Y:S01]  /*eec0*/  @!P3 FMUL R200, R200, 0.5 ;  /* 0x3f000000c8c8b820 */ /* 0x000fe20000400000 */
[----:B------:R-:W-:Y:S01]  /*eed0*/  LEA R23, R17, R2, 0x3 ;  /* 0x0000000211177211 */ /* 0x000fe200078e18ff */
[----:B------:R-:W-:-:S04]  /*eee0*/  @!P4 FMUL R22, R22, 0.5 ;  /* 0x3f0000001616c820 */ /* 0x000fc80000400000 */
[----:B------:R-:W2:Y:S08]  /*eef0*/  MUFU.EX2 R200, R200 ;  /* 0x000000c800c87308 */ /* 0x000eb00000000800 */
[----:B------:R3:W4:Y:S01]  /*ef00*/  MUFU.EX2 R202, R22 ;  /* 0x0000001600ca7308 */ /* 0x0007220000000800 */
[----:B--2---:R-:W-:Y:S01]  /*ef10*/  @!P3 FMUL R200, R200, R200 ;  /* 0x000000c8c8c8b220 */ /* 0x004fe20000400000 */
[----:B---3--:R-:W-:-:S03]  /*ef20*/  SHF.L.U32 R22, R4, 0x1f, RZ ;  /* 0x0000001f04167819 */ /* 0x008fc600000006ff */
[-C--:B------:R-:W-:Y:S01]  /*ef30*/  FMUL R152, R152, R200.reuse ;  /* 0x000000c898987220 */ /* 0x080fe20000400000 */
[-C--:B------:R-:W-:Y:S01]  /*ef40*/  FMUL R153, R153, R200.reuse ;  /* 0x000000c899997220 */ /* 0x080fe20000400000 */
[-C--:B------:R-:W-:Y:S01]  /*ef50*/  FMUL R156, R156, R200.reuse ;  /* 0x000000c89c9c7220 */ /* 0x080fe20000400000 */
[----:B------:R-:W-:Y:S01]  /*ef60*/  FMUL R157, R157, R200 ;  /* 0x000000c89d9d7220 */ /* 0x000fe20000400000 */
[----:B----4-:R-:W-:Y:S01]  /*ef70*/  @!P4 FMUL R202, R202, R202 ;  /* 0x000000cacacac220 */ /* 0x010fe20000400000 */
        /* <DEDUP_REMOVED lines=43> */
[----:B-1----:R-:W-:-:S07]  /*f230*/  FMUL R199, R199, R202 ;  /* 0x000000cac7c77220 */ /* 0x002fce0000400000 */
.L_x_45:
[----:B-1----:R1:W2:Y:S02]  /*f240*/  SYNCS.PHASECHK.TRANS64.TRYWAIT P3, [R23+URZ+0x33000], R22 ;  /* 0x03300016170075a7 */ /* 0x0022a4000806017f */
[----:B--2---:R-:W-:Y:S05]  /*f250*/  @!P3 NANOSLEEP.SYNCS 0x989680 ;  /* 0x009896800000b95d */ /* 0x004fea0003900000 */
[----:B------:R-:W2:Y:S02]  /*f260*/  @!P3 SYNCS.PHASECHK.TRANS64 P3, [R23+URZ+0x33000], R22 ;  /* 0x033000161700b5a7 */ /* 0x000ea4000806007f */
[----:B--2---:R-:W-:Y:S05]  /*f270*/  @!P3 BRA `(.L_x_45) ;  /* 0xfffffffc00f0b947 */ /* 0x004fea000383ffff */
[----:B------:R-:W-:Y:S05]  /*f280*/  BSYNC B0 ;  /* 0x0000000000007941 */ /* 0x000fea0003800000 */
.L_x_44:
[----:B-1----:R-:W1:Y:S01]  /*f290*/  LDC R22, c[0x0][0x604] ;  /* 0x00018100ff167b82 */ /* 0x002e620000000800 */
[----:B------:R-:W-:Y:S01]  /*f2a0*/  MOV R212, UR15 ;  /* 0x0000000f00d47c02 */ /* 0x000fe20008000f00 */
[----:B------:R-:W-:Y:S01]  /*f2b0*/  IMAD.MOV.U32 R213, RZ, RZ, -0x7fffffe0 ;  /* 0x80000020ffd57424 */ /* 0x000fe200078e00ff */
[----:B------:R-:W-:Y:S05]  /*f2c0*/  WARPSYNC.ALL ;  /* 0x0000000000007948 */ /* 0x000fea0003800000 */
[----:B------:R-:W-:Y:S01]  /*f2d0*/  IMAD R212, R17, 0xc00, R212 ;  /* 0x00000c0011d47824 */ /* 0x000fe200078e02d4 */
[----:B------:R-:W-:-:S04]  /*f2e0*/  R2UR UR7, R213 ;  /* 0x00000000d50772ca */ /* 0x000fc800000e0000 */
[----:B------:R-:W-:Y:S01]  /*f2f0*/  R2UR UR6, R212 ;  /* 0x00000000d40672ca */ /* 0x000fe200000e0000 */
[-C--:B-1----:R-:W-:Y:S01]  /*f300*/  FMUL R203, R205, R22.reuse ;  /* 0x00000016cdcb7220 */ /* 0x082fe20000400000 */
[----:B------:R-:W-:-:S03]  /*f310*/  FMUL R23, R204, R22 ;  /* 0x00000016cc177220 */ /* 0x000fc60000400000 */
[-C--:B------:R-:W-:Y:S01]  /*f320*/  FFMA R205, R201, R22.reuse, -R203 ;  /* 0x00000016c9cd7223 */ /* 0x080fe200000008cb */
[-CC-:B------:R-:W-:Y:S01]  /*f330*/  FFMA R24, R24, R22.reuse, -R23.reuse ;  /* 0x0000001618187223 */ /* 0x180fe20000000817 */
[-C--:B------:R-:W-:Y:S01]  /*f340*/  FFMA R25, R25, R22.reuse, -R23 ;  /* 0x0000001619197223 */ /* 0x080fe20000000817 */
[-C--:B------:R-:W-:Y:S01]  /*f350*/  FFMA R27, R27, R22.reuse, -R203 ;  /* 0x000000161b1b7223 */ /* 0x080fe200000008cb */
[-CC-:B------:R-:W-:Y:S01]  /*f360*/  FFMA R28, R28, R22.reuse, -R23.reuse ;  /* 0x000000161c1c7223 */ /* 0x180fe20000000817 */
[----:B------:R-:W-:Y:S01]  /*f370*/  FSETP.GEU.AND P5, PT, R205, -126, PT ;  /* 0xc2fc0000cd00780b */ /* 0x000fe20003fae000 */
[-C--:B------:R-:W-:Y:S01]  /*f380*/  FFMA R29, R29, R22.reuse, -R23 ;  /* 0x000000161d1d7223 */ /* 0x080fe20000000817 */
[----:B------:R-:W-:Y:S01]  /*f390*/  FSETP.GEU.AND P3, PT, R24, -126, PT ;  /* 0xc2fc00001800780b */ /* 0x000fe20003f6e000 */
[-CC-:B------:R-:W-:Y:S01]  /*f3a0*/  FFMA R30, R30, R22.reuse, -R203.reuse ;  /* 0x000000161e1e7223 */ /* 0x180fe200000008cb */
[----:B------:R-:W-:Y:S01]  /*f3b0*/  FSETP.GEU.AND P4, PT, R25, -126, PT ;  /* 0xc2fc00001900780b */ /* 0x000fe20003f8e000 */
[-C--:B------:R-:W-:Y:S01]  /*f3c0*/  FFMA R31, R31, R22.reuse, -R203 ;  /* 0x000000161f1f7223 */ /* 0x080fe200000008cb */
[----:B------:R-:W-:Y:S01]  /*f3d0*/  FSETP.GEU.AND P6, PT, R27, -126, PT ;  /* 0xc2fc00001b00780b */ /* 0x000fe20003fce000 */
[-CC-:B------:R-:W-:Y:S01]  /*f3e0*/  FFMA R32, R32, R22.reuse, -R23.reuse ;  /* 0x0000001620207223 */ /* 0x180fe20000000817 */
[-C--:B------:R-:W-:Y:S01]  /*f3f0*/  FFMA R33, R33, R22.reuse, -R23 ;  /* 0x0000001621217223 */ /* 0x080fe20000000817 */
[-CC-:B------:R-:W-:Y:S01]  /*f400*/  FFMA R34, R34, R22.reuse, -R203.reuse ;  /* 0x0000001622227223 */ /* 0x180fe200000008cb */
[-C--:B------:R-:W-:Y:S01]  /*f410*/  FFMA R35, R35, R22.reuse, -R203 ;  /* 0x0000001623237223 */ /* 0x080fe200000008cb */
[-CC-:B------:R-:W-:Y:S01]  /*f420*/  FFMA R36, R36, R22.reuse, -R23.reuse ;  /* 0x0000001624247223 */ /* 0x180fe20000000817 */
[-C--:B------:R-:W-:Y:S01]  /*f430*/  FFMA R37, R37, R22.reuse, -R23 ;  /* 0x0000001625257223 */ /* 0x080fe20000000817 */
[----:B------:R-:W-:Y:S01]  /*f440*/  @!P5 FMUL R205, R205, 0.5 ;  /* 0x3f000000cdcdd820 */ /* 0x000fe20000400000 */
[-CC-:B------:R-:W-:Y:S01]  /*f450*/  FFMA R38, R38, R22.reuse, -R203.reuse ;  /* 0x0000001626267223 */ /* 0x180fe200000008cb */
[----:B------:R-:W-:Y:S01]  /*f460*/  @!P3 FMUL R24, R24, 0.5 ;  /* 0x3f0000001818b820 */ /* 0x000fe20000400000 */
[-C--:B------:R-:W-:Y:S01]  /*f470*/  FFMA R39, R39, R22.reuse, -R203 ;  /* 0x0000001627277223 */ /* 0x080fe200000008cb */
[----:B------:R-:W-:Y:S01]  /*f480*/  @!P4 FMUL R25, R25, 0.5 ;  /* 0x3f0000001919c820 */ /* 0x000fe20000400000 */
[-CC-:B------:R-:W-:Y:S01]  /*f490*/  FFMA R40, R40, R22.reuse, -R23.reuse ;  /* 0x0000001628287223 */ /* 0x180fe20000000817 */
[----:B------:R-:W-:Y:S01]  /*f4a0*/  @!P6 FMUL R27, R27, 0.5 ;  /* 0x3f0000001b1be820 */ /* 0x000fe20000400000 */
[----:B------:R-:W1:Y:S01]  /*f4b0*/  MUFU.EX2 R207, R24 ;  /* 0x0000001800cf7308 */ /* 0x000e620000000800 */
[-C--:B------:R-:W-:Y:S01]  /*f4c0*/  FFMA R41, R41, R22.reuse, -R23 ;  /* 0x0000001629297223 */ /* 0x080fe20000000817 */
[-CC-:B------:R-:W-:Y:S01]  /*f4d0*/  FFMA R42, R42, R22.reuse, -R203.reuse ;  /* 0x000000162a2a7223 */ /* 0x180fe200000008cb */
[-C--:B------:R-:W-:Y:S01]  /*f4e0*/  FFMA R43, R43, R22.reuse, -R203 ;  /* 0x000000162b2b7223 */ /* 0x080fe200000008cb */
[-CC-:B------:R-:W-:Y:S01]  /*f4f0*/  FFMA R44, R44, R22.reuse, -R23.reuse ;  /* 0x000000162c2c7223 */ /* 0x180fe20000000817 */
[-C--:B------:R-:W-:Y:S01]  /*f500*/  FFMA R45, R45, R22.reuse, -R23 ;  /* 0x000000162d2d7223 */ /* 0x080fe20000000817 */
[-CC-:B------:R-:W-:Y:S01]  /*f510*/  FFMA R46, R46, R22.reuse, -R203.reuse ;  /* 0x000000162e2e7223 */ /* 0x180fe200000008cb */
[-C--:B------:R-:W-:Y:S01]  /*f520*/  FFMA R47, R47, R22.reuse, -R203 ;  /* 0x000000162f2f7223 */ /* 0x080fe200000008cb */
[----:B------:R-:W2:Y:S01]  /*f530*/  MUFU.EX2 R201, R25 ;  /* 0x0000001900c97308 */ /* 0x000ea20000000800 */
[-CC-:B------:R-:W-:Y:S01]  /*f540*/  FFMA R48, R48, R22.reuse, -R23.reuse ;  /* 0x0000001630307223 */ /* 0x180fe20000000817 */
[-C--:B------:R-:W-:Y:S01]  /*f550*/  FFMA R49, R49, R22.reuse, -R23 ;  /* 0x0000001631317223 */ /* 0x080fe20000000817 */
[-CC-:B------:R-:W-:Y:S01]  /*f560*/  FFMA R51, R51, R22.reuse, -R203.reuse ;  /* 0x0000001633337223 */ /* 0x180fe200000008cb */
[-CC-:B------:R-:W-:Y:S01]  /*f570*/  FFMA R50, R50, R22.reuse, -R203.reuse ;  /* 0x0000001632327223 */ /* 0x180fe200000008cb */
[-C--:B------:R-:W-:Y:S01]  /*f580*/  FFMA R54, R54, R22.reuse, -R203 ;  /* 0x0000001636367223 */ /* 0x080fe200000008cb */
[-CC-:B------:R-:W-:Y:S01]  /*f590*/  FFMA R56, R56, R22.reuse, -R23.reuse ;  /* 0x0000001638387223 */ /* 0x180fe20000000817 */
[-C--:B------:R-:W-:Y:S01]  /*f5a0*/  FFMA R57, R57, R22.reuse, -R23 ;  /* 0x0000001639397223 */ /* 0x080fe20000000817 */
[----:B------:R-:W3:Y:S01]  /*f5b0*/  MUFU.EX2 R205, R205 ;  /* 0x000000cd00cd7308 */ /* 0x000ee20000000800 */
[----:B-1----:R-:W-:Y:S01]  /*f5c0*/  @!P3 FMUL R207, R207, R207 ;  /* 0x000000cfcfcfb220 */ /* 0x002fe20000400000 */
[----:B------:R-:W-:Y:S01]  /*f5d0*/  FSETP.GEU.AND P3, PT, R28, -126, PT ;  /* 0xc2fc00001c00780b */ /* 0x000fe20003f6e000 */
[-CC-:B------:R-:W-:Y:S01]  /*f5e0*/  FFMA R58, R58, R22.reuse, -R203.reuse ;  /* 0x000000163a3a7223 */ /* 0x180fe200000008cb */
[-C--:B------:R-:W-:Y:S01]  /*f5f0*/  FFMA R59, R59, R22.reuse, -R203 ;  /* 0x000000163b3b7223 */ /* 0x080fe200000008cb */
[-CC-:B------:R-:W-:Y:S01]  /*f600*/  FFMA R60, R60, R22.reuse, -R23.reuse ;  /* 0x000000163c3c7223 */ /* 0x180fe20000000817 */
[-C--:B------:R-:W-:Y:S01]  /*f610*/  FFMA R61, R61, R22.reuse, -R23 ;  /* 0x000000163d3d7223 */ /* 0x080fe20000000817 */
[-CC-:B------:R-:W-:Y:S01]  /*f620*/  FFMA R62, R62, R22.reuse, -R203.reuse ;  /* 0x000000163e3e7223 */ /* 0x180fe200000008cb */
[----:B------:R-:W1:Y:S01]  /*f630*/  MUFU.EX2 R204, R27 ;  /* 0x0000001b00cc7308 */ /* 0x000e620000000800 */
[----:B--2---:R-:W-:Y:S01]  /*f640*/  @!P4 FMUL R201, R201, R201 ;  /* 0x000000c9c9c9c220 */ /* 0x004fe20000400000 */
[----:B------:R-:W-:Y:S01]  /*f650*/  FSETP.GEU.AND P4, PT, R29, -126, PT ;  /* 0xc2fc00001d00780b */ /* 0x000fe20003f8e000 */
[-C--:B------:R-:W-:Y:S01]  /*f660*/  FFMA R63, R63, R22.reuse, -R203 ;  /* 0x000000163f3f7223 */ /* 0x080fe200000008cb */
[-CC-:B------:R-:W-:Y:S01]  /*f670*/  FFMA R64, R64, R22.reuse, -R23.reuse ;  /* 0x0000001640407223 */ /* 0x180fe20000000817 */
[-C--:B------:R-:W-:Y:S01]  /*f680*/  FFMA R65, R65, R22.reuse, -R23 ;  /* 0x0000001641417223 */ /* 0x080fe20000000817 */
[----:B------:R-:W-:Y:S01]  /*f690*/  F2FP.BF16.F32.PACK_AB R24, R201, R207 ;  /* 0x000000cfc918723e */ /* 0x000fe200000010ff */
[----:B------:R-:W-:Y:S01]  /*f6a0*/  @!P3 FMUL R28, R28, 0.5 ;  /* 0x3f0000001c1cb820 */ /* 0x000fe20000400000 */
[-CC-:B------:R-:W-:Y:S01]  /*f6b0*/  FFMA R66, R66, R22.reuse, -R203.reuse ;  /* 0x0000001642427223 */ /* 0x180fe200000008cb */
[----:B---3--:R-:W-:Y:S01]  /*f6c0*/  @!P5 FMUL R205, R205, R205 ;  /* 0x000000cdcdcdd220 */ /* 0x008fe20000400000 */
[----:B------:R-:W-:Y:S01]  /*f6d0*/  FSETP.GEU.AND P5, PT, R30, -126, PT ;  /* 0xc2fc00001e00780b */ /* 0x000fe20003fae000 */
[----:B------:R2:W3:Y:S01]  /*f6e0*/  MUFU.EX2 R211, R28 ;  /* 0x0000001c00d37308 */ /* 0x0004e20000000800 */
[-C--:B------:R-:W-:Y:S01]  /*f6f0*/  FFMA R67, R67, R22.reuse, -R203 ;  /* 0x0000001643437223 */ /* 0x080fe200000008cb */
[-C--:B------:R-:W-:Y:S01]  /*f700*/  FFMA R69, R69, R22.reuse, -R23 ;  /* 0x0000001645457223 */ /* 0x080fe20000000817 */
[-CC-:B------:R-:W-:Y:S01]  /*f710*/  FFMA R70, R70, R22.reuse, -R203.reuse ;  /* 0x0000001646467223 */ /* 0x180fe200000008cb */
[----:B------:R-:W-:Y:S01]  /*f720*/  @!P4 FMUL R29, R29, 0.5 ;  /* 0x3f0000001d1dc820 */ /* 0x000fe20000400000 */
[----:B------:R-:W-:Y:S01]  /*f730*/  FFMA R71, R71, R22, -R203 ;  /* 0x0000001647477223 */ /* 0x000fe200000008cb */
[----:B-1----:R-:W-:Y:S01]  /*f740*/  @!P6 FMUL R204, R204, R204 ;  /* 0x000000cccccce220 */ /* 0x002fe20000400000 */
[----:B------:R-:W-:Y:S01]  /*f750*/  FSETP.GEU.AND P6, PT, R31, -126, PT ;  /* 0xc2fc00001f00780b */ /* 0x000fe20003fce000 */
[----:B------:R1:W4:Y:S01]  /*f760*/  MUFU.EX2 R208, R29 ;  /* 0x0000001d00d07308 */ /* 0x0003220000000800 */
[----:B--2---:R-:W-:Y:S01]  /*f770*/  IADD3 R28, R212, 0x40, RZ ;  /* 0x00000040d41c7810 */ /* 0x004fe20007ffe0ff */
[-CC-:B------:R-:W-:Y:S01]  /*f780*/  FFMA R72, R72, R22.reuse, -R23.reuse ;  /* 0x0000001648487223 */ /* 0x180fe20000000817 */
[----:B------:R-:W-:Y:S01]  /*f790*/  F2FP.BF16.F32.PACK_AB R25, R204, R205 ;  /* 0x000000cdcc19723e */ /* 0x000fe200000010ff */
[----:B------:R-:W-:Y:S01]  /*f7a0*/  @!P5 FMUL R30, R30, 0.5 ;  /* 0x3f0000001e1ed820 */ /* 0x000fe20000400000 */
[-C--:B------:R-:W-:Y:S01]  /*f7b0*/  FFMA R73, R73, R22.reuse, -R23 ;  /* 0x0000001649497223 */ /* 0x080fe20000000817 */
[-CC-:B------:R-:W-:Y:S01]  /*f7c0*/  FFMA R74, R74, R22.reuse, -R203.reuse ;  /* 0x000000164a4a7223 */ /* 0x180fe200000008cb */
[-C--:B------:R-:W-:Y:S01]  /*f7d0*/  FFMA R75, R75, R22.reuse, -R203 ;  /* 0x000000164b4b7223 */ /* 0x080fe200000008cb */
[----:B------:R-:W2:Y:S01]  /*f7e0*/  MUFU.EX2 R206, R30 ;  /* 0x0000001e00ce7308 */ /* 0x000ea20000000800 */
[----:B---3--:R-:W-:Y:S01]  /*f7f0*/  @!P3 FMUL R211, R211, R211 ;  /* 0x000000d3d3d3b220 */ /* 0x008fe20000400000 */
[----:B------:R-:W-:Y:S01]  /*f800*/  FSETP.GEU.AND P3, PT, R32, -126, PT ;  /* 0xc2fc00002000780b */ /* 0x000fe20003f6e000 */
[-CC-:B------:R-:W-:Y:S01]  /*f810*/  FFMA R76, R76, R22.reuse, -R23.reuse ;  /* 0x000000164c4c7223 */ /* 0x180fe20000000817 */
[----:B------:R-:W-:Y:S01]  /*f820*/  @!P6 FMUL R31, R31, 0.5 ;  /* 0x3f0000001f1fe820 */ /* 0x000fe20000400000 */
[----:B-1----:R-:W-:Y:S01]  /*f830*/  MOV R29, 0x80000020 ;  /* 0x80000020001d7802 */ /* 0x002fe20000000f00 */
[-C--:B------:R-:W-:Y:S01]  /*f840*/  FFMA R77, R77, R22.reuse, -R23 ;  /* 0x000000164d4d7223 */ /* 0x080fe20000000817 */
[--C-:B------:R-:W-:Y:S01]  /*f850*/  FFMA R78, R78, R22, -R203.reuse ;  /* 0x000000164e4e7223 */ /* 0x100fe200000008cb */
[----:B------:R-:W1:Y:S01]  /*f860*/  MUFU.EX2 R209, R31 ;  /* 0x0000001f00d17308 */ /* 0x000e620000000800 */
[----:B----4-:R-:W-:Y:S01]  /*f870*/  @!P4 FMUL R208, R208, R208 ;  /* 0x000000d0d0d0c220 */ /* 0x010fe20000400000 */
[----:B------:R-:W-:Y:S01]  /*f880*/  FSETP.GEU.AND P4, PT, R33, -126, PT ;  /* 0xc2fc00002100780b */ /* 0x000fe20003f8e000 */
[-C--:B------:R-:W-:Y:S01]  /*f890*/  FFMA R79, R79, R22.reuse, -R203 ;  /* 0x000000164f4f7223 */ /* 0x080fe200000008cb */
[-C--:B------:R-:W-:Y:S01]  /*f8a0*/  FFMA R81, R81, R22.reuse, -R23 ;  /* 0x0000001651517223 */ /* 0x080fe20000000817 */
[-CC-:B------:R-:W-:Y:S01]  /*f8b0*/  FFMA R82, R82, R22.reuse, -R203.reuse ;  /* 0x0000001652527223 */ /* 0x180fe200000008cb */
[----:B------:R-:W-:Y:S01]  /*f8c0*/  F2FP.BF16.F32.PACK_AB R26, R208, R211 ;  /* 0x000000d3d01a723e */ /* 0x000fe200000010ff */
[----:B------:R-:W-:Y:S01]  /*f8d0*/  @!P3 FMUL R32, R32, 0.5 ;  /* 0x3f0000002020b820 */ /* 0x000fe20000400000 */
[----:B------:R-:W-:Y:S01]  /*f8e0*/  FFMA R83, R83, R22, -R203 ;  /* 0x0000001653537223 */ /* 0x000fe200000008cb */
[----:B--2---:R-:W-:Y:S01]  /*f8f0*/  @!P5 FMUL R206, R206, R206 ;  /* 0x000000cececed220 */ /* 0x004fe20000400000 */
[----:B------:R-:W-:Y:S01]  /*f900*/  FSETP.GEU.AND P5, PT, R34, -126, PT ;  /* 0xc2fc00002200780b */ /* 0x000fe20003fae000 */
[-C--:B------:R-:W-:Y:S01]  /*f910*/  FFMA R89, R89, R22.reuse, -R23 ;  /* 0x0000001659597223 */ /* 0x080fe20000000817 */
[-C--:B------:R-:W-:Y:S01]  /*f920*/  FFMA R90, R90, R22.reuse, -R203 ;  /* 0x000000165a5a7223 */ /* 0x080fe200000008cb */
[-C--:B------:R-:W-:Y:S01]  /*f930*/  FFMA R88, R88, R22.reuse, -R23 ;  /* 0x0000001658587223 */ /* 0x080fe20000000817 */
[-C--:B------:R-:W-:Y:S01]  /*f940*/  FFMA R91, R91, R22.reuse, -R203 ;  /* 0x000000165b5b7223 */ /* 0x080fe200000008cb */
[----:B------:R-:W-:Y:S01]  /*f950*/  @!P4 FMUL R33, R33, 0.5 ;  /* 0x3f0000002121c820 */ /* 0x000fe20000400000 */
[-C--:B------:R-:W-:Y:S01]  /*f960*/  FFMA R92, R92, R22.reuse, -R23 ;  /* 0x000000165c5c7223 */ /* 0x080fe20000000817 */
[----:B-1----:R-:W-:Y:S01]  /*f970*/  @!P6 FMUL R209, R209, R209 ;  /* 0x000000d1d1d1e220 */ /* 0x002fe20000400000 */
[----:B------:R-:W-:Y:S01]  /*f980*/  FSETP.GEU.AND P6, PT, R35, -126, PT ;  /* 0xc2fc00002300780b */ /* 0x000fe20003fce000 */
[-C--:B------:R-:W-:Y:S01]  /*f990*/  FFMA R95, R95, R22.reuse, -R203 ;  /* 0x000000165f5f7223 */ /* 0x080fe200000008cb */
[-CC-:B------:R-:W-:Y:S01]  /*f9a0*/  FFMA R96, R96, R22.reuse, -R23.reuse ;  /* 0x0000001660607223 */ /* 0x180fe20000000817 */
[----:B------:R-:W-:Y:S01]  /*f9b0*/  FFMA R97, R97, R22, -R23 ;  /* 0x0000001661617223 */ /* 0x000fe20000000817 */
[----:B------:R-:W-:Y:S01]  /*f9c0*/  F2FP.BF16.F32.PACK_AB R27, R209, R206 ;  /* 0x000000ced11b723e */ /* 0x000fe200000010ff */
[----:B------:R-:W-:Y:S01]  /*f9d0*/  @!P5 FMUL R34, R34, 0.5 ;  /* 0x3f0000002222d820 */ /* 0x000fe20000400000 */
[-CC-:B------:R-:W-:Y:S01]  /*f9e0*/  FFMA R98, R98, R22.reuse, -R203.reuse ;  /* 0x0000001662627223 */ /* 0x180fe200000008cb */
[-C--:B------:R-:W-:Y:S01]  /*f9f0*/  FFMA R99, R99, R22.reuse, -R203 ;  /* 0x0000001663637223 */ /* 0x080fe200000008cb */
[----:B------:R-:W-:Y:S01]  /*fa00*/  WARPGROUP.ARRIVE ;  /* 0x00000000000079c5 */ /* 0x000fe20000000000 */
[-CC-:B------:R-:W-:Y:S01]  /*fa10*/  FFMA R104, R104, R22.reuse, -R23.reuse ;  /* 0x0000001668687223 */ /* 0x180fe20000000817 */
[-C--:B------:R-:W-:Y:S01]  /*fa20*/  FFMA R105, R105, R22.reuse, -R23 ;  /* 0x0000001669697223 */ /* 0x080fe20000000817 */
[-CC-:B------:R-:W-:Y:S01]  /*fa30*/  FFMA R106, R106, R22.reuse, -R203.reuse ;  /* 0x000000166a6a7223 */ /* 0x180fe200000008cb */
[-C--:B------:R-:W-:Y:S01]  /*fa40*/  FFMA R107, R107, R22.reuse, -R203 ;  /* 0x000000166b6b7223 */ /* 0x080fe200000008cb */
[----:B------:R-:W-:Y:S01]  /*fa50*/  @!P6 FMUL R35, R35, 0.5 ;  /* 0x3f0000002323e820 */ /* 0x000fe20000400000 */
[----:B------:R-:W-:Y:S01]  /*fa60*/  HGMMA.64x96x16.F32.BF16 R152, R24, gdesc[UR4].tnspB, R152, gsb0 ;  /* 0x4160000418987df0 */ /* 0x000fe20008001898 */
[----:B------:R-:W-:Y:S01]  /*fa70*/  R2UR UR6, R28 ;  /* 0x000000001c0672ca */ /* 0x000fe200000e0000 */
[-CC-:B------:R-:W-:Y:S01]  /*fa80*/  FFMA R112, R112, R22.reuse, -R23.reuse ;  /* 0x0000001670707223 */ /* 0x180fe20000000817 */
[----:B------:R-:W-:Y:S01]  /*fa90*/  R2UR UR7, R29 ;  /* 0x000000001d0772ca */ /* 0x000fe200000e0000 */
[-C--:B------:R-:W-:Y:S01]  /*faa0*/  FFMA R113, R113, R22.reuse, -R23 ;  /* 0x0000001671717223 */ /* 0x080fe20000000817 */
[-CC-:B------:R-:W-:Y:S01]  /*fab0*/  FFMA R114, R114, R22.reuse, -R203.reuse ;  /* 0x0000001672727223 */ /* 0x180fe200000008cb */
[-C--:B------:R-:W-:Y:S01]  /*fac0*/  FFMA R115, R115, R22.reuse, -R203 ;  /* 0x0000001673737223 */ /* 0x080fe200000008cb */
[-CC-:B------:R-:W-:Y:S01]  /*fad0*/  FFMA R120, R120, R22.reuse, -R23.reuse ;  /* 0x0000001678787223 */ /* 0x180fe20000000817 */
[-C--:B------:R-:W-:Y:S01]  /*fae0*/  FFMA R121, R121, R22.reuse, -R23 ;  /* 0x0000001679797223 */ /* 0x080fe20000000817 */
[-CC-:B------:R-:W-:Y:S01]  /*faf0*/  FFMA R122, R122, R22.reuse, -R203.reuse ;  /* 0x000000167a7a7223 */ /* 0x180fe200000008cb */
[-CC-:B------:R-:W-:Y:S01]  /*fb00*/  FFMA R123, R123, R22.reuse, -R203.reuse ;  /* 0x000000167b7b7223 */ /* 0x180fe200000008cb */
[-C--:B------:R-:W-:Y:S01]  /*fb10*/  FFMA R130, R130, R22.reuse, -R203 ;  /* 0x0000001682827223 */ /* 0x080fe200000008cb */
[-CC-:B------:R-:W-:Y:S01]  /*fb20*/  FFMA R128, R128, R22.reuse, -R23.reuse ;  /* 0x0000001680807223 */ /* 0x180fe20000000817 */
[-C--:B------:R-:W-:Y:S01]  /*fb30*/  FFMA R129, R129, R22.reuse, -R23 ;  /* 0x0000001681817223 */ /* 0x080fe20000000817 */
[----:B------:R-:W-:Y:S01]  /*fb40*/  FFMA R13, R202, R13, R205 ;  /* 0x0000000dca0d7223 */ /* 0x000fe200000000cd */
[----:B------:R-:W-:Y:S01]  /*fb50*/  FFMA R200, R200, R15, R207 ;  /* 0x0000000fc8c87223 */ /* 0x000fe200000000cf */
[-CC-:B------:R-:W-:Y:S01]  /*fb60*/  FFMA R132, R132, R22.reuse, -R23.reuse ;  /* 0x0000001684847223 */ /* 0x180fe20000000817 */
[-C--:B------:R-:W-:Y:S01]  /*fb70*/  FFMA R133, R133, R22.reuse, -R23 ;  /* 0x0000001685857223 */ /* 0x080fe20000000817 */
[-C--:B------:R-:W-:Y:S01]  /*fb80*/  FFMA R135, R135, R22.reuse, -R203 ;  /* 0x0000001687877223 */ /* 0x080fe200000008cb */
[----:B------:R-:W-:Y:S01]  /*fb90*/  FADD R200, R200, R201 ;  /* 0x000000c9c8c87221 */ /* 0x000fe20000000000 */
[-C--:B------:R-:W-:Y:S01]  /*fba0*/  FFMA R139, R139, R22.reuse, -R203 ;  /* 0x000000168b8b7223 */ /* 0x080fe200000008cb */
[-C--:B------:R-:W-:Y:S01]  /*fbb0*/  FFMA R136, R136, R22.reuse, -R23 ;  /* 0x0000001688887223 */ /* 0x080fe20000000817 */
[-C--:B------:R-:W-:Y:S01]  /*fbc0*/  FFMA R143, R143, R22.reuse, -R203 ;  /* 0x000000168f8f7223 */ /* 0x080fe200000008cb */
[----:B------:R-:W-:Y:S01]  /*fbd0*/  FADD R211, R200, R211 ;  /* 0x000000d3c8d37221 */ /* 0x000fe20000000000 */
[-CC-:B------:R-:W-:Y:S01]  /*fbe0*/  FFMA R140, R140, R22.reuse, -R23.reuse ;  /* 0x000000168c8c7223 */ /* 0x180fe20000000817 */
[-CC-:B------:R-:W-:Y:S01]  /*fbf0*/  FFMA R141, R141, R22.reuse, -R23.reuse ;  /* 0x000000168d8d7223 */ /* 0x180fe20000000817 */
[-CC-:B------:R-:W-:Y:S01]  /*fc00*/  FFMA R144, R144, R22.reuse, -R23.reuse ;  /* 0x0000001690907223 */ /* 0x180fe20000000817 */
[----:B------:R-:W-:Y:S01]  /*fc10*/  FADD R211, R211, R208 ;  /* 0x000000d0d3d37221 */ /* 0x000fe20000000000 */
[-C--:B------:R-:W-:Y:S01]  /*fc20*/  FFMA R145, R145, R22.reuse, -R23 ;  /* 0x0000001691917223 */ /* 0x080fe20000000817 */
[-CC-:B------:R-:W-:Y:S01]  /*fc30*/  FFMA R147, R147, R22.reuse, -R203.reuse ;  /* 0x0000001693937223 */ /* 0x180fe200000008cb */
[-C--:B------:R-:W-:Y:S01]  /*fc40*/  FFMA R146, R146, R22.reuse, -R203 ;  /* 0x0000001692927223 */ /* 0x080fe200000008cb */
[-C--:B------:R-:W-:Y:S01]  /*fc50*/  FFMA R148, R148, R22.reuse, -R23 ;  /* 0x0000001694947223 */ /* 0x080fe20000000817 */
[----:B------:R-:W-:Y:S01]  /*fc60*/  FFMA R150, R150, R22, -R203 ;  /* 0x0000001696967223 */ /* 0x000fe200000008cb */
[----:B------:R-:W-:-:S02]  /*fc70*/  WARPGROUP.DEPBAR.LE gsb0, 0x0 ;  /* 0x00008000000079c5 */ /* 0x000fc40000010000 */
[----:B------:R-:W1:Y:S08]  /*fc80*/  MUFU.EX2 R24, R32 ;  /* 0x0000002000187308 */ /* 0x000e700000000800 */
[----:B------:R-:W2:Y:S08]  /*fc90*/  MUFU.EX2 R25, R33 ;  /* 0x0000002100197308 */ /* 0x000eb00000000800 */
[----:B------:R-:W3:Y:S01]  /*fca0*/  MUFU.EX2 R26, R34 ;  /* 0x00000022001a7308 */ /* 0x000ee20000000800 */
[----:B-1----:R-:W-:Y:S01]  /*fcb0*/  @!P3 FMUL R24, R24, R24 ;  /* 0x000000181818b220 */ /* 0x002fe20000400000 */
[----:B------:R-:W-:-:S06]  /*fcc0*/  FSETP.GEU.AND P3, PT, R36, -126, PT ;  /* 0xc2fc00002400780b */ /* 0x000fcc0003f6e000 */
[----:B------:R-:W1:Y:S01]  /*fcd0*/  MUFU.EX2 R27, R35 ;  /* 0x00000023001b7308 */ /* 0x000e620000000800 */
[----:B--2---:R-:W-:Y:S01]  /*fce0*/  @!P4 FMUL R25, R25, R25 ;  /* 0x000000191919c220 */ /* 0x004fe20000400000 */
[----:B------:R-:W-:-:S04]  /*fcf0*/  FSETP.GEU.AND P4, PT, R37, -126, PT ;  /* 0xc2fc00002500780b */ /* 0x000fc80003f8e000 */
[----:B------:R-:W-:Y:S01]  /*fd00*/  F2FP.BF16.F32.PACK_AB R28, R25, R24 ;  /* 0x00000018191c723e */ /* 0x000fe200000010ff */
[----:B------:R-:W-:Y:S01]  /*fd10*/  @!P3 FMUL R36, R36, 0.5 ;  /* 0x3f0000002424b820 */ /* 0x000fe20000400000 */
[----:B------:R-:W-:Y:S01]  /*fd20*/  FADD R24, R211, R24 ;  /* 0x00000018d3187221 */ /* 0x000fe20000000000 */
[----:B---3--:R-:W-:Y:S01]  /*fd30*/  @!P5 FMUL R26, R26, R26 ;  /* 0x0000001a1a1ad220 */ /* 0x008fe20000400000 */
[----:B------:R-:W-:Y:S01]  /*fd40*/  FSETP.GEU.AND P5, PT, R38, -126, PT ;  /* 0xc2fc00002600780b */ /* 0x000fe20003fae000 */
[----:B------:R-:W2:Y:S01]  /*fd50*/  MUFU.EX2 R213, R36 ;  /* 0x0000002400d57308 */ /* 0x000ea20000000800 */
[----:B------:R-:W-:Y:S01]  /*fd60*/  FADD R24, R24, R25 ;  /* 0x0000001918187221 */ /* 0x000fe20000000000 */
[----:B------:R-:W-:Y:S02]  /*fd70*/  MOV R25, 0x80000020 ;  /* 0x8000002000197802 */ /* 0x000fe40000000f00 */
[----:B------:R-:W-:Y:S01]  /*fd80*/  @!P4 FMUL R37, R37, 0.5 ;  /* 0x3f0000002525c820 */ /* 0x000fe20000400000 */
[----:B-1----:R-:W-:Y:S01]  /*fd90*/  @!P6 FMUL R27, R27, R27 ;  /* 0x0000001b1b1be220 */ /* 0x002fe20000400000 */
[----:B------:R-:W-:-:S02]  /*fda0*/  FSETP.GEU.AND P6, PT, R39, -126, PT ;  /* 0xc2fc00002700780b */ /* 0x000fc40003fce000 */
[----:B------:R-:W1:Y:S02]  /*fdb0*/  MUFU.EX2 R210, R37 ;  /* 0x0000002500d27308 */ /* 0x000e640000000800 */
[----:B------:R-:W-:Y:S02]  /*fdc0*/  F2FP.BF16.F32.PACK_AB R29, R27, R26 ;  /* 0x0000001a1b1d723e */ /* 0x000fe400000010ff */
[----:B------:R-:W-:-:S04]  /*fdd0*/  @!P5 FMUL R38, R38, 0.5 ;  /* 0x3f0000002626d820 */ /* 0x000fc80000400000 */
[----:B------:R-:W3:Y:S01]  /*fde0*/  MUFU.EX2 R214, R38 ;  /* 0x0000002600d67308 */ /* 0x000ee20000000800 */
[----:B--2---:R-:W-:Y:S01]  /*fdf0*/  @!P3 FMUL R213, R213, R213 ;  /* 0x000000d5d5d5b220 */ /* 0x004fe20000400000 */
[----:B------:R-:W-:Y:S01]  /*fe00*/  FSETP.GEU.AND P3, PT, R40, -126, PT ;  /* 0xc2fc00002800780b */ /* 0x000fe20003f6e000 */
[----:B------:R-:W-:-:S05]  /*fe10*/  @!P6 FMUL R39, R39, 0.5 ;  /* 0x3f0000002727e820 */ /* 0x000fca0000400000 */
[----:B------:R-:W2:Y:S01]  /*fe20*/  MUFU.EX2 R215, R39 ;  /* 0x0000002700d77308 */ /* 0x000ea20000000800 */
[----:B-1----:R-:W-:Y:S01]  /*fe30*/  @!P4 FMUL R210, R210, R210 ;  /* 0x000000d2d2d2c220 */ /* 0x002fe20000400000 */
[----:B------:R-:W-:-:S04]  /*fe40*/  FSETP.GEU.AND P4, PT, R41, -126, PT ;  /* 0xc2fc00002900780b */ /* 0x000fc80003f8e000 */
[----:B------:R-:W-:Y:S01]  /*fe50*/  F2FP.BF16.F32.PACK_AB R30, R210, R213 ;  /* 0x000000d5d21e723e */ /* 0x000fe200000010ff */
[----:B------:R-:W-:Y:S01]  /*fe60*/  @!P3 FMUL R40, R40, 0.5 ;  /* 0x3f0000002828b820 */ /* 0x000fe20000400000 */
[----:B------:R-:W-:Y:S01]  /*fe70*/  FADD R213, R24, R213 ;  /* 0x000000d518d57221 */ /* 0x000fe20000000000 */
[----:B---3--:R-:W-:Y:S01]  /*fe80*/  @!P5 FMUL R214, R214, R214 ;  /* 0x000000d6d6d6d220 */ /* 0x008fe20000400000 */
[----:B------:R-:W-:Y:S02]  /*fe90*/  FSETP.GEU.AND P5, PT, R42, -126, PT ;  /* 0xc2fc00002a00780b */ /* 0x000fe40003fae000 */
[----:B------:R-:W-:Y:S01]  /*fea0*/  FADD R210, R213, R210 ;  /* 0x000000d2d5d27221 */ /* 0x000fe20000000000 */
[----:B------:R-:W-:Y:S01]  /*feb0*/  IADD3 R24, R212, 0x340, RZ ;  /* 0x00000340d4187810 */ /* 0x000fe20007ffe0ff */
[----:B------:R-:W-:Y:S02]  /*fec0*/  IMAD.MOV.U32 R213, RZ, RZ, -0x7fffffe0 ;  /* 0x80000020ffd57424 */ /* 0x000fe400078e00ff */
[----:B------:R-:W-:Y:S01]  /*fed0*/  @!P4 FMUL R41, R41, 0.5 ;  /* 0x3f0000002929c820 */ /* 0x000fe20000400000 */
[----:B--2---:R-:W-:Y:S01]  /*fee0*/  @!P6 FMUL R215, R215, R215 ;  /* 0x000000d7d7d7e220 */ /* 0x004fe20000400000 */
[----:B------:R-:W-:-:S04]  /*fef0*/  FSETP.GEU.AND P6, PT, R43, -126, PT ;  /* 0xc2fc00002b00780b */ /* 0x000fc80003fce000 */
[----:B------:R-:W-:Y:S01]  /*ff00*/  F2FP.BF16.F32.PACK_AB R31, R215, R214 ;  /* 0x000000d6d71f723e */ /* 0x000fe200000010ff */
[----:B------:R-:W-:-:S03]  /*ff10*/  @!P5 FMUL R42, R42, 0.5 ;  /* 0x3f0000002a2ad820 */ /* 0x000fc60000400000 */
[----:B------:R-:W-:Y:S01]  /*ff20*/  WARPGROUP.ARRIVE ;  /* 0x00000000000079c5 */ /* 0x000fe20000000000 */
[----:B------:R-:W1:Y:S04]  /*ff30*/  MUFU.EX2 R216, R42 ;  /* 0x0000002a00d87308 */ /* 0x000e680000000800 */
[----:B------:R-:W-:Y:S01]  /*ff40*/  @!P6 FMUL R43, R43, 0.5 ;  /* 0x3f0000002b2be820 */ /* 0x000fe20000400000 */
[----:B------:R-:W-:Y:S03]  /*ff50*/  HGMMA.64x96x16.F32.BF16 R152, R28, gdesc[UR4].tnspB, R152, gsb0 ;  /* 0x416000041c987df0 */ /* 0x000fe60008001898 */
[----:B------:R-:W2:Y:S01]  /*ff60*/  MUFU.EX2 R217, R43 ;  /* 0x0000002b00d97308 */ /* 0x000ea20000000800 */
[----:B-1----:R-:W-:Y:S01]  /*ff70*/  @!P5 FMUL R216, R216, R216 ;  /* 0x000000d8d8d8d220 */ /* 0x002fe20000400000 */
[----:B------:R-:W-:Y:S01]  /*ff80*/  FSETP.GEU.AND P5, PT, R46, -126, PT ;  /* 0xc2fc00002e00780b */ /* 0x000fe20003fae000 */
[----:B--2---:R-:W-:Y:S01]  /*ff90*/  @!P6 FMUL R217, R217, R217 ;  /* 0x000000d9d9d9e220 */ /* 0x004fe20000400000 */
[----:B------:R-:W-:-:S04]  /*ffa0*/  FSETP.GEU.AND P6, PT, R47, -126, PT ;  /* 0xc2fc00002f00780b */ /* 0x000fc80003fce000 */
[----:B------:R-:W-:-:S07]  /*ffb0*/  F2FP.BF16.F32.PACK_AB R33, R217, R216 ;  /* 0x000000d8d921723e */ /* 0x000fce00000010ff */
[----:B------:R-:W-:-:S04]  /*ffc0*/  @!P5 FMUL R46, R46, 0.5 ;  /* 0x3f0000002e2ed820 */ /* 0x000fc80000400000 */
[----:B------:R-:W1:Y:S01]  /*ffd0*/  MUFU.EX2 R220, R46 ;  /* 0x0000002e00dc7308 */ /* 0x000e620000000800 */
[----:B------:R-:W-:-:S07]  /*ffe0*/  @!P6 FMUL R47, R47, 0.5 ;  /* 0x3f0000002f2fe820 */ /* 0x000fce0000400000 */
        /* <DEDUP_REMOVED lines=12> */
[----:B--2---:R-:W-:-:S05]  /*100b0*/  @!P6 FMUL R225, R225, R225 ;  /* 0x000000e1e1e1e220 */ /* 0x004fca0000400000 */
[----:B------:R-:W-:-:S07]  /*100c0*/  F2FP.BF16.F32.PACK_AB R37, R225, R224 ;  /* 0x000000e0e125723e */ /* 0x000fce00000010ff */
[----:B------:R-:W-:-:S04]  /*100d0*/  @!P5 FMUL R54, R54, 0.5 ;  /* 0x3f0000003636d820 */ /* 0x000fc80000400000 */
[----:B------:R-:W1:Y:S01]  /*100e0*/  MUFU.EX2 R222, R54 ;  /* 0x0000003600de7308 */ /* 0x000e620000000800 */
[----:B------:R-:W-:-:S07]  /*100f0*/  WARPGROUP.DEPBAR.LE gsb0, 0x0 ;  /* 0x00008000000079c5 */ /* 0x000fce0000010000 */
[----:B------:R-:W2:Y:S01]  /*10100*/  MUFU.EX2 R31, R40 ;  /* 0x00000028001f7308 */ /* 0x000ea20000000800 */
[----:B------:R-:W-:Y:S01]  /*10110*/  VIADD R28, R212, 0x80 ;  /* 0x00000080d41c7836 */ /* 0x000fe20000000000 */
[----:B------:R-:W-:Y:S01]  /*10120*/  MOV R29, 0x80000020 ;  /* 0x80000020001d7802 */ /* 0x000fe20000000f00 */
[----:B-1----:R-:W-:-:S03]  /*10130*/  @!P5 FMUL R222, R222, R222 ;  /* 0x000000dededed220 */ /* 0x002fc60000400000 */
[----:B------:R-:W-:Y:S02]  /*10140*/  R2UR UR6, R28 ;  /* 0x000000001c0672ca */ /* 0x000fe400000e0000 */
[----:B------:R-:W1:Y:S01]  /*10150*/  MUFU.EX2 R30, R41 ;  /* 0x00000029001e7308 */ /* 0x000e620000000800 */
[----:B------:R-:W-:Y:S01]  /*10160*/  R2UR UR7, R29 ;  /* 0x000000001d0772ca */ /* 0x000fe200000e0000 */
[----:B------:R-:W-:Y:S01]  /*10170*/  IMAD.MOV.U32 R29, RZ, RZ, -0x7fffffe0 ;  /* 0x80000020ff1d7424 */ /* 0x000fe200078e00ff */
[----:B------:R-:W-:Y:S02]  /*10180*/  IADD3 R28, R212, 0xc0, RZ ;  /* 0x000000c0d41c7810 */ /* 0x000fe40007ffe0ff */
[----:B------:R-:W-:Y:S01]  /*10190*/  FSETP.GEU.AND P5, PT, R58, -126, PT ;  /* 0xc2fc00003a00780b */ /* 0x000fe20003fae000 */
[----:B--2---:R-:W-:Y:S01]  /*101a0*/  @!P3 FMUL R31, R31, R31 ;  /* 0x0000001f1f1fb220 */ /* 0x004fe20000400000 */
[----:B------:R-:W-:Y:S01]  /*101b0*/  FSETP.GEU.AND P3, PT, R44, -126, PT ;  /* 0xc2fc00002c00780b */ /* 0x000fe20003f6e000 */
[----:B-1----:R-:W-:Y:S01]  /*101c0*/  @!P4 FMUL R30, R30, R30 ;  /* 0x0000001e1e1ec220 */ /* 0x002fe20000400000 */
[----:B------:R-:W-:-:S09]  /*101d0*/  FSETP.GEU.AND P4, PT, R45, -126, PT ;  /* 0xc2fc00002d00780b */ /* 0x000fd20003f8e000 */
[----:B------:R-:W-:Y:S01]  /*101e0*/  @!P5 FMUL R58, R58, 0.5 ;  /* 0x3f0000003a3ad820 */ /* 0x000fe20000400000 */
[----:B------:R-:W-:Y:S01]  /*101f0*/  F2FP.BF16.F32.PACK_AB R32, R30, R31 ;  /* 0x0000001f1e20723e */ /* 0x000fe200000010ff */
[----:B------:R-:W-:Y:S01]  /*10200*/  @!P3 FMUL R44, R44, 0.5 ;  /* 0x3f0000002c2cb820 */ /* 0x000fe20000400000 */
[----:B------:R-:W-:-:S03]  /*10210*/  FADD R31, R210, R31 ;  /* 0x0000001fd21f7221 */ /* 0x000fc60000000000 */
[----:B------:R-:W1:Y:S01]  /*10220*/  MUFU.EX2 R221, R44 ;  /* 0x0000002c00dd7308 */ /* 0x000e620000000800 */
[----:B------:R-:W-:Y:S01]  /*10230*/  FADD R30, R31, R30 ;  /* 0x0000001e1f1e7221 */ /* 0x000fe20000000000 */
[----:B------:R-:W-:Y:S01]  /*10240*/  FFMA R31, R138, R22, -R203 ;  /* 0x000000168a1f7223 */ /* 0x000fe200000008cb */
[----:B------:R-:W-:-:S05]  /*10250*/  @!P4 FMUL R45, R45, 0.5 ;  /* 0x3f0000002d2dc820 */ /* 0x000fca0000400000 */
[----:B------:R-:W2:Y:S01]  /*10260*/  MUFU.EX2 R218, R45 ;  /* 0x0000002d00da7308 */ /* 0x000ea20000000800 */
[----:B-1----:R-:W-:Y:S01]  /*10270*/  @!P3 FMUL R221, R221, R221 ;  /* 0x000000ddddddb220 */ /* 0x002fe20000400000 */
[----:B------:R-:W-:Y:S01]  /*10280*/  FSETP.GEU.AND P3, PT, R48, -126, PT ;  /* 0xc2fc00003000780b */ /* 0x000fe20003f6e000 */
[----:B--2---:R-:W-:Y:S01]  /*10290*/  @!P4 FMUL R218, R218, R218 ;  /* 0x000000dadadac220 */ /* 0x004fe20000400000 */
[----:B------:R-:W-:-:S04]  /*102a0*/  FSETP.GEU.AND P4, PT, R49, -126, PT ;  /* 0xc2fc00003100780b */ /* 0x000fc80003f8e000 */
[----:B------:R-:W-:-:S07]  /*102b0*/  F2FP.BF16.F32.PACK_AB R34, R218, R221 ;  /* 0x000000ddda22723e */ /* 0x000fce00000010ff */
[----:B------:R-:W-:Y:S01]  /*102c0*/  @!P3 FMUL R48, R48, 0.5 ;  /* 0x3f0000003030b820 */ /* 0x000fe20000400000 */
[----:B------:R-:W-:Y:S01]  /*102d0*/  FADD R221, R30, R221 ;  /* 0x000000dd1edd7221 */ /* 0x000fe20000000000 */
[----:B------:R-:W-:Y:S02]  /*102e0*/  WARPGROUP.ARRIVE ;  /* 0x00000000000079c5 */ /* 0x000fe40000000000 */
[----:B------:R-:W1:Y:S01]  /*102f0*/  MUFU.EX2 R223, R48 ;  /* 0x0000003000df7308 */ /* 0x000e620000000800 */
[----:B------:R-:W-:Y:S01]  /*10300*/  FADD R218, R221, R218 ;  /* 0x000000daddda7221 */ /* 0x000fe20000000000 */
[----:B------:R-:W-:Y:S02]  /*10310*/  @!P4 FMUL R49, R49, 0.5 ;  /* 0x3f0000003131c820 */ /* 0x000fe40000400000 */
[----:B------:R-:W-:Y:S01]  /*10320*/  HGMMA.64x96x16.F32.BF16 R152, R32, gdesc[UR4].tnspB, R152, gsb0 ;  /* 0x4160000420987df0 */ /* 0x000fe20008001898 */
[----:B------:R-:W-:Y:S02]  /*10330*/  R2UR UR6, R28 ;  /* 0x000000001c0672ca */ /* 0x000fe400000e0000 */
[----:B------:R-:W-:-:S02]  /*10340*/  R2UR UR7, R29 ;  /* 0x000000001d0772ca */ /* 0x000fc400000e0000 */
[----:B------:R-:W-:Y:S02]  /*10350*/  IADD3 R28, R212, 0x100, RZ ;  /* 0x00000100d41c7810 */ /* 0x000fe40007ffe0ff */
[----:B------:R-:W-:Y:S01]  /*10360*/  MOV R29, 0x80000020 ;  /* 0x80000020001d7802 */ /* 0x000fe20000000f00 */
[----:B-1----:R-:W-:Y:S01]  /*10370*/  @!P3 FMUL R223, R223, R223 ;  /* 0x000000dfdfdfb220 */ /* 0x002fe20000400000 */
[----:B------:R-:W-:Y:S02]  /*10380*/  WARPGROUP.DEPBAR.LE gsb0, 0x0 ;  /* 0x00008000000079c5 */ /* 0x000fe40000010000 */
[----:B------:R-:W1:Y:S01]  /*10390*/  MUFU.EX2 R34, R49 ;  /* 0x0000003100227308 */ /* 0x000e620000000800 */
[-CC-:B------:R-:W-:Y:S01]  /*103a0*/  FFMA R32, R52, R22.reuse, -R23.reuse ;  /* 0x0000001634207223 */ /* 0x180fe20000000817 */
[-C--:B------:R-:W-:Y:S01]  /*103b0*/  FFMA R35, R53, R22.reuse, -R23 ;  /* 0x0000001635237223 */ /* 0x080fe20000000817 */
[-C--:B------:R-:W-:Y:S01]  /*103c0*/  FFMA R33, R55, R22.reuse, -R203 ;  /* 0x0000001637217223 */ /* 0x080fe200000008cb */
[-CC-:B------:R-:W-:Y:S01]  /*103d0*/  FFMA R52, R80, R22.reuse, -R23.reuse ;  /* 0x0000001650347223 */ /* 0x180fe20000000817 */
[-C--:B------:R-:W-:Y:S01]  /*103e0*/  FFMA R53, R84, R22.reuse, -R23 ;  /* 0x0000001654357223 */ /* 0x080fe20000000817 */
[----:B------:R-:W-:Y:S01]  /*103f0*/  FSETP.GEU.AND P3, PT, R32, -126, PT ;  /* 0xc2fc00002000780b */ /* 0x000fe20003f6e000 */
[-CC-:B------:R-:W-:Y:S01]  /*10400*/  FFMA R84, R86, R22.reuse, -R203.reuse ;  /* 0x0000001656547223 */ /* 0x180fe200000008cb */
[----:B------:R-:W-:Y:S01]  /*10410*/  FSETP.GEU.AND P6, PT, R33, -126, PT ;  /* 0xc2fc00002100780b */ /* 0x000fe20003fce000 */
[-CC-:B------:R-:W-:Y:S01]  /*10420*/  FFMA R86, R94, R22.reuse, -R203.reuse ;  /* 0x000000165e567223 */ /* 0x180fe200000008cb */
[----:B------:R-:W-:Y:S01]  /*10430*/  FFMA R94, R110, R22, -R203 ;  /* 0x000000166e5e7223 */ /* 0x000fe200000008cb */
[----:B-1----:R-:W-:Y:S01]  /*10440*/  @!P4 FMUL R34, R34, R34 ;  /* 0x000000222222c220 */ /* 0x002fe20000400000 */
[----:B------:R-:W-:-:S07]  /*10450*/  FSETP.GEU.AND P4, PT, R35, -126, PT ;  /* 0xc2fc00002300780b */ /* 0x000fce0003f8e000 */
[----:B------:R-:W-:Y:S02]  /*10460*/  @!P3 FMUL R32, R32, 0.5 ;  /* 0x3f0000002020b820 */ /* 0x000fe40000400000 */
[----:B------:R-:W-:Y:S01]  /*10470*/  @!P6 FMUL R33, R33, 0.5 ;  /* 0x3f0000002121e820 */ /* 0x000fe20000400000 */
[----:B------:R-:W-:Y:S01]  /*10480*/  F2FP.BF16.F32.PACK_AB R36, R34, R223 ;  /* 0x000000df2224723e */ /* 0x000fe200000010ff */
[----:B------:R-:W-:Y:S02]  /*10490*/  FADD R223, R218, R223 ;  /* 0x000000dfdadf7221 */ /* 0x000fe40000000000 */
[----:B------:R-:W1:Y:S02]  /*104a0*/  MUFU.EX2 R32, R32 ;  /* 0x0000002000207308 */ /* 0x000e640000000800 */
[----:B------:R-:W-:Y:S01]  /*104b0*/  FADD R223, R223, R34 ;  /* 0x00000022dfdf7221 */ /* 0x000fe20000000000 */
[----:B------:R-:W-:Y:S02]  /*104c0*/  VIADD R34, R212, 0x380 ;  /* 0x00000380d4227836 */ /* 0x000fe40000000000 */
[----:B------:R-:W-:-:S03]  /*104d0*/  @!P4 FMUL R35, R35, 0.5 ;  /* 0x3f0000002323c820 */ /* 0x000fc60000400000 */
        /* <DEDUP_REMOVED lines=9> */
[----:B------:R-:W-:-:S04]  /*10570*/  FSETP.GEU.AND P4, PT, R57, -126, PT ;  /* 0xc2fc00003900780b */ /* 0x000fc80003f8e000 */
[----:B------:R-:W-:Y:S01]  /*10580*/  F2FP.BF16.F32.PACK_AB R38, R35, R32 ;  /* 0x000000202326723e */ /* 0x000fe200000010ff */
[----:B------:R-:W-:Y:S01]  /*10590*/  @!P6 FMUL R59, R59, 0.5 ;  /* 0x3f0000003b3be820 */ /* 0x000fe20000400000 */
[----:B------:R-:W-:Y:S02]  /*105a0*/  FADD R32, R223, R32 ;  /* 0x00000020df207221 */ /* 0x000fe40000000000 */
[----:B------:R-:W-:Y:S02]  /*105b0*/  WARPGROUP.ARRIVE ;  /* 0x00000000000079c5 */ /* 0x000fe40000000000 */
[----:B------:R-:W-:-:S03]  /*105c0*/  FADD R35, R32, R35 ;  /* 0x0000002320237221 */ /* 0x000fc60000000000 */
[----:B------:R-:W-:Y:S01]  /*105d0*/  @!P4 FMUL R57, R57, 0.5 ;  /* 0x3f0000003939c820 */ /* 0x000fe20000400000 */
[----:B------:R-:W-:Y:S01]  /*105e0*/  HGMMA.64x96x16.F32.BF16 R152, R36, gdesc[UR4].tnspB, R152, gsb0 ;  /* 0x4160000424987df0 */ /* 0x000fe20008001898 */
[----:B------:R-:W-:Y:S01]  /*105f0*/  R2UR UR6, R28 ;  /* 0x000000001c0672ca */ /* 0x000fe200000e0000 */
[----:B------:R-:W-:Y:S01]  /*10600*/  VIADD R28, R212, 0x140 ;  /* 0x00000140d41c7836 */ /* 0x000fe20000000000 */
[----:B------:R-:W-:Y:S02]  /*10610*/  R2UR UR7, R29 ;  /* 0x000000001d0772ca */ /* 0x000fe400000e0000 */
[----:B------:R-:W-:Y:S01]  /*10620*/  MOV R29, 0x80000020 ;  /* 0x80000020001d7802 */ /* 0x000fe20000000f00 */
[----:B------:R-:W-:Y:S02]  /*10630*/  WARPGROUP.DEPBAR.LE gsb0, 0x0 ;  /* 0x00008000000079c5 */ /* 0x000fe40000010000 */
        /* <DEDUP_REMOVED lines=15> */
[----:B------:R-:W-:Y:S01]  /*10730*/  FFMA R37, R142, R22, -R203 ;  /* 0x000000168e257223 */ /* 0x000fe200000008cb */
[----:B------:R-:W-:Y:S01]  /*10740*/  MOV R35, 0x80000020 ;  /* 0x8000002000237802 */ /* 0x000fe20000000f00 */
        /* <DEDUP_REMOVED lines=18> */
[----:B------:R-:W-:-:S03]  /*10870*/  FADD R226, R229, R226 ;  /* 0x000000e2e5e27221 */ /* 0x000fc60000000000 */
[----:B------:R-:W-:Y:S01]  /*10880*/  @!P4 FMUL R65, R65, 0.5 ;  /* 0x3f0000004141c820 */ /* 0x000fe20000400000 */
[----:B--2---:R-:W-:Y:S01]  /*10890*/  @!P6 FMUL R228, R228, R228 ;  /* 0x000000e4e4e4e220 */ /* 0x004fe20000400000 */
[----:B------:R-:W-:-:S04]  /*108a0*/  FSETP.GEU.AND P6, PT, R67, -126, PT ;  /* 0xc2fc00004300780b */ /* 0x000fc80003fce000 */
[----:B------:R-:W-:Y:S02]  /*108b0*/  F2FP.BF16.F32.PACK_AB R43, R228, R227 ;  /* 0x000000e3e42b723e */ /* 0x000fe400000010ff */
[----:B------:R-:W-:Y:S02]  /*108c0*/  @!P5 FMUL R66, R66, 0.5 ;  /* 0x3f0000004242d820 */ /* 0x000fe40000400000 */
[----:B------:R-:W-:-:S05]  /*108d0*/  WARPGROUP.ARRIVE ;  /* 0x00000000000079c5 */ /* 0x000fca0000000000 */
[----:B------:R-:W-:Y:S01]  /*108e0*/  @!P6 FMUL R67, R67, 0.5 ;  /* 0x3f0000004343e820 */ /* 0x000fe20000400000 */
[----:B------:R-:W-:Y:S01]  /*108f0*/  HGMMA.64x96x16.F32.BF16 R152, R40, gdesc[UR4].tnspB, R152, gsb0 ;  /* 0x4160000428987df0 */ /* 0x000fe20008001898 */
[----:B------:R-:W-:Y:S02]  /*10900*/  R2UR UR6, R28 ;  /* 0x000000001c0672ca */ /* 0x000fe400000e0000 */
[----:B------:R-:W1:Y:S01]  /*10910*/  MUFU.EX2 R230, R67 ;  /* 0x0000004300e67308 */ /* 0x000e620000000800 */
[----:B------:R-:W-:Y:S01]  /*10920*/  R2UR UR7, R29 ;  /* 0x000000001d0772ca */ /* 0x000fe200000e0000 */
[----:B------:R-:W-:Y:S01]  /*10930*/  IMAD.MOV.U32 R29, RZ, RZ, -0x7fffffe0 ;  /* 0x80000020ff1d7424 */ /* 0x000fe200078e00ff */
[----:B------:R-:W-:Y:S01]  /*10940*/  IADD3 R28, R212, 0x180, RZ ;  /* 0x00000180d41c7810 */ /* 0x000fe20007ffe0ff */
[----:B-1----:R-:W-:Y:S01]  /*10950*/  @!P6 FMUL R230, R230, R230 ;  /* 0x000000e6e6e6e220 */ /* 0x002fe20000400000 */
[----:B------:R-:W-:-:S13]  /*10960*/  FSETP.GEU.AND P6, PT, R71, -126, PT ;  /* 0xc2fc00004700780b */ /* 0x000fda0003fce000 */
[----:B------:R-:W-:-:S04]  /*10970*/  @!P6 FMUL R71, R71, 0.5 ;  /* 0x3f0000004747e820 */ /* 0x000fc80000400000 */
[----:B------:R-:W1:Y:S02]  /*10980*/  MUFU.EX2 R232, R71 ;  /* 0x0000004700e87308 */ /* 0x000e640000000800 */
[----:B-1----:R-:W-:Y:S01]  /*10990*/  @!P6 FMUL R232, R232, R232 ;  /* 0x000000e8e8e8e220 */ /* 0x002fe20000400000 */
[----:B------:R-:W-:-:S13]  /*109a0*/  FSETP.GEU.AND P6, PT, R75, -126, PT ;  /* 0xc2fc00004b00780b */ /* 0x000fda0003fce000 */
[----:B------:R-:W-:Y:S01]  /*109b0*/  @!P6 FMUL R75, R75, 0.5 ;  /* 0x3f0000004b4be820 */ /* 0x000fe20000400000 */
[----:B------:R-:W-:Y:S02]  /*109c0*/  WARPGROUP.DEPBAR.LE gsb0, 0x0 ;  /* 0x00008000000079c5 */ /* 0x000fe40000010000 */
[----:B------:R-:W1:Y:S01]  /*109d0*/  MUFU.EX2 R43, R64 ;  /* 0x00000040002b7308 */ /* 0x000e620000000800 */
[----:B------:R-:W-:-:S07]  /*109e0*/  FFMA R40, R68, R22, -R23 ;  /* 0x0000001644287223 */ /* 0x000fce0000000817 */
        /* <DEDUP_REMOVED lines=10> */
[----:B------:R-:W-:Y:S02]  /*10a90*/  FSETP.GEU.AND P5, PT, R70, -126, PT ;  /* 0xc2fc00004600780b */ /* 0x000fe40003fae000 */
[----:B------:R-:W-:Y:S01]  /*10aa0*/  FADD R43, R43, R42 ;  /* 0x0000002a2b2b7221 */ /* 0x000fe20000000000 */
[----:B------:R-:W1:Y:S01]  /*10ab0*/  MUFU.EX2 R40, R40 ;  /* 0x0000002800287308 */ /* 0x000e620000000800 */
[----:B------:R-:W-:Y:S01]  /*10ac0*/  F2FP.BF16.F32.PACK_AB R45, R230, R41 ;  /* 0x00000029e62d723e */ /* 0x000fe200000010ff */
[----:B------:R-:W-:-:S06]  /*10ad0*/  @!P4 FMUL R69, R69, 0.5 ;  /* 0x3f0000004545c820 */ /* 0x000fcc0000400000 */
[----:B------:R-:W2:Y:S02]  /*10ae0*/  MUFU.EX2 R233, R69 ;  /* 0x0000004500e97308 */ /* 0x000ea40000000800 */
[----:B------:R-:W-:-:S06]  /*10af0*/  @!P5 FMUL R70, R70, 0.5 ;  /* 0x3f0000004646d820 */ /* 0x000fcc0000400000 */
        /* <DEDUP_REMOVED lines=10> */
[----:B------:R-:W-:Y:S02]  /*10ba0*/  FADD R233, R40, R233 ;  /* 0x000000e928e97221 */ /* 0x000fe40000000000 */
[----:B------:R-:W-:Y:S01]  /*10bb0*/  F2FP.BF16.F32.PACK_AB R47, R232, R231 ;  /* 0x000000e7e82f723e */ /* 0x000fe200000010ff */
[----:B------:R-:W-:-:S03]  /*10bc0*/  @!P4 FMUL R73, R73, 0.5 ;  /* 0x3f0000004949c820 */ /* 0x000fc60000400000 */
[----:B------:R-:W-:-:S05]  /*10bd0*/  WARPGROUP.ARRIVE ;  /* 0x00000000000079c5 */ /* 0x000fca0000000000 */
[----:B------:R-:W-:Y:S01]  /*10be0*/  @!P5 FMUL R74, R74, 0.5 ;  /* 0x3f0000004a4ad820 */ /* 0x000fe20000400000 */
[----:B------:R-:W-:Y:S01]  /*10bf0*/  HGMMA.64x96x16.F32.BF16 R152, R44, gdesc[UR4].tnspB, R152, gsb0 ;  /* 0x416000042c987df0 */ /* 0x000fe20008001898 */
[----:B------:R-:W-:Y:S02]  /*10c00*/  R2UR UR6, R28 ;  /* 0x000000001c0672ca */ /* 0x000fe400000e0000 */
[----:B------:R-:W-:Y:S02]  /*10c10*/  R2UR UR7, R29 ;  /* 0x000000001d0772ca */ /* 0x000fe400000e0000 */
[----:B------:R-:W-:Y:S02]  /*10c20*/  IADD3 R28, R212, 0x1c0, RZ ;  /* 0x000001c0d41c7810 */ /* 0x000fe40007ffe0ff */
        /* <DEDUP_REMOVED lines=16> */
[----:B------:R-:W-:-:S03]  /*10d30*/  FADD R47, R44, R47 ;  /* 0x0000002f2c2f7221 */ /* 0x000fc60000000000 */
[----:B------:R-:W-:Y:S01]  /*10d40*/  @!P4 FMUL R77, R77, 0.5 ;  /* 0x3f0000004d4dc820 */ /* 0x000fe20000400000 */
[----:B-1----:R-:W-:Y:S01]  /*10d50*/  @!P6 FMUL R46, R46, R46 ;  /* 0x0000002e2e2ee220 */ /* 0x002fe20000400000 */
[----:B------:R-:W-:Y:S02]  /*10d60*/  FSETP.GEU.AND P6, PT, R79, -126, PT ;  /* 0xc2fc00004f00780b */ /* 0x000fe40003fce000 */
        /* <DEDUP_REMOVED lines=14> */
[----:B------:R-:W-:Y:S01]  /*10e50*/  FSETP.GEU.AND P5, PT, R82, -126, PT ;  /* 0xc2fc00005200780b */ /* 0x000fe20003fae000 */
[----:B------:R-:W1:Y:S01]  /*10e60*/  MUFU.EX2 R80, R52 ;  /* 0x0000003400507308 */ /* 0x000e620000000800 */
[----:B------:R-:W-:-:S03]  /*10e70*/  FADD R235, R234, R235 ;  /* 0x000000ebeaeb7221 */ /* 0x000fc60000000000 */
[----:B------:R-:W-:Y:S01]  /*10e80*/  @!P4 FMUL R81, R81, 0.5 ;  /* 0x3f0000005151c820 */ /* 0x000fe20000400000 */
[----:B--2---:R-:W-:Y:S01]  /*10e90*/  @!P6 FMUL R236, R236, R236 ;  /* 0x000000ececece220 */ /* 0x004fe20000400000 */
[----:B------:R-:W-:-:S04]  /*10ea0*/  FSETP.GEU.AND P6, PT, R83, -126, PT ;  /* 0xc2fc00005300780b */ /* 0x000fc80003fce000 */
[----:B------:R-:W-:Y:S02]  /*10eb0*/  F2FP.BF16.F32.PACK_AB R51, R236, R237 ;  /* 0x000000edec33723e */ /* 0x000fe400000010ff */
[----:B------:R-:W-:Y:S02]  /*10ec0*/  @!P5 FMUL R82, R82, 0.5 ;  /* 0x3f0000005252d820 */ /* 0x000fe40000400000 */
[----:B------:R-:W-:Y:S01]  /*10ed0*/  WARPGROUP.ARRIVE ;  /* 0x00000000000079c5 */ /* 0x000fe20000000000 */
[----:B-1----:R-:W-:Y:S01]  /*10ee0*/  @!P3 FMUL R80, R80, R80 ;  /* 0x000000505050b220 */ /* 0x002fe20000400000 */
[----:B------:R-:W-:-:S03]  /*10ef0*/  FSETP.GEU.AND P3, PT, R53, -126, PT ;  /* 0xc2fc00003500780b */ /* 0x000fc60003f6e000 */
[----:B------:R-:W-:Y:S01]  /*10f00*/  @!P6 FMUL R83, R83, 0.5 ;  /* 0x3f0000005353e820 */ /* 0x000fe20000400000 */
[----:B------:R-:W-:Y:S01]  /*10f10*/  HGMMA.64x96x16.F32.BF16 R152, R48, gdesc[UR4].tnspB, R152, gsb0 ;  /* 0x4160000430987df0 */ /* 0x000fe20008001898 */
[----:B------:R-:W-:Y:S01]  /*10f20*/  R2UR UR6, R28 ;  /* 0x000000001c0672ca */ /* 0x000fe200000e0000 */
[----:B------:R-:W-:Y:S01]  /*10f30*/  VIADD R28, R212, 0x200 ;  /* 0x00000200d41c7836 */ /* 0x000fe20000000000 */
[----:B------:R-:W-:Y:S02]  /*10f40*/  R2UR UR7, R29 ;  /* 0x000000001d0772ca */ /* 0x000fe400000e0000 */
[----:B------:R-:W-:-:S04]  /*10f50*/  MOV R29, 0x80000020 ;  /* 0x80000020001d7802 */ /* 0x000fc80000000f00 */
[----:B------:R-:W-:Y:S01]  /*10f60*/  @!P3 FMUL R53, R53, 0.5 ;  /* 0x3f0000003535b820 */ /* 0x000fe20000400000 */
[----:B------:R-:W-:Y:S02]  /*10f70*/  WARPGROUP.DEPBAR.LE gsb0, 0x0 ;  /* 0x00008000000079c5 */ /* 0x000fe40000010000 */
[----:B------:R-:W1:Y:S01]  /*10f80*/  MUFU.EX2 R49, R81 ;  /* 0x0000005100317308 */ /* 0x000e620000000800 */
[-C--:B------:R-:W-:Y:S01]  /*10f90*/  FFMA R50, R85, R22.reuse, -R23 ;  /* 0x0000001655327223 */ /* 0x080fe20000000817 */
[----:B------:R-:W-:-:S06]  /*10fa0*/  FFMA R85, R87, R22, -R203 ;  /* 0x0000001657557223 */ /* 0x000fcc00000008cb */
[----:B------:R-:W2:Y:S08]  /*10fb0*/  MUFU.EX2 R48, R82 ;  /* 0x0000005200307308 */ /* 0x000eb00000000800 */
[----:B------:R-:W3:Y:S01]  /*10fc0*/  MUFU.EX2 R51, R83 ;  /* 0x0000005300337308 */ /* 0x000ee20000000800 */
[----:B-1----:R-:W-:Y:S01]  /*10fd0*/  @!P4 FMUL R49, R49, R49 ;  /* 0x000000313131c220 */ /* 0x002fe20000400000 */
[----:B------:R-:W-:-:S04]  /*10fe0*/  FSETP.GEU.AND P4, PT, R50, -126, PT ;  /* 0xc2fc00003200780b */ /* 0x000fc80003f8e000 */
[----:B------:R-:W-:Y:S02]  /*10ff0*/  F2FP.BF16.F32.PACK_AB R52, R49, R80 ;  /* 0x000000503134723e */ /* 0x000fe400000010ff */
[----:B------:R1:W4:Y:S01]  /*11000*/  MUFU.EX2 R87, R53 ;  /* 0x0000003500577308 */ /* 0x0003220000000800 */
[----:B--2---:R-:W-:Y:S01]  /*11010*/  @!P5 FMUL R48, R48, R48 ;  /* 0x000000303030d220 */ /* 0x004fe20000400000 */
[----:B------:R-:W-:-:S05]  /*11020*/  FSETP.GEU.AND P5, PT, R84, -126, PT ;  /* 0xc2fc00005400780b */ /* 0x000fca0003fae000 */
[----:B------:R-:W-:Y:S01]  /*11030*/  @!P4 FMUL R50, R50, 0.5 ;  /* 0x3f0000003232c820 */ /* 0x000fe20000400000 */
[----:B---3--:R-:W-:Y:S01]  /*11040*/  @!P6 FMUL R51, R51, R51 ;  /* 0x000000333333e220 */ /* 0x008fe20000400000 */
[----:B------:R-:W-:-:S04]  /*11050*/  FSETP.GEU.AND P6, PT, R85, -126, PT ;  /* 0xc2fc00005500780b */ /* 0x000fc80003fce000 */
[----:B------:R-:W2:Y:S01]  /*11060*/  MUFU.EX2 R50, R50 ;  /* 0x0000003200327308 */ /* 0x000ea20000000800 */
[----:B-1----:R-:W-:Y:S01]  /*11070*/  F2FP.BF16.F32.PACK_AB R53, R51, R48 ;  /* 0x000000303335723e */ /* 0x002fe200000010ff */
[----:B------:R-:W-:Y:S01]  /*11080*/  @!P5 FMUL R84, R84, 0.5 ;  /* 0x3f0000005454d820 */ /* 0x000fe20000400000 */
[----:B----4-:R-:W-:Y:S01]  /*11090*/  @!P3 FMUL R87, R87, R87 ;  /* 0x000000575757b220 */ /* 0x010fe20000400000 */
[----:B------:R-:W-:-:S04]  /*110a0*/  FSETP.GEU.AND P3, PT, R88, -126, PT ;  /* 0xc2fc00005800780b */ /* 0x000fc80003f6e000 */
[----:B------:R-:W1:Y:S01]  /*110b0*/  MUFU.EX2 R84, R84 ;  /* 0x0000005400547308 */ /* 0x000e620000000800 */
[----:B------:R-:W-:-:S07]  /*110c0*/  @!P6 FMUL R85, R85, 0.5 ;  /* 0x3f0000005555e820 */ /* 0x000fce0000400000 */
[----:B------:R-:W3:Y:S01]  /*110d0*/  MUFU.EX2 R85, R85 ;  /* 0x0000005500557308 */ /* 0x000ee20000000800 */
[----:B--2---:R-:W-:Y:S01]  /*110e0*/  @!P4 FMUL R50, R50, R50 ;  /* 0x000000323232c220 */ /* 0x004fe20000400000 */
[----:B------:R-:W-:Y:S01]  /*110f0*/  FSETP.GEU.AND P4, PT, R90, -126, PT ;  /* 0xc2fc00005a00780b */ /* 0x000fe20003f8e000 */
[----:B------:R-:W-:-:S03]  /*11100*/  @!P3 FMUL R88, R88, 0.5 ;  /* 0x3f0000005858b820 */ /* 0x000fc60000400000 */
[----:B------:R-:W-:Y:S01]  /*11110*/  F2FP.BF16.F32.PACK_AB R54, R50, R87 ;  /* 0x000000573236723e */ /* 0x000fe200000010ff */
[----:B-1----:R-:W-:Y:S01]  /*11120*/  @!P5 FMUL R84, R84, R84 ;  /* 0x000000545454d220 */ /* 0x002fe20000400000 */
[----:B------:R-:W-:-:S07]  /*11130*/  FSETP.GEU.AND P5, PT, R91, -126, PT ;  /* 0xc2fc00005b00780b */ /* 0x000fce0003fae000 */
[----:B------:R-:W-:Y:S01]  /*11140*/  @!P4 FMUL R90, R90, 0.5 ;  /* 0x3f0000005a5ac820 */ /* 0x000fe20000400000 */
[----:B---3--:R-:W-:Y:S01]  /*11150*/  @!P6 FMUL R85, R85, R85 ;  /* 0x000000555555e220 */ /* 0x008fe20000400000 */
[----:B------:R-:W-:-:S04]  /*11160*/  FSETP.GEU.AND P6, PT, R89, -126, PT ;  /* 0xc2fc00005900780b */ /* 0x000fc80003fce000 */
[----:B------:R-:W-:Y:S01]  /*11170*/  F2FP.BF16.F32.PACK_AB R55, R85, R84 ;  /* 0x000000545537723e */ /* 0x000fe200000010ff */
[----:B------:R-:W-:-:S03]  /*11180*/  @!P5 FMUL R91, R91, 0.5 ;  /* 0x3f0000005b5bd820 */ /* 0x000fc60000400000 */
[----:B------:R-:W-:-:S05]  /*11190*/  WARPGROUP.ARRIVE ;  /* 0x00000000000079c5 */ /* 0x000fca0000000000 */
[----:B------:R-:W-:Y:S01]  /*111a0*/  @!P6 FMUL R89, R89, 0.5 ;  /* 0x3f0000005959e820 */ /* 0x000fe20000400000 */
[----:B------:R-:W-:Y:S01]  /*111b0*/  HGMMA.64x96x16.F32.BF16 R152, R52, gdesc[UR4].tnspB, R152, gsb0 ;  /* 0x4160000434987df0 */ /* 0x000fe20008001898 */
[----:B------:R-:W-:Y:S02]  /*111c0*/  R2UR UR6, R28 ;  /* 0x000000001c0672ca */ /* 0x000fe400000e0000 */
[----:B------:R-:W-:Y:S01]  /*111d0*/  R2UR UR7, R29 ;  /* 0x000000001d0772ca */ /* 0x000fe200000e0000 */
[----:B------:R-:W-:Y:S01]  /*111e0*/  IMAD.MOV.U32 R29, RZ, RZ, -0x7fffffe0 ;  /* 0x80000020ff1d7424 */ /* 0x000fe200078e00ff */
[----:B------:R-:W-:Y:S01]  /*111f0*/  IADD3 R28, R212, 0x240, RZ ;  /* 0x00000240d41c7810 */ /* 0x000fe20007ffe0ff */
[----:B------:R-:W-:Y:S02]  /*11200*/  WARPGROUP.DEPBAR.LE gsb0, 0x0 ;  /* 0x00008000000079c5 */ /* 0x000fe40000010000 */
[----:B------:R-:W1:Y:S08]  /*11210*/  MUFU.EX2 R52, R89 ;  /* 0x0000005900347308 */ /* 0x000e700000000800 */
[----:B------:R2:W3:Y:S08]  /*11220*/  MUFU.EX2 R54, R90 ;  /* 0x0000005a00367308 */ /* 0x0004f00000000800 */
[----:B------:R4:W5:Y:S01]  /*11230*/  MUFU.EX2 R53, R88 ;  /* 0x0000005800357308 */ /* 0x0009620000000800 */
[----:B-1----:R-:W-:Y:S01]  /*11240*/  @!P6 FMUL R52, R52, R52 ;  /* 0x000000343434e220 */ /* 0x002fe20000400000 */
[-CC-:B--2---:R-:W-:Y:S01]  /*11250*/  FFMA R90, R103, R22.reuse, -R203.reuse ;  /* 0x00000016675a7223 */ /* 0x184fe200000008cb */
[----:B------:R-:W-:-:S05]  /*11260*/  FFMA R103, R119, R22, -R203 ;  /* 0x0000001677677223 */ /* 0x000fca00000008cb */
[----:B------:R-:W1:Y:S01]  /*11270*/  MUFU.EX2 R55, R91 ;  /* 0x0000005b00377308 */ /* 0x000e620000000800 */
[----:B----4-:R-:W-:Y:S01]  /*11280*/  FFMA R88, R93, R22, -R23 ;  /* 0x000000165d587223 */ /* 0x010fe20000000817 */
[----:B---3--:R-:W-:Y:S01]  /*11290*/  @!P4 FMUL R54, R54, R54 ;  /* 0x000000363636c220 */ /* 0x008fe20000400000 */
[----:B------:R-:W-:Y:S01]  /*112a0*/  FSETP.GEU.AND P4, PT, R86, -126, PT ;  /* 0xc2fc00005600780b */ /* 0x000fe20003f8e000 */
[-C--:B------:R-:W-:Y:S01]  /*112b0*/  FFMA R93, R102, R22.reuse, -R203 ;  /* 0x00000016665d7223 */ /* 0x080fe200000008cb */
[----:B------:R-:W-:Y:S01]  /*112c0*/  FFMA R102, R124, R22, -R23 ;  /* 0x000000167c667223 */ /* 0x000fe20000000817 */
[----:B------:R-:W-:Y:S01]  /*112d0*/  FSETP.GEU.AND P6, PT, R88, -126, PT ;  /* 0xc2fc00005800780b */ /* 0x000fe20003fce000 */
[----:B-----5:R-:W-:Y:S01]  /*112e0*/  @!P3 FMUL R53, R53, R53 ;  /* 0x000000353535b220 */ /* 0x020fe20000400000 */
[----:B------:R-:W-:-:S04]  /*112f0*/  FSETP.GEU.AND P3, PT, R92, -126, PT ;  /* 0xc2fc00005c00780b */ /* 0x000fc80003f6e000 */
[----:B------:R-:W-:-:S04]  /*11300*/  F2FP.BF16.F32.PACK_AB R56, R52, R53 ;  /* 0x000000353438723e */ /* 0x000fc800000010ff */
[----:B------:R-:W-:Y:S01]  /*11310*/  @!P4 FMUL R86, R86, 0.5 ;  /* 0x3f0000005656c820 */ /* 0x000fe20000400000 */
[----:B-1----:R-:W-:Y:S01]  /*11320*/  @!P5 FMUL R55, R55, R55 ;  /* 0x000000373737d220 */ /* 0x002fe20000400000 */
[----:B------:R-:W-:Y:S01]  /*11330*/  FSETP.GEU.AND P5, PT, R95, -126, PT ;  /* 0xc2fc00005f00780b */ /* 0x000fe20003fae000 */
[----:B------:R-:W-:-:S03]  /*11340*/  @!P6 FMUL R88, R88, 0.5 ;  /* 0x3f0000005858e820 */ /* 0x000fc60000400000 */
[----:B------:R-:W1:Y:S01]  /*11350*/  MUFU.EX2 R86, R86 ;  /* 0x0000005600567308 */ /* 0x000e620000000800 */
[----:B------:R-:W-:Y:S01]  /*11360*/  @!P3 FMUL R92, R92, 0.5 ;  /* 0x3f0000005c5cb820 */ /* 0x000fe20000400000 */
[----:B------:R-:W-:-:S06]  /*11370*/  F2FP.BF16.F32.PACK_AB R57, R55, R54 ;  /* 0x000000363739723e */ /* 0x000fcc00000010ff */
[----:B------:R2:W3:Y:S01]  /*11380*/  MUFU.EX2 R89, R92 ;  /* 0x0000005c00597308 */ /* 0x0004e20000000800 */
[----:B------:R-:W-:-:S07]  /*11390*/  @!P5 FMUL R95, R95, 0.5 ;  /* 0x3f0000005f5fd820 */ /* 0x000fce0000400000 */
[----:B------:R-:W4:Y:S01]  /*113a0*/  MUFU.EX2 R88, R88 ;  /* 0x0000005800587308 */ /* 0x000f220000000800 */
[----:B-1----:R-:W-:Y:S01]  /*113b0*/  @!P4 FMUL R86, R86, R86 ;  /* 0x000000565656c220 */ /* 0x002fe20000400000 */
[----:B------:R-:W-:Y:S01]  /*113c0*/  FSETP.GEU.AND P4, PT, R98, -126, PT ;  /* 0xc2fc00006200780b */ /* 0x000fe20003f8e000 */
[-C--:B--2---:R-:W-:Y:S01]  /*113d0*/  FFMA R92, R100, R22.reuse, -R23 ;  /* 0x00000016645c7223 */ /* 0x084fe20000000817 */
[----:B------:R-:W-:-:S04]  /*113e0*/  FFMA R100, R118, R22, -R203 ;  /* 0x0000001676647223 */ /* 0x000fc800000008cb */
[----:B------:R1:W2:Y:S01]  /*113f0*/  MUFU.EX2 R91, R95 ;  /* 0x0000005f005b7308 */ /* 0x0002a20000000800 */
[----:B---3--:R-:W-:Y:S01]  /*11400*/  @!P3 FMUL R89, R89, R89 ;  /* 0x000000595959b220 */ /* 0x008fe20000400000 */
[----:B------:R-:W-:-:S05]  /*11410*/  FSETP.GEU.AND P3, PT, R96, -126, PT ;  /* 0xc2fc00006000780b */ /* 0x000fca0003f6e000 */
[----:B------:R-:W-:Y:S01]  /*11420*/  @!P4 FMUL R98, R98, 0.5 ;  /* 0x3f0000006262c820 */ /* 0x000fe20000400000 */
[----:B----4-:R-:W-:Y:S01]  /*11430*/  @!P6 FMUL R88, R88, R88 ;  /* 0x000000585858e220 */ /* 0x010fe20000400000 */
[----:B------:R-:W-:Y:S01]  /*11440*/  FSETP.GEU.AND P6, PT, R97, -126, PT ;  /* 0xc2fc00006100780b */ /* 0x000fe20003fce000 */
[-CC-:B-1----:R-:W-:Y:S01]  /*11450*/  FFMA R95, R101, R22.reuse, -R23.reuse ;  /* 0x00000016655f7223 */ /* 0x182fe20000000817 */
[----:B------:R-:W-:Y:S02]  /*11460*/  FFMA R101, R117, R22, -R23 ;  /* 0x0000001675657223 */ /* 0x000fe40000000817 */
[----:B------:R-:W-:Y:S02]  /*11470*/  F2FP.BF16.F32.PACK_AB R58, R88, R89 ;  /* 0x00000059583a723e */ /* 0x000fe400000010ff */
[----:B------:R-:W-:Y:S01]  /*11480*/  @!P3 FMUL R96, R96, 0.5 ;  /* 0x3f0000006060b820 */ /* 0x000fe20000400000 */
[----:B--2---:R-:W-:Y:S01]  /*11490*/  @!P5 FMUL R91, R91, R91 ;  /* 0x0000005b5b5bd220 */ /* 0x004fe20000400000 */
[----:B------:R-:W-:-:S04]  /*114a0*/  FSETP.GEU.AND P5, PT, R99, -126, PT ;  /* 0xc2fc00006300780b */ /* 0x000fc80003fae000 */
        /* <DEDUP_REMOVED lines=10> */
[----:B------:R1:W2:Y:S08]  /*11550*/  MUFU.EX2 R56, R96 ;  /* 0x0000006000387308 */ /* 0x0002b00000000800 */
[----:B------:R3:W4:Y:S01]  /*11560*/  MUFU.EX2 R57, R97 ;  /* 0x0000006100397308 */ /* 0x0007220000000800 */
[----:B-1----:R-:W-:-:S07]  /*11570*/  FFMA R96, R109, R22, -R23 ;  /* 0x000000166d607223 */ /* 0x002fce0000000817 */
[----:B------:R1:W5:Y:S01]  /*11580*/  MUFU.EX2 R58, R98 ;  /* 0x00000062003a7308 */ /* 0x0003620000000800 */
[----:B--2---:R-:W-:Y:S01]  /*11590*/  @!P3 FMUL R56, R56, R56 ;  /* 0x000000383838b220 */ /* 0x004fe20000400000 */
[----:B------:R-:W-:Y:S01]  /*115a0*/  FSETP.GEU.AND P3, PT, R92, -126, PT ;  /* 0xc2fc00005c00780b */ /* 0x000fe20003f6e000 */
[----:B---3--:R-:W-:-:S05]  /*115b0*/  FFMA R97, R111, R22, -R203 ;  /* 0x000000166f617223 */ /* 0x008fca00000008cb */
[----:B------:R2:W3:Y:S01]  /*115c0*/  MUFU.EX2 R59, R99 ;  /* 0x00000063003b7308 */ /* 0x0004e20000000800 */
[----:B----4-:R-:W-:Y:S01]  /*115d0*/  @!P6 FMUL R57, R57, R57 ;  /* 0x000000393939e220 */ /* 0x010fe20000400000 */
[----:B------:R-:W-:Y:S01]  /*115e0*/  FSETP.GEU.AND P6, PT, R95, -126, PT ;  /* 0xc2fc00005f00780b */ /* 0x000fe20003fce000 */
[----:B-1----:R-:W-:-:S03]  /*115f0*/  FFMA R98, R116, R22, -R23 ;  /* 0x0000001674627223 */ /* 0x002fc60000000817 */
[----:B------:R-:W-:Y:S01]  /*11600*/  F2FP.BF16.F32.PACK_AB R60, R57, R56 ;  /* 0x00000038393c723e */ /* 0x000fe200000010ff */
[----:B------:R-:W-:Y:S01]  /*11610*/  @!P3 FMUL R92, R92, 0.5 ;  /* 0x3f0000005c5cb820 */ /* 0x000fe20000400000 */
[----:B-----5:R-:W-:Y:S01]  /*11620*/  @!P4 FMUL R58, R58, R58 ;  /* 0x0000003a3a3ac220 */ /* 0x020fe20000400000 */
[----:B------:R-:W-:Y:S01]  /*11630*/  FSETP.GEU.AND P4, PT, R93, -126, PT ;  /* 0xc2fc00005d00780b */ /* 0x000fe20003f8e000 */
[----:B--2---:R-:W-:-:S03]  /*11640*/  FFMA R99, R108, R22, -R23 ;  /* 0x000000166c637223 */ /* 0x004fc60000000817 */
[----:B------:R-:W1:Y:S02]  /*11650*/  MUFU.EX2 R92, R92 ;  /* 0x0000005c005c7308 */ /* 0x000e640000000800 */
[----:B------:R-:W-:Y:S01]  /*11660*/  @!P6 FMUL R95, R95, 0.5 ;  /* 0x3f0000005f5fe820 */ /* 0x000fe20000400000 */
[----:B---3--:R-:W-:Y:S01]  /*11670*/  @!P5 FMUL R59, R59, R59 ;  /* 0x0000003b3b3bd220 */ /* 0x008fe20000400000 */
[----:B------:R-:W-:-:S04]  /*11680*/  FSETP.GEU.AND P5, PT, R90, -126, PT ;  /* 0xc2fc00005a00780b */ /* 0x000fc80003fae000 */
[----:B------:R-:W2:Y:S01]  /*11690*/  MUFU.EX2 R95, R95 ;  /* 0x0000005f005f7308 */ /* 0x000ea20000000800 */
[----:B------:R-:W-:Y:S01]  /*116a0*/  F2FP.BF16.F32.PACK_AB R61, R59, R58 ;  /* 0x0000003a3b3d723e */ /* 0x000fe200000010ff */
[----:B------:R-:W-:-:S06]  /*116b0*/  @!P4 FMUL R93, R93, 0.5 ;  /* 0x3f0000005d5dc820 */ /* 0x000fcc0000400000 */
[----:B------:R-:W3:Y:S01]  /*116c0*/  MUFU.EX2 R93, R93 ;  /* 0x0000005d005d7308 */ /* 0x000ee20000000800 */
[----:B-1----:R-:W-:Y:S01]  /*116d0*/  @!P3 FMUL R92, R92, R92 ;  /* 0x0000005c5c5cb220 */ /* 0x002fe20000400000 */
[----:B------:R-:W-:Y:S01]  /*116e0*/  @!P5 FMUL R90, R90, 0.5 ;  /* 0x3f0000005a5ad820 */ /* 0x000fe20000400000 */
[----:B------:R-:W-:-:S05]  /*116f0*/  FSETP.GEU.AND P3, PT, R104, -126, PT ;  /* 0xc2fc00006800780b */ /* 0x000fca0003f6e000 */
[----:B------:R-:W1:Y:S01]  /*11700*/  MUFU.EX2 R90, R90 ;  /* 0x0000005a005a7308 */ /* 0x000e620000000800 */
[----:B--2---:R-:W-:Y:S01]  /*11710*/  @!P6 FMUL R95, R95, R95 ;  /* 0x0000005f5f5fe220 */ /* 0x004fe20000400000 */
[----:B------:R-:W-:-:S04]  /*11720*/  FSETP.GEU.AND P6, PT, R105, -126, PT ;  /* 0xc2fc00006900780b */ /* 0x000fc80003fce000 */
[----:B------:R-:W-:Y:S02]  /*11730*/  F2FP.BF16.F32.PACK_AB R62, R95, R92 ;  /* 0x0000005c5f3e723e */ /* 0x000fe400000010ff */
[----:B------:R-:W-:Y:S01]  /*11740*/  @!P3 FMUL R104, R104, 0.5 ;  /* 0x3f0000006868b820 */ /* 0x000fe20000400000 */
[----:B---3--:R-:W-:Y:S01]  /*11750*/  @!P4 FMUL R93, R93, R93 ;  /* 0x0000005d5d5dc220 */ /* 0x008fe20000400000 */
[----:B------:R-:W-:-:S05]  /*11760*/  FSETP.GEU.AND P4, PT, R106, -126, PT ;  /* 0xc2fc00006a00780b */ /* 0x000fca0003f8e000 */
[----:B------:R-:W-:Y:S01]  /*11770*/  @!P6 FMUL R105, R105, 0.5 ;  /* 0x3f0000006969e820 */ /* 0x000fe20000400000 */
[----:B-1----:R-:W-:Y:S01]  /*11780*/  @!P5 FMUL R90, R90, R90 ;  /* 0x0000005a5a5ad220 */ /* 0x002fe20000400000 */
[----:B------:R-:W-:-:S04]  /*11790*/  FSETP.GEU.AND P5, PT, R107, -126, PT ;  /* 0xc2fc00006b00780b */ /* 0x000fc80003fae000 */
[----:B------:R-:W-:Y:S02]  /*117a0*/  F2FP.BF16.F32.PACK_AB R63, R90, R93 ;  /* 0x0000005d5a3f723e */ /* 0x000fe400000010ff */
[----:B------:R-:W-:Y:S02]  /*117b0*/  @!P4 FMUL R106, R106, 0.5 ;  /* 0x3f0000006a6ac820 */ /* 0x000fe40000400000 */
[----:B------:R-:W-:-:S05]  /*117c0*/  WARPGROUP.ARRIVE ;  /* 0x00000000000079c5 */ /* 0x000fca0000000000 */
[----:B------:R-:W-:Y:S01]  /*117d0*/  @!P5 FMUL R107, R107, 0.5 ;  /* 0x3f0000006b6bd820 */ /* 0x000fe20000400000 */
[----:B------:R-:W-:Y:S01]  /*117e0*/  HGMMA.64x96x16.F32.BF16 R152, R60, gdesc[UR4].tnspB, R152, gsb0 ;  /* 0x416000043c987df0 */ /* 0x000fe20008001898 */
[----:B------:R-:W-:Y:S01]  /*117f0*/  R2UR UR6, R28 ;  /* 0x000000001c0672ca */ /* 0x000fe200000e0000 */
[----:B------:R-:W-:Y:S01]  /*11800*/  VIADD R28, R212, 0x2c0 ;  /* 0x000002c0d41c7836 */ /* 0x000fe20000000000 */
[----:B------:R-:W-:Y:S02]  /*11810*/  R2UR UR7, R29 ;  /* 0x000000001d0772ca */ /* 0x000fe400000e0000 */
[----:B------:R-:W-:Y:S01]  /*11820*/  MOV R29, 0x80000020 ;  /* 0x80000020001d7802 */ /* 0x000fe20000000f00 */
[----:B------:R-:W-:Y:S02]  /*11830*/  WARPGROUP.DEPBAR.LE gsb0, 0x0 ;  /* 0x00008000000079c5 */ /* 0x000fe40000010000 */
[----:B------:R1:W2:Y:S08]  /*11840*/  MUFU.EX2 R60, R104 ;  /* 0x00000068003c7308 */ /* 0x0002b00000000800 */
[----:B------:R3:W4:Y:S01]  /*11850*/  MUFU.EX2 R63, R105 ;  /* 0x00000069003f7308 */ /* 0x0007220000000800 */
[----:B-1----:R-:W-:-:S07]  /*11860*/  FFMA R104, R126, R22, -R203 ;  /* 0x000000167e687223 */ /* 0x002fce00000008cb */
[----:B------:R-:W1:Y:S01]  /*11870*/  MUFU.EX2 R61, R106 ;  /* 0x0000006a003d7308 */ /* 0x000e620000000800 */
[----:B--2---:R-:W-:Y:S01]  /*11880*/  @!P3 FMUL R60, R60, R60 ;  /* 0x0000003c3c3cb220 */ /* 0x004fe20000400000 */
[----:B------:R-:W-:Y:S01]  /*11890*/  FSETP.GEU.AND P3, PT, R99, -126, PT ;  /* 0xc2fc00006300780b */ /* 0x000fe20003f6e000 */
[----:B---3--:R-:W-:-:S05]  /*118a0*/  FFMA R105, R125, R22, -R23 ;  /* 0x000000167d697223 */ /* 0x008fca0000000817 */
[----:B------:R2:W3:Y:S01]  /*118b0*/  MUFU.EX2 R62, R107 ;  /* 0x0000006b003e7308 */ /* 0x0004e20000000800 */
[----:B----4-:R-:W-:Y:S01]  /*118c0*/  @!P6 FMUL R63, R63, R63 ;  /* 0x0000003f3f3fe220 */ /* 0x010fe20000400000 */
[----:B------:R-:W-:-:S04]  /*118d0*/  FSETP.GEU.AND P6, PT, R96, -126, PT ;  /* 0xc2fc00006000780b */ /* 0x000fc80003fce000 */
[----:B------:R-:W-:Y:S01]  /*118e0*/  F2FP.BF16.F32.PACK_AB R64, R63, R60 ;  /* 0x0000003c3f40723e */ /* 0x000fe200000010ff */
[----:B------:R-:W-:Y:S01]  /*118f0*/  @!P3 FMUL R99, R99, 0.5 ;  /* 0x3f0000006363b820 */ /* 0x000fe20000400000 */
[----:B-1----:R-:W-:Y:S01]  /*11900*/  @!P4 FMUL R61, R61, R61 ;  /* 0x0000003d3d3dc220 */ /* 0x002fe20000400000 */
        /* <DEDUP_REMOVED lines=28> */
[----:B------:R-:W-:Y:S02]  /*11ad0*/  R2UR UR6, R28 ;  /* 0x000000001c0672ca */ /* 0x000fe400000e0000 */
[----:B------:R-:W-:Y:S01]  /*11ae0*/  R2UR UR7, R29 ;  /* 0x000000001d0772ca */ /* 0x000fe200000e0000 */
[----:B------:R-:W-:Y:S01]  /*11af0*/  IMAD.MOV.U32 R29, RZ, RZ, -0x7fffffe0 ;  /* 0x80000020ff1d7424 */ /* 0x000fe200078e00ff */
[C---:B------:R-:W-:Y:S02]  /*11b00*/  IADD3 R28, R212.reuse, 0x300, RZ ;  /* 0x00000300d41c7810 */ /* 0x040fe40007ffe0ff */
[----:B------:R-:W-:Y:S01]  /*11b10*/  IADD3 R212, R212, 0x3c0, RZ ;  /* 0x000003c0d4d47810 */ /* 0x000fe20007ffe0ff */
        /* <DEDUP_REMOVED lines=11> */
[----:B---3--:R-:W-:Y:S01]  /*11bd0*/  @!P4 FMUL R66, R66, R66 ;  /* 0x000000424242c220 */ /* 0x008fe20000400000 */
[----:B------:R-:W-:-:S04]  /*11be0*/  FSETP.GEU.AND P4, PT, R100, -126, PT ;  /* 0xc2fc00006400780b */ /* 0x000fc80003f8e000 */
[----:B------:R-:W2:Y:S02]  /*11bf0*/  MUFU.EX2 R98, R98 ;  /* 0x0000006200627308 */ /* 0x000ea40000000800 */
[----:B------:R-:W-:Y:S01]  /*11c00*/  @!P6 FMUL R101, R101, 0.5 ;  /* 0x3f0000006565e820 */ /* 0x000fe20000400000 */
[----:B-1----:R-:W-:Y:S01]  /*11c10*/  @!P5 FMUL R65, R65, R65 ;  /* 0x000000414141d220 */ /* 0x002fe20000400000 */
[----:B------:R-:W-:-:S04]  /*11c20*/  FSETP.GEU.AND P5, PT, R103, -126, PT ;  /* 0xc2fc00006700780b */ /* 0x000fc80003fae000 */
[----:B------:R-:W1:Y:S01]  /*11c30*/  MUFU.EX2 R101, R101 ;  /* 0x0000006500657308 */ /* 0x000e620000000800 */
[----:B------:R-:W-:Y:S01]  /*11c40*/  F2FP.BF16.F32.PACK_AB R69, R65, R66 ;  /* 0x000000424145723e */ /* 0x000fe200000010ff */
[----:B------:R-:W-:-:S06]  /*11c50*/  @!P4 FMUL R100, R100, 0.5 ;  /* 0x3f0000006464c820 */ /* 0x000fcc0000400000 */
[----:B------:R-:W3:Y:S01]  /*11c60*/  MUFU.EX2 R100, R100 ;  /* 0x0000006400647308 */ /* 0x000ee20000000800 */
[----:B--2---:R-:W-:Y:S01]  /*11c70*/  @!P3 FMUL R98, R98, R98 ;  /* 0x000000626262b220 */ /* 0x004fe20000400000 */
[----:B------:R-:W-:Y:S01]  /*11c80*/  @!P5 FMUL R103, R103, 0.5 ;  /* 0x3f0000006767d820 */ /* 0x000fe20000400000 */
[----:B------:R-:W-:-:S05]  /*11c90*/  FSETP.GEU.AND P3, PT, R120, -126, PT ;  /* 0xc2fc00007800780b */ /* 0x000fca0003f6e000 */
[----:B------:R-:W2:Y:S01]  /*11ca0*/  MUFU.EX2 R103, R103 ;  /* 0x0000006700677308 */ /* 0x000ea20000000800 */
[----:B-1----:R-:W-:Y:S01]  /*11cb0*/  @!P6 FMUL R101, R101, R101 ;  /* 0x000000656565e220 */ /* 0x002fe20000400000 */
[----:B------:R-:W-:-:S04]  /*11cc0*/  FSETP.GEU.AND P6, PT, R121, -126, PT ;  /* 0xc2fc00007900780b */ /* 0x000fc80003fce000 */
[----:B------:R-:W-:Y:S02]  /*11cd0*/  F2FP.BF16.F32.PACK_AB R70, R101, R98 ;  /* 0x000000626546723e */ /* 0x000fe400000010ff */
[----:B------:R-:W-:Y:S01]  /*11ce0*/  @!P3 FMUL R120, R120, 0.5 ;  /* 0x3f0000007878b820 */ /* 0x000fe20000400000 */
[----:B---3--:R-:W-:Y:S01]  /*11cf0*/  @!P4 FMUL R100, R100, R100 ;  /* 0x000000646464c220 */ /* 0x008fe20000400000 */
[----:B------:R-:W-:-:S05]  /*11d00*/  FSETP.GEU.AND P4, PT, R123, -126, PT ;  /* 0xc2fc00007b00780b */ /* 0x000fca0003f8e000 */
        /* <DEDUP_REMOVED lines=10> */
[----:B------:R-:W-:-:S04]  /*11db0*/  FADD R29, R13, R204 ;  /* 0x000000cc0d1d7221 */ /* 0x000fc80000000000 */
[----:B------:R-:W-:Y:S01]  /*11dc0*/  FADD R206, R29, R206 ;  /* 0x000000ce1dce7221 */ /* 0x000fe20000000000 */
[----:B------:R-:W-:-:S03]  /*11dd0*/  FFMA R29, R134, R22, -R203 ;  /* 0x00000016861d7223 */ /* 0x000fc600000008cb */
[----:B------:R-:W-:Y:S01]  /*11de0*/  FADD R209, R206, R209 ;  /* 0x000000d1ced17221 */ /* 0x000fe20000000000 */
        /* <DEDUP_REMOVED lines=29> */
[----:B---3--:R-:W-:-:S03]  /*11fc0*/  @!P5 FMUL R104, R104, R104 ;  /* 0x000000686868d220 */ /* 0x008fc60000400000 */
[----:B------:R-:W1:Y:S03]  /*11fd0*/  MUFU.EX2 R28, R128 ;  /* 0x00000080001c7308 */ /* 0x000e660000000800 */
[----:B------:R-:W-:Y:S01]  /*11fe0*/  @!P6 FMUL R129, R129, 0.5 ;  /* 0x3f0000008181e820 */ /* 0x000fe20000400000 */
[----:B--2---:R-:W-:Y:S01]  /*11ff0*/  @!P4 FMUL R107, R107, R107 ;  /* 0x0000006b6b6bc220 */ /* 0x004fe20000400000 */
[----:B------:R-:W-:-:S03]  /*12000*/  FSETP.GEU.AND P4, PT, R130, -126, PT ;  /* 0xc2fc00008200780b */ /* 0x000fc60003f8e000 */
[----:B------:R-:W2:Y:S01]  /*12010*/  MUFU.EX2 R15, R129 ;  /* 0x00000081000f7308 */ /* 0x000ea20000000800 */
[----:B------:R-:W-:-:S04]  /*12020*/  F2FP.BF16.F32.PACK_AB R75, R107, R104 ;  /* 0x000000686b4b723e */ /* 0x000fc800000010ff */
[----:B------:R-:W-:Y:S01]  /*12030*/  WARPGROUP.ARRIVE ;  /* 0x00000000000079c5 */ /* 0x000fe20000000000 */
[----:B-1----:R-:W-:Y:S01]  /*12040*/  @!P3 FMUL R28, R28, R28 ;  /* 0x0000001c1c1cb220 */ /* 0x002fe20000400000 */
[----:B------:R-:W-:-:S03]  /*12050*/  FSETP.GEU.AND P3, PT, R132, -126, PT ;  /* 0xc2fc00008400780b */ /* 0x000fc60003f6e000 */
[----:B------:R-:W-:Y:S01]  /*12060*/  @!P4 FMUL R130, R130, 0.5 ;  /* 0x3f0000008282c820 */ /* 0x000fe20000400000 */
[----:B------:R-:W-:Y:S01]  /*12070*/  HGMMA.64x96x16.F32.BF16 R152, R72, gdesc[UR4].tnspB, R152, gsb0 ;  /* 0x4160000448987df0 */ /* 0x000fe20008001898 */
[----:B------:R-:W-:Y:S02]  /*12080*/  R2UR UR6, R24 ;  /* 0x00000000180672ca */ /* 0x000fe400000e0000 */
[----:B------:R-:W1:Y:S01]  /*12090*/  MUFU.EX2 R13, R130 ;  /* 0x00000082000d7308 */ /* 0x000e620000000800 */
[----:B------:R-:W-:Y:S01]  /*120a0*/  R2UR UR7, R25 ;  /* 0x00000000190772ca */ /* 0x000fe200000e0000 */
[----:B--2---:R-:W-:Y:S01]  /*120b0*/  @!P6 FMUL R15, R15, R15 ;  /* 0x0000000f0f0fe220 */ /* 0x004fe20000400000 */
[----:B------:R-:W-:Y:S01]  /*120c0*/  FSETP.GEU.AND P6, PT, R133, -126, PT ;  /* 0xc2fc00008500780b */ /* 0x000fe20003fce000 */
[-CC-:B------:R-:W-:Y:S01]  /*120d0*/  FFMA R25, R137, R22.reuse, -R23.reuse ;  /* 0x0000001689197223 */ /* 0x180fe20000000817 */
[----:B------:R-:W-:Y:S02]  /*120e0*/  FFMA R23, R149, R22, -R23 ;  /* 0x0000001695177223 */ /* 0x000fe40000000817 */
[----:B------:R-:W-:Y:S01]  /*120f0*/  F2FP.BF16.F32.PACK_AB R76, R15, R28 ;  /* 0x0000001c0f4c723e */ /* 0x000fe200000010ff */
[----:B------:R-:W-:-:S08]  /*12100*/  @!P3 FMUL R132, R132, 0.5 ;  /* 0x3f0000008484b820 */ /* 0x000fd00000400000 */
[----:B------:R-:W-:Y:S01]  /*12110*/  @!P6 FMUL R133, R133, 0.5 ;  /* 0x3f0000008585e820 */ /* 0x000fe20000400000 */
[----:B-1----:R-:W-:Y:S01]  /*12120*/  @!P4 FMUL R13, R13, R13 ;  /* 0x0000000d0d0dc220 */ /* 0x002fe20000400000 */
[----:B------:R-:W-:-:S13]  /*12130*/  FSETP.GEU.AND P4, PT, R29, -126, PT ;  /* 0xc2fc00001d00780b */ /* 0x000fda0003f8e000 */
[----:B------:R-:W-:-:S06]  /*12140*/  @!P4 FMUL R29, R29, 0.5 ;  /* 0x3f0000001d1dc820 */ /* 0x000fcc0000400000 */
[----:B------:R-:W1:Y:S02]  /*12150*/  MUFU.EX2 R29, R29 ;  /* 0x0000001d001d7308 */ /* 0x000e640000000800 */
[----:B-1----:R-:W-:Y:S01]  /*12160*/  @!P4 FMUL R29, R29, R29 ;  /* 0x0000001d1d1dc220 */ /* 0x002fe20000400000 */
[----:B------:R-:W-:-:S13]  /*12170*/  FSETP.GEU.AND P4, PT, R31, -126, PT ;  /* 0xc2fc00001f00780b */ /* 0x000fda0003f8e000 */
[----:B------:R-:W-:-:S06]  /*12180*/  @!P4 FMUL R31, R31, 0.5 ;  /* 0x3f0000001f1fc820 */ /* 0x000fcc0000400000 */
[----:B------:R-:W1:Y:S02]  /*12190*/  MUFU.EX2 R31, R31 ;  /* 0x0000001f001f7308 */ /* 0x000e640000000800 */
[----:B-1----:R-:W-:Y:S01]  /*121a0*/  @!P4 FMUL R31, R31, R31 ;  /* 0x0000001f1f1fc220 */ /* 0x002fe20000400000 */
[----:B------:R-:W-:-:S13]  /*121b0*/  FSETP.GEU.AND P4, PT, R37, -126, PT ;  /* 0xc2fc00002500780b */ /* 0x000fda0003f8e000 */
[----:B------:R-:W-:Y:S01]  /*121c0*/  @!P4 FMUL R37, R37, 0.5 ;  /* 0x3f0000002525c820 */ /* 0x000fe20000400000 */
[----:B------:R-:W-:Y:S02]  /*121d0*/  WARPGROUP.DEPBAR.LE gsb0, 0x0 ;  /* 0x00008000000079c5 */ /* 0x000fe40000010000 */
[-CC-:B------:R-:W-:Y:S01]  /*121e0*/  FFMA R72, R131, R22.reuse, -R203.reuse ;  /* 0x0000001683487223 */ /* 0x180fe200000008cb */
[----:B------:R-:W-:Y:S02]  /*121f0*/  FADD R74, R209, R26 ;  /* 0x0000001ad14a7221 */ /* 0x000fe40000000000 */
[----:B------:R-:W1:Y:S01]  /*12200*/  MUFU.EX2 R37, R37 ;  /* 0x0000002500257308 */ /* 0x000e620000000800 */
[----:B------:R-:W-:Y:S01]  /*12210*/  FFMA R22, R151, R22, -R203 ;  /* 0x0000001697167223 */ /* 0x000fe200000008cb */
[----:B------:R-:W-:Y:S01]  /*12220*/  FSETP.GEU.AND P5, PT, R72, -126, PT ;  /* 0xc2fc00004800780b */ /* 0x000fe20003fae000 */
[----:B------:R-:W-:-:S04]  /*12230*/  FADD R27, R74, R27 ;  /* 0x0000001b4a1b7221 */ /* 0x000fc80000000000 */
[----:B------:R-:W-:Y:S01]  /*12240*/  FADD R214, R27, R214 ;  /* 0x000000d61bd67221 */ /* 0x000fe20000000000 */
[----:B------:R-:W2:Y:S03]  /*12250*/  MUFU.EX2 R26, R132 ;  /* 0x00000084001a7308 */ /* 0x000ea60000000800 */
[----:B------:R-:W-:-:S04]  /*12260*/  FADD R215, R214, R215 ;  /* 0x000000d7d6d77221 */ /* 0x000fc80000000000 */
[----:B------:R-:W-:Y:S01]  /*12270*/  @!P5 FMUL R72, R72, 0.5 ;  /* 0x3f0000004848d820 */ /* 0x000fe20000400000 */
[----:B------:R-:W3:Y:S01]  /*12280*/  MUFU.EX2 R27, R133 ;  /* 0x00000085001b7308 */ /* 0x000ee20000000800 */
[----:B------:R-:W-:Y:S01]  /*12290*/  FADD R216, R215, R216 ;  /* 0x000000d8d7d87221 */ /* 0x000fe20000000000 */
[----:B-1----:R-:W-:Y:S01]  /*122a0*/  @!P4 FMUL R37, R37, R37 ;  /* 0x000000252525c220 */ /* 0x002fe20000400000 */
[----:B------:R-:W-:Y:S02]  /*122b0*/  FSETP.GEU.AND P4, PT, R147, -126, PT ;  /* 0xc2fc00009300780b */ /* 0x000fe40003f8e000 */
[----:B------:R-:W-:-:S03]  /*122c0*/  FADD R217, R216, R217 ;  /* 0x000000d9d8d97221 */ /* 0x000fc60000000000 */
[----:B------:R-:W1:Y:S01]  /*122d0*/  MUFU.EX2 R72, R72 ;  /* 0x0000004800487308 */ /* 0x000e620000000800 */
[----:B--2---:R-:W-:Y:S01]  /*122e0*/  @!P3 FMUL R26, R26, R26 ;  /* 0x0000001a1a1ab220 */ /* 0x004fe20000400000 */
[----:B------:R-:W-:Y:S01]  /*122f0*/  FSETP.GEU.AND P3, PT, R136, -126, PT ;  /* 0xc2fc00008800780b */ /* 0x000fe20003f6e000 */
[----:B------:R-:W-:-:S04]  /*12300*/  FADD R220, R217, R220 ;  /* 0x000000dcd9dc7221 */ /* 0x000fc80000000000 */
[----:B------:R-:W-:Y:S01]  /*12310*/  FADD R219, R220, R219 ;  /* 0x000000dbdcdb7221 */ /* 0x000fe20000000000 */
[----:B------:R-:W-:Y:S01]  /*12320*/  @!P4 FMUL R147, R147, 0.5 ;  /* 0x3f0000009393c820 */ /* 0x000fe20000400000 */
[----:B---3--:R-:W-:Y:S01]  /*12330*/  @!P6 FMUL R27, R27, R27 ;  /* 0x0000001b1b1be220 */ /* 0x008fe20000400000 */
[----:B------:R-:W-:Y:S01]  /*12340*/  FSETP.GEU.AND P6, PT, R25, -126, PT ;  /* 0xc2fc00001900780b */ /* 0x000fe20003fce000 */
[----:B------:R-:W-:-:S03]  /*12350*/  FADD R224, R219, R224 ;  /* 0x000000e0dbe07221 */ /* 0x000fc60000000000 */
[----:B------:R-:W-:Y:S01]  /*12360*/  F2FP.BF16.F32.PACK_AB R78, R27, R26 ;  /* 0x0000001a1b4e723e */ /* 0x000fe200000010ff */
[----:B------:R-:W-:Y:S01]  /*12370*/  @!P3 FMUL R136, R136, 0.5 ;  /* 0x3f0000008888b820 */ /* 0x000fe20000400000 */
[----:B------:R-:W-:Y:S01]  /*12380*/  FADD R225, R224, R225 ;  /* 0x000000e1e0e17221 */ /* 0x000fe20000000000 */
[----:B-1----:R-:W-:Y:S01]  /*12390*/  @!P5 FMUL R72, R72, R72 ;  /* 0x000000484848d220 */ /* 0x002fe20000400000 */
[----:B------:R-:W-:Y:S01]  /*123a0*/  FSETP.GEU.AND P5, PT, R135, -126, PT ;  /* 0xc2fc00008700780b */ /* 0x000fe20003fae000 */
[----:B------:R-:W1:Y:S01]  /*123b0*/  MUFU.EX2 R24, R136 ;  /* 0x0000008800187308 */ /* 0x000e620000000800 */
[----:B------:R-:W-:Y:S02]  /*123c0*/  FADD R222, R225, R222 ;  /* 0x000000dee1de7221 */ /* 0x000fe40000000000 */
[----:B------:R-:W-:Y:S01]  /*123d0*/  F2FP.BF16.F32.PACK_AB R77, R72, R13 ;  /* 0x0000000d484d723e */ /* 0x000fe200000010ff */
[----:B------:R-:W-:Y:S01]  /*123e0*/  @!P6 FMUL R25, R25, 0.5 ;  /* 0x3f0000001919e820 */ /* 0x000fe20000400000 */
[----:B------:R-:W-:-:S03]  /*123f0*/  FADD R33, R222, R33 ;  /* 0x00000021de217221 */ /* 0x000fc60000000000 */
[----:B------:R-:W2:Y:S01]  /*12400*/  MUFU.EX2 R147, R147 ;  /* 0x0000009300937308 */ /* 0x000ea20000000800 */
[----:B------:R-:W-:-:S03]  /*12410*/  FADD R38, R33, R38 ;  /* 0x0000002621267221 */ /* 0x000fc60000000000 */
[----:B------:R-:W-:Y:S01]  /*12420*/  @!P5 FMUL R135, R135, 0.5 ;  /* 0x3f0000008787d820 */ /* 0x000fe20000400000 */
[----:B------:R-:W-:-:S03]  /*12430*/  FADD R38, R38, R39 ;  /* 0x0000002726267221 */ /* 0x000fc60000000000 */
[----:B------:R-:W3:Y:S01]  /*12440*/  MUFU.EX2 R30, R135 ;  /* 0x00000087001e7308 */ /* 0x000ee20000000800 */
[----:B-1----:R-:W-:Y:S01]  /*12450*/  @!P3 FMUL R24, R24, R24 ;  /* 0x000000181818b220 */ /* 0x002fe20000400000 */
[----:B------:R-:W-:Y:S01]  /*12460*/  FSETP.GEU.AND P3, PT, R140, -126, PT ;  /* 0xc2fc00008c00780b */ /* 0x000fe20003f6e000 */
[----:B------:R-:W-:-:S04]  /*12470*/  FADD R227, R38, R227 ;  /* 0x000000e326e37221 */ /* 0x000fc80000000000 */
[----:B------:R-:W-:Y:S01]  /*12480*/  FADD R228, R227, R228 ;  /* 0x000000e4e3e47221 */ /* 0x000fe20000000000 */
[----:B------:R-:W1:Y:S01]  /*12490*/  MUFU.EX2 R25, R25 ;  /* 0x0000001900197308 */ /* 0x000e620000000800 */
[----:B--2---:R-:W-:Y:S01]  /*124a0*/  @!P4 FMUL R147, R147, R147 ;  /* 0x000000939393c220 */ /* 0x004fe20000400000 */
[----:B------:R-:W-:Y:S01]  /*124b0*/  FSETP.GEU.AND P4, PT, R22, -126, PT ;  /* 0xc2fc00001600780b */ /* 0x000fe20003f8e000 */
[----:B------:R-:W-:-:S04]  /*124c0*/  FADD R41, R228, R41 ;  /* 0x00000029e4297221 */ /* 0x000fc80000000000 */
[----:B------:R-:W-:Y:S01]  /*124d0*/  @!P3 FMUL R140, R140, 0.5 ;  /* 0x3f0000008c8cb820 */ /* 0x000fe20000400000 */
[----:B------:R-:W-:Y:S01]  /*124e0*/  FADD R230, R41, R230 ;  /* 0x000000e629e67221 */ /* 0x000fe20000000000 */
[----:B---3--:R-:W-:Y:S01]  /*124f0*/  @!P5 FMUL R30, R30, R30 ;  /* 0x0000001e1e1ed220 */ /* 0x008fe20000400000 */
[----:B------:R-:W-:Y:S01]  /*12500*/  FSETP.GEU.AND P5, PT, R139, -126, PT ;  /* 0xc2fc00008b00780b */ /* 0x000fe20003fae000 */
[----:B------:R-:W2:Y:S01]  /*12510*/  MUFU.EX2 R33, R140 ;  /* 0x0000008c00217308 */ /* 0x000ea20000000800 */
[----:B------:R-:W-:Y:S02]  /*12520*/  FADD R231, R230, R231 ;  /* 0x000000e7e6e77221 */ /* 0x000fe40000000000 */
[----:B------:R-:W-:Y:S01]  /*12530*/  F2FP.BF16.F32.PACK_AB R79, R30, R29 ;  /* 0x0000001d1e4f723e */ /* 0x000fe200000010ff */
[----:B------:R-:W-:Y:S01]  /*12540*/  @!P4 FMUL R22, R22, 0.5 ;  /* 0x3f0000001616c820 */ /* 0x000fe20000400000 */
[----:B------:R-:W-:Y:S01]  /*12550*/  FADD R232, R231, R232 ;  /* 0x000000e8e7e87221 */ /* 0x000fe20000000000 */
[----:B-1----:R-:W-:Y:S01]  /*12560*/  @!P6 FMUL R25, R25, R25 ;  /* 0x000000191919e220 */ /* 0x002fe20000400000 */
[----:B------:R-:W-:Y:S01]  /*12570*/  WARPGROUP.ARRIVE ;  /* 0x00000000000079c5 */ /* 0x000fe20000000000 */
[----:B------:R-:W-:Y:S01]  /*12580*/  FSETP.GEU.AND P6, PT, R141, -126, PT ;  /* 0xc2fc00008d00780b */ /* 0x000fe20003fce000 */
[----:B------:R-:W-:Y:S01]  /*12590*/  FADD R45, R232, R45 ;  /* 0x0000002de82d7221 */ /* 0x000fe20000000000 */
[----:B------:R-:W1:Y:S02]  /*125a0*/  MUFU.EX2 R22, R22 ;  /* 0x0000001600167308 */ /* 0x000e640000000800 */
[----:B------:R-:W-:Y:S01]  /*125b0*/  @!P5 FMUL R139, R139, 0.5 ;  /* 0x3f0000008b8bd820 */ /* 0x000fe20000400000 */
[----:B------:R-:W-:Y:S01]  /*125c0*/  HGMMA.64x96x16.F32.BF16 R152, R76, gdesc[UR4].tnspB, R152, gsb0 ;  /* 0x416000044c987df0 */ /* 0x000fe20008001898 */
[----:B------:R-:W-:Y:S01]  /*125d0*/  R2UR UR6, R34 ;  /* 0x00000000220672ca */ /* 0x000fe200000e0000 */
[----:B------:R-:W-:Y:S01]  /*125e0*/  FADD R34, R235, R80 ;  /* 0x00000050eb227221 */ /* 0x000fe20000000000 */
[----:B------:R-:W-:Y:S01]  /*125f0*/  R2UR UR7, R35 ;  /* 0x00000000230772ca */ /* 0x000fe200000e0000 */
[----:B--2---:R-:W-:Y:S01]  /*12600*/  @!P3 FMUL R33, R33, R33 ;  /* 0x000000212121b220 */ /* 0x004fe20000400000 */
[----:B------:R-:W2:Y:S01]  /*12610*/  MUFU.EX2 R32, R139 ;  /* 0x0000008b00207308 */ /* 0x000ea20000000800 */
[----:B------:R-:W-:Y:S01]  /*12620*/  F2FP.BF16.F32.PACK_AB R80, R25, R24 ;  /* 0x000000181950723e */ /* 0x000fe200000010ff */
[----:B------:R-:W-:Y:S01]  /*12630*/  FADD R46, R45, R46 ;  /* 0x0000002e2d2e7221 */ /* 0x000fe20000000000 */
[----:B------:R-:W-:Y:S01]  /*12640*/  @!P6 FMUL R141, R141, 0.5 ;  /* 0x3f0000008d8de820 */ /* 0x000fe20000400000 */
[----:B------:R-:W-:Y:S01]  /*12650*/  FSETP.GEU.AND P3, PT, R144, -126, PT ;  /* 0xc2fc00009000780b */ /* 0x000fe20003f6e000 */
[----:B------:R-:W-:Y:S01]  /*12660*/  FADD R34, R34, R49 ;  /* 0x0000003122227221 */ /* 0x000fe20000000000 */
[----:B------:R-:W-:-:S02]  /*12670*/  FADD R237, R46, R237 ;  /* 0x000000ed2eed7221 */ /* 0x000fc40000000000 */
[----:B------:R-:W3:Y:S01]  /*12680*/  MUFU.EX2 R36, R141 ;  /* 0x0000008d00247308 */ /* 0x000ee20000000800 */
[----:B------:R-:W-:Y:S01]  /*12690*/  FADD R87, R34, R87 ;  /* 0x0000005722577221 */ /* 0x000fe20000000000 */
[----:B------:R-:W-:Y:S01]  /*126a0*/  FADD R237, R237, R236 ;  /* 0x000000eceded7221 */ /* 0x000fe20000000000 */
[----:B-1----:R-:W-:Y:S02]  /*126b0*/  @!P4 FMUL R22, R22, R22 ;  /* 0x000000161616c220 */ /* 0x002fe40000400000 */
[----:B------:R-:W-:Y:S01]  /*126c0*/  FADD R50, R87, R50 ;  /* 0x0000003257327221 */ /* 0x000fe20000000000 */
[----:B------:R-:W-:Y:S01]  /*126d0*/  FADD R48, R237, R48 ;  /* 0x00000030ed307221 */ /* 0x000fe20000000000 */
[----:B--2---:R-:W-:Y:S01]  /*126e0*/  @!P5 FMUL R32, R32, R32 ;  /* 0x000000202020d220 */ /* 0x004fe20000400000 */
[----:B------:R-:W-:Y:S01]  /*126f0*/  FSETP.GEU.AND P5, PT, R143, -126, PT ;  /* 0xc2fc00008f00780b */ /* 0x000fe20003fae000 */
[----:B------:R-:W-:Y:S01]  /*12700*/  @!P3 FMUL R144, R144, 0.5 ;  /* 0x3f0000009090b820 */ /* 0x000fe20000400000 */
[----:B------:R-:W-:Y:S01]  /*12710*/  FADD R51, R48, R51 ;  /* 0x0000003330337221 */ /* 0x000fe20000000000 */
[----:B------:R-:W-:Y:S01]  /*12720*/  FADD R53, R50, R53 ;  /* 0x0000003532357221 */ /* 0x000fe20000000000 */
[----:B------:R-:W-:-:S02]  /*12730*/  F2FP.BF16.F32.PACK_AB R81, R32, R31 ;  /* 0x0000001f2051723e */ /* 0x000fc400000010ff */
[----:B------:R-:W-:Y:S01]  /*12740*/  FADD R84, R51, R84 ;  /* 0x0000005433547221 */ /* 0x000fe20000000000 */
[----:B---3--:R-:W-:Y:S01]  /*12750*/  @!P6 FMUL R36, R36, R36 ;  /* 0x000000242424e220 */ /* 0x008fe20000400000 */
[----:B------:R-:W-:Y:S01]  /*12760*/  FSETP.GEU.AND P6, PT, R145, -126, PT ;  /* 0xc2fc00009100780b */ /* 0x000fe20003fce000 */
[----:B------:R-:W1:Y:S01]  /*12770*/  MUFU.EX2 R144, R144 ;  /* 0x0000009000907308 */ /* 0x000e620000000800 */
[----:B------:R-:W-:Y:S01]  /*12780*/  FADD R85, R84, R85 ;  /* 0x0000005554557221 */ /* 0x000fe20000000000 */
[----:B------:R-:W-:Y:S01]  /*12790*/  FADD R52, R53, R52 ;  /* 0x0000003435347221 */ /* 0x000fe20000000000 */
[----:B------:R-:W-:Y:S01]  /*127a0*/  F2FP.BF16.F32.PACK_AB R82, R36, R33 ;  /* 0x000000212452723e */ /* 0x000fe200000010ff */
[----:B------:R-:W-:Y:S01]  /*127b0*/  @!P5 FMUL R143, R143, 0.5 ;  /* 0x3f0000008f8fd820 */ /* 0x000fe20000400000 */
[----:B------:R-:W-:Y:S01]  /*127c0*/  FADD R54, R85, R54 ;  /* 0x0000003655367221 */ /* 0x000fe20000000000 */
[----:B------:R-:W-:-:S03]  /*127d0*/  FADD R89, R52, R89 ;  /* 0x0000005934597221 */ /* 0x000fc60000000000 */
[----:B------:R-:W-:Y:S01]  /*127e0*/  FADD R55, R54, R55 ;  /* 0x0000003736377221 */ /* 0x000fe20000000000 */
[----:B------:R-:W2:Y:S01]  /*127f0*/  MUFU.EX2 R143, R143 ;  /* 0x0000008f008f7308 */ /* 0x000ea20000000800 */
[----:B------:R-:W-:Y:S01]  /*12800*/  FADD R89, R89, R88 ;  /* 0x0000005859597221 */ /* 0x000fe20000000000 */
[----:B------:R-:W-:Y:S01]  /*12810*/  @!P6 FMUL R145, R145, 0.5 ;  /* 0x3f0000009191e820 */ /* 0x000fe20000400000 */
[----:B------:R-:W-:Y:S02]  /*12820*/  FADD R86, R55, R86 ;  /* 0x0000005637567221 */ /* 0x000fe40000000000 */
[----:B------:R-:W-:Y:S01]  /*12830*/  FADD R56, R89, R56 ;  /* 0x0000003859387221 */ /* 0x000fe20000000000 */
[----:B-1----:R-:W-:Y:S02]  /*12840*/  @!P3 FMUL R144, R144, R144 ;  /* 0x000000909090b220 */ /* 0x002fe40000400000 */
[----:B------:R-:W1:Y:S01]  /*12850*/  MUFU.EX2 R145, R145 ;  /* 0x0000009100917308 */ /* 0x000e620000000800 */
[----:B------:R-:W-:Y:S01]  /*12860*/  FSETP.GEU.AND P3, PT, R148, -126, PT ;  /* 0xc2fc00009400780b */ /* 0x000fe20003f6e000 */
[----:B------:R-:W-:Y:S01]  /*12870*/  FADD R91, R86, R91 ;  /* 0x0000005b565b7221 */ /* 0x000fe20000000000 */
[----:B------:R-:W-:-:S03]  /*12880*/  FADD R57, R56, R57 ;  /* 0x0000003938397221 */ /* 0x000fc60000000000 */
[----:B------:R-:W-:Y:S01]  /*12890*/  FADD R58, R91, R58 ;  /* 0x0000003a5b3a7221 */ /* 0x000fe20000000000 */
[----:B------:R-:W-:Y:S01]  /*128a0*/  FADD R92, R57, R92 ;  /* 0x0000005c395c7221 */ /* 0x000fe20000000000 */
[----:B--2---:R-:W-:Y:S01]  /*128b0*/  @!P5 FMUL R143, R143, R143 ;  /* 0x0000008f8f8fd220 */ /* 0x004fe20000400000 */
[----:B------:R-:W-:Y:S01]  /*128c0*/  FSETP.GEU.AND P5, PT, R146, -126, PT ;  /* 0xc2fc00009200780b */ /* 0x000fe20003fae000 */
[----:B------:R-:W-:Y:S01]  /*128d0*/  FADD R58, R58, R59 ;  /* 0x0000003b3a3a7221 */ /* 0x000fe20000000000 */
[----:B------:R-:W-:Y:S02]  /*128e0*/  FADD R95, R92, R95 ;  /* 0x0000005f5c5f7221 */ /* 0x000fe40000000000 */
[----:B------:R-:W-:Y:S01]  /*128f0*/  F2FP.BF16.F32.PACK_AB R83, R143, R37 ;  /* 0x000000258f53723e */ /* 0x000fe200000010ff */
[----:B------:R-:W-:Y:S01]  /*12900*/  @!P3 FMUL R148, R148, 0.5 ;  /* 0x3f0000009494b820 */ /* 0x000fe20000400000 */
[----:B------:R-:W-:Y:S01]  /*12910*/  FADD R93, R58, R93 ;  /* 0x0000005d3a5d7221 */ /* 0x000fe20000000000 */
[----:B-1----:R-:W-:Y:S01]  /*12920*/  @!P6 FMUL R145, R145, R145 ;  /* 0x000000919191e220 */ /* 0x002fe20000400000 */
[----:B------:R-:W-:Y:S01]  /*12930*/  FSETP.GEU.AND P6, PT, R23, -126, PT ;  /* 0xc2fc00001700780b */ /* 0x000fe20003fce000 */
[----:B------:R-:W-:Y:S01]  /*12940*/  FADD R60, R95, R60 ;  /* 0x0000003c5f3c7221 */ /* 0x000fe20000000000 */
[----:B------:R-:W-:Y:S01]  /*12950*/  FADD R90, R93, R90 ;  /* 0x0000005a5d5a7221 */ /* 0x000fe20000000000 */
[----:B------:R-:W1:Y:S01]  /*12960*/  MUFU.EX2 R148, R148 ;  /* 0x0000009400947308 */ /* 0x000e620000000800 */
        /* <DEDUP_REMOVED lines=9> */
[----:B------:R-:W-:Y:S02]  /*12a00*/  FADD R96, R99, R96 ;  /* 0x0000006063607221 */ /* 0x000fe40000000000 */
[----:B------:R-:W-:Y:S01]  /*12a10*/  FADD R97, R94, R97 ;  /* 0x000000615e617221 */ /* 0x000fe20000000000 */
[----:B------:R-:W3:Y:S01]  /*12a20*/  MUFU.EX2 R23, R23 ;  /* 0x0000001700177308 */ /* 0x000ee20000000800 */
[----:B-1----:R-:W-:Y:S01]  /*12a30*/  @!P3 FMUL R148, R148, R148 ;  /* 0x000000949494b220 */ /* 0x002fe20000400000 */
        /* <DEDUP_REMOVED lines=9> */
[----:B------:R-:W-:Y:S01]  /*12ad0*/  FADD R101, R98, R101 ;  /* 0x0000006562657221 */ /* 0x000fe20000000000 */
[----:B------:R-:W-:Y:S01]  /*12ae0*/  FADD R100, R100, R103 ;  /* 0x0000006764647221 */ /* 0x000fe20000000000 */
[----:B---3--:R-:W-:-:S02]  /*12af0*/  @!P6 FMUL R23, R23, R23 ;  /* 0x000000171717e220 */ /* 0x008fc40000400000 */
[----:B------:R-:W-:Y:S01]  /*12b00*/  FADD R68, R101, R68 ;  /* 0x0000004465447221 */ /* 0x000fe20000000000 */
[----:B------:R-:W-:Y:S02]  /*12b10*/  FADD R69, R100, R69 ;  /* 0x0000004564457221 */ /* 0x000fe40000000000 */
[----:B------:R-:W-:Y:S01]  /*12b20*/  F2FP.BF16.F32.PACK_AB R86, R23, R148 ;  /* 0x000000941756723e */ /* 0x000fe200000010ff */
[----:B------:R-:W-:Y:S02]  /*12b30*/  WARPGROUP.DEPBAR.LE gsb0, 0x0 ;  /* 0x00008000000079c5 */ /* 0x000fe40000010000 */
[----:B------:R-:W-:Y:S01]  /*12b40*/  WARPGROUP.ARRIVE ;  /* 0x00000000000079c5 */ /* 0x000fe20000000000 */
[----:B------:R-:W-:Y:S01]  /*12b50*/  @!P5 FMUL R150, R150, 0.5 ;  /* 0x3f0000009696d820 */ /* 0x000fe20000400000 */
[----:B------:R-:W-:Y:S01]  /*12b60*/  FADD R71, R68, R71 ;  /* 0x0000004744477221 */ /* 0x000fe20000000000 */
[----:B------:R-:W-:Y:S02]  /*12b70*/  FADD R69, R69, R70 ;  /* 0x0000004645457221 */ /* 0x000fe40000000000 */
[----:B------:R-:W1:Y:S01]  /*12b80*/  MUFU.EX2 R39, R150 ;  /* 0x0000009600277308 */ /* 0x000e620000000800 */
[----:B------:R-:W-:Y:S01]  /*12b90*/  HGMMA.64x96x16.F32.BF16 R152, R80, gdesc[UR4].tnspB, R152, gsb0 ;  /* 0x4160000450987df0 */ /* 0x000fe20008001898 */
[----:B------:R-:W-:Y:S01]  /*12ba0*/  R2UR UR6, R212 ;  /* 0x00000000d40672ca */ /* 0x000fe200000e0000 */
[----:B------:R-:W-:Y:S01]  /*12bb0*/  FADD R102, R71, R102 ;  /* 0x0000006647667221 */ /* 0x000fe20000000000 */
[----:B------:R-:W-:Y:S01]  /*12bc0*/  R2UR UR7, R213 ;  /* 0x00000000d50772ca */ /* 0x000fe200000e0000 */
[----:B------:R-:W-:-:S02]  /*12bd0*/  FADD R104, R69, R104 ;  /* 0x0000006845687221 */ /* 0x000fc40000000000 */
[----:B------:R-:W-:Y:S02]  /*12be0*/  FADD R105, R102, R105 ;  /* 0x0000006966697221 */ /* 0x000fe40000000000 */
[----:B------:R-:W-:Y:S02]  /*12bf0*/  FADD R104, R104, R107 ;  /* 0x0000006b68687221 */ /* 0x000fe40000000000 */
[----:B------:R-:W-:Y:S02]  /*12c00*/  FADD R28, R105, R28 ;  /* 0x0000001c691c7221 */ /* 0x000fe40000000000 */
[----:B------:R-:W-:Y:S02]  /*12c10*/  FADD R13, R104, R13 ;  /* 0x0000000d680d7221 */ /* 0x000fe40000000000 */
[----:B------:R-:W-:Y:S01]  /*12c20*/  FADD R15, R28, R15 ;  /* 0x0000000f1c0f7221 */ /* 0x000fe20000000000 */
[----:B-1----:R-:W-:Y:S01]  /*12c30*/  @!P5 FMUL R39, R39, R39 ;  /* 0x000000272727d220 */ /* 0x002fe20000400000 */
[----:B------:R-:W-:-:S02]  /*12c40*/  FADD R72, R13, R72 ;  /* 0x000000480d487221 */ /* 0x000fc40000000000 */
[----:B------:R-:W-:Y:S02]  /*12c50*/  FADD R26, R15, R26 ;  /* 0x0000001a0f1a7221 */ /* 0x000fe40000000000 */
[----:B------:R-:W-:Y:S01]  /*12c60*/  F2FP.BF16.F32.PACK_AB R87, R22, R39 ;  /* 0x000000271657723e */ /* 0x000fe200000010ff */
[----:B------:R-:W-:Y:S01]  /*12c70*/  FADD R29, R72, R29 ;  /* 0x0000001d481d7221 */ /* 0x000fe20000000000 */
[----:B------:R-:W-:-:S03]  /*12c80*/  FADD R27, R26, R27 ;  /* 0x0000001b1a1b7221 */ /* 0x000fc60000000000 */
[----:B------:R-:W-:Y:S01]  /*12c90*/  FADD R30, R29, R30 ;  /* 0x0000001e1d1e7221 */ /* 0x000fe20000000000 */
[----:B------:R-:W-:Y:S01]  /*12ca0*/  FADD R24, R27, R24 ;  /* 0x000000181b187221 */ /* 0x000fe20000000000 */
[----:B------:R-:W-:Y:S02]  /*12cb0*/  SEL R29, R7, RZ, P2 ;  /* 0x000000ff071d7207 */ /* 0x000fe40001000000 */
[----:B------:R-:W-:Y:S01]  /*12cc0*/  FADD R31, R30, R31 ;  /* 0x0000001f1e1f7221 */ /* 0x000fe20000000000 */
[----:B------:R-:W-:Y:S01]  /*12cd0*/  FADD R24, R24, R25 ;  /* 0x0000001918187221 */ /* 0x000fe20000000000 */
[----:B------:R-:W-:Y:S02]  /*12ce0*/  LEA R7, R29, R14, 0x3 ;  /* 0x0000000e1d077211 */ /* 0x000fe400078e18ff */
[----:B------:R-:W-:Y:S01]  /*12cf0*/  FADD R32, R31, R32 ;  /* 0x000000201f207221 */ /* 0x000fe20000000000 */
[----:B------:R-:W-:Y:S01]  /*12d00*/  FADD R33, R24, R33 ;  /* 0x0000002118217221 */ /* 0x000fe20000000000 */
[----:B------:R-:W-:-:S02]  /*12d10*/  PRMT R7, RZ, 0x654, R7 ;  /* 0x00000654ff077816 */ /* 0x000fc40000000007 */
[----:B------:R-:W-:Y:S01]  /*12d20*/  FADD R32, R32, R37 ;  /* 0x0000002520207221 */ /* 0x000fe20000000000 */
[----:B------:R-:W-:-:S03]  /*12d30*/  FADD R33, R33, R36 ;  /* 0x0000002421217221 */ /* 0x000fc60000000000 */
        /* <DEDUP_REMOVED lines=9> */
[----:B------:R-:W-:Y:S02]  /*12dd0*/  WARPGROUP.DEPBAR.LE gsb0, 0x0 ;  /* 0x00008000000079c5 */ /* 0x000fe40000010000 */
[----:B------:R-:W-:-:S06]  /*12de0*/  WARPGROUP.ARRIVE ;  /* 0x00000000000079c5 */ /* 0x000fcc0000000000 */
[----:B------:R-:W-:Y:S03]  /*12df0*/  HGMMA.64x96x16.F32.BF16 R152, R84, gdesc[UR4].tnspB, R152, gsb0 ;  /* 0x4160000454987df0 */ /* 0x000fe60008001898 */
[----:B------:R-:W-:Y:S02]  /*12e00*/  WARPGROUP.DEPBAR.LE gsb0, 0x0 ;  /* 0x00008000000079c5 */ /* 0x000fe40000010000 */
[----:B------:R1:W-:Y:S01]  /*12e10*/  SYNCS.ARRIVE.TRANS64.RED.A1T0 RZ, [R7+URZ], RZ ;  /* 0x000000ff07ff79a7 */ /* 0x0003e2000810043f */
[----:B------:R-:W-:Y:S05]  /*12e20*/  @P1 BRA `(.L_x_46) ;  /* 0x0000000000dc1947 */ /* 0x000fea0003800000 */
[----:B------:R-:W-:Y:S01]  /*12e30*/  ISETP.LT.OR P1, PT, R8, 0x1, !P0 ;  /* 0x000000010800780c */ /* 0x000fe20004721670 */
[----:B------:R-:W-:-:S12]  /*12e40*/  BSSY B0, `(.L_x_47) ;  /* 0x0000034000007945 */ /* 0x000fd80003800000 */
[----:B------:R-:W-:Y:S05]  /*12e50*/  @P1 BRA `(.L_x_48) ;  /* 0x0000000000c81947 */ /* 0x000fea0003800000 */
[----:B------:R-:W-:Y:S02]  /*12e60*/  ISETP.NE.AND P2, PT, R0, RZ, PT ;  /* 0x000000ff0000720c */ /* 0x000fe40003f45270 */
[----:B-1----:R-:W-:Y:S02]  /*12e70*/  LEA R7, R5, R2, 0x3 ;  /* 0x0000000205077211 */ /* 0x002fe400078e18ff */
[----:B------:R-:W-:-:S09]  /*12e80*/  SHF.L.U32 R22, R6, 0x1f, RZ ;  /* 0x0000001f06167819 */ /* 0x000fd200000006ff */
.L_x_49:
        /* <DEDUP_REMOVED lines=10> */
.L_x_50:
        /* <DEDUP_REMOVED lines=36> */
[----:B--2---:R-:W-:Y:S01]  /*13170*/  NOP ;  /* 0x0000000000007918 */ /* 0x004fe20000000000 */
.L_x_48:
[----:B------:R-:W-:Y:S05]  /*13180*/  BSYNC B0 ;  /* 0x0000000000007941 */ /* 0x000fea0003800000 */
.L_x_47:
[----:B------:R-:W-:-:S07]  /*13190*/  VIADD R8, R8, 0xffffffff ;  /* 0xffffffff08087836 */ /* 0x000fce0000000000 */
.L_x_46:
[C---:B------:R-:W-:Y:S01]  /*131a0*/  ISETP.GT.AND P3, PT, R19.reuse, 0x1, PT ;  /* 0x000000011300780c */ /* 0x040fe20003f64270 */
[----:B------:R-:W-:Y:S01]  /*131b0*/  VIADD R19, R19, 0xffffffff ;  /* 0xffffffff13137836 */ /* 0x000fe20000000000 */
[----:B------:R-:W-:Y:S01]  /*131c0*/  IADD3 R17, R17, 0x1, RZ ;  /* 0x0000000111117810 */ /* 0x000fe20007ffe0ff */
[----:B------:R-:W-:Y:S01]  /*131d0*/  IMAD.MOV.U32 R22, RZ, RZ, R21 ;  /* 0x000000ffff167224 */ /* 0x000fe200078e0015 */
[----:B-1----:R-:W-:Y:S02]  /*131e0*/  IADD3 R7, R29, 0x1, RZ ;  /* 0x000000011d077810 */ /* 0x002fe40007ffe0ff */
[----:B------:R-:W-:Y:S02]  /*131f0*/  ISETP.NE.AND P1, PT, R17, 0x4, PT ;  /* 0x000000041100780c */ /* 0x000fe40003f25270 */
[----:B------:R-:W-:Y:S02]  /*13200*/  ISETP.NE.AND P2, PT, R7, 0x4, PT ;  /* 0x000000040700780c */ /* 0x000fe40003f45270 */
[----:B------:R-:W-:-:S02]  /*13210*/  SEL R23, RZ, 0x1, P1 ;  /* 0x00000001ff177807 */ /* 0x000fc40000800000 */
[----:B------:R-:W-:Y:S02]  /*13220*/  IADD3 R12, R12, 0x100, RZ ;  /* 0x000001000c0c7810 */ /* 0x000fe40007ffe0ff */
[----:B------:R-:W-:Y:S02]  /*13230*/  LOP3.LUT R4, R4, R23, RZ, 0x3c, !PT ;  /* 0x0000001704047212 */ /* 0x000fe400078e3cff */
[----:B------:R-:W-:Y:S02]  /*13240*/  MOV R23, R20 ;  /* 0x0000001400177202 */ /* 0x000fe40000000f00 */
[----:B------:R-:W-:Y:S02]  /*13250*/  SEL R17, R17, RZ, P1 ;  /* 0x000000ff11117207 */ /* 0x000fe40000800000 */
[----:B------:R-:W-:Y:S01]  /*13260*/  SEL R7, R7, RZ, P2 ;  /* 0x000000ff07077207 */ /* 0x000fe20001000000 */
[----:B------:R-:W-:Y:S06]  /*13270*/  @P3 BRA `(.L_x_51) ;  /* 0xffffff9400e03947 */ /* 0x000fec000383ffff */
.L_x_37:
[----:B------:R-:W-:Y:S05]  /*13280*/  WARPSYNC.ALL ;  /* 0x0000000000007948 */ /* 0x000fea0003800000 */
[----:B------:R-:W3:Y:S01]  /*13290*/  SHFL.BFLY PT, R0, R15, 0x1, 0x1f ;  /* 0x0c201f000f007f89 */ /* 0x000ee200000e0000 */
[----:B------:R-:W-:Y:S01]  /*132a0*/  BSSY B0, `(.L_x_52) ;  /* 0x0000023000007945 */ /* 0x000fe20003800000 */
[----:B------:R-:W-:Y:S02]  /*132b0*/  MOV R7, 0x7f800000 ;  /* 0x7f80000000077802 */ /* 0x000fe40000000f00 */
[----:B------:R-:W4:Y:S01]  /*132c0*/  SHFL.BFLY PT, R4, R13, 0x1, 0x1f ;  /* 0x0c201f000d047f89 */ /* 0x000f2200000e0000 */
[----:B------:R-:W-:-:S02]  /*132d0*/  MOV R8, 0x3f800000 ;  /* 0x3f80000000087802 */ /* 0x000fc40000000f00 */
[----:B------:R-:W-:Y:S01]  /*132e0*/  MOV R9, 0x7f800000 ;  /* 0x7f80000000097802 */ /* 0x000fe20000000f00 */
[----:B---3--:R-:W-:Y:S01]  /*132f0*/  FADD R0, R0, R15 ;  /* 0x0000000f00007221 */ /* 0x008fe20000000000 */
[----:B----4-:R-:W-:-:S04]  /*13300*/  FADD R14, R4, R13 ;  /* 0x0000000d040e7221 */ /* 0x010fc80000000000 */
[----:B------:R-:W3:Y:S01]  /*13310*/  SHFL.BFLY PT, R3, R0, 0x2, 0x1f ;  /* 0x0c401f0000037f89 */ /* 0x000ee200000e0000 */
[----:B------:R-:W-:-:S03]  /*13320*/  IMAD.MOV.U32 R4, RZ, RZ, 0x3f800000 ;  /* 0x3f800000ff047424 */ /* 0x000fc600078e00ff */
[----:B------:R-:W4:Y:S01]  /*13330*/  SHFL.BFLY PT, R17, R14, 0x2, 0x1f ;  /* 0x0c401f000e117f89 */ /* 0x000f2200000e0000 */
[C---:B---3--:R-:W-:Y:S01]  /*13340*/  FSETP.NE.AND P0, PT, R0.reuse, -R3, PT ;  /* 0x800000030000720b */ /* 0x048fe20003f05000 */
[----:B------:R-:W-:Y:S01]  /*13350*/  FADD R3, R0, R3 ;  /* 0x0000000300037221 */ /* 0x000fe20000000000 */
[----:B----4-:R-:W-:-:S11]  /*13360*/  FADD R6, R14, R17 ;  /* 0x000000110e067221 */ /* 0x010fd60000000000 */
[----:B------:R-:W-:Y:S05]  /*13370*/  @!P0 BRA `(.L_x_53) ;  /* 0x0000000000548947 */ /* 0x000fea0003800000 */
[----:B------:R-:W-:Y:S01]  /*13380*/  IADD3 R0, R3, 0x1800000, RZ ;  /* 0x0180000003007810 */ /* 0x000fe20007ffe0ff */
[----:B------:R-:W-:Y:S03]  /*13390*/  BSSY B1, `(.L_x_54) ;  /* 0x000000c000017945 */ /* 0x000fe60003800000 */
[----:B------:R-:W-:-:S04]  /*133a0*/  LOP3.LUT R0, R0, 0x7f800000, RZ, 0xc0, !PT ;  /* 0x7f80000000007812 */ /* 0x000fc800078ec0ff */
[----:B------:R-:W-:-:S13]  /*133b0*/  ISETP.GT.U32.AND P0, PT, R0, 0x1ffffff, PT ;  /* 0x01ffffff0000780c */ /* 0x000fda0003f04070 */
[----:B------:R-:W-:Y:S05]  /*133c0*/  @P0 BRA `(.L_x_55) ;  /* 0x0000000000100947 */ /* 0x000fea0003800000 */
[----:B------:R-:W-:-:S07]  /*133d0*/  MOV R12, 0x133f0 ;  /* 0x000133f0000c7802 */ /* 0x000fce0000000f00 */
[----:B-12---:R-:W-:Y:S05]  /*133e0*/  CALL.REL.NOINC `($__internal_0_$__cuda_sm20_rcp_rn_f32_slowpath) ;  /* 0x0000001400607944 */ /* 0x006fea0003c00000 */
[----:B------:R-:W-:Y:S01]  /*133f0*/  IMAD.MOV.U32 R4, RZ, RZ, R0 ;  /* 0x000000ffff047224 */ /* 0x000fe200078e0000 */
[----:B------:R-:W-:Y:S06]  /*13400*/  BRA `(.L_x_56) ;  /* 0x0000000000107947 */ /* 0x000fec0003800000 */
.L_x_55:
[----:B------:R-:W3:Y:S02]  /*13410*/  MUFU.RCP R4, R3 ;  /* 0x0000000300047308 */ /* 0x000ee40000001000 */
[----:B---3--:R-:W-:-:S04]  /*13420*/  FFMA R0, R3, R4, -1 ;  /* 0xbf80000003007423 */ /* 0x008fc80000000004 */
[----:B------:R-:W-:-:S04]  /*13430*/  FADD.FTZ R5, -R0, -RZ ;  /* 0x800000ff00057221 */ /* 0x000fc80000010100 */
[----:B------:R-:W-:-:S07]  /*13440*/  FFMA R4, R4, R5, R4 ;  /* 0x0000000504047223 */ /* 0x000fce0000000004 */
.L_x_56:
[----:B------:R-:W-:Y:S05]  /*13450*/  BSYNC B1 ;  /* 0x0000000000017941 */ /* 0x000fea0003800000 */
.L_x_54:
[----:B------:R-:W-:Y:S01]  /*13460*/  FSETP.GEU.AND P0, PT, |R3|, 1.175494350822287508e-38, PT ;  /* 0x008000000300780b */ /* 0x000fe20003f0e200 */
[----:B------:R-:W-:-:S12]  /*13470*/  ULDC UR6, c[0x0][0x600] ;  /* 0x0001800000067ab9 */ /* 0x000fd80000000800 */
[----:B------:R-:W-:-:S04]  /*13480*/  @!P0 FMUL R3, R3, 16777216 ;  /* 0x4b80000003038820 */ /* 0x000fc80000400000 */
[----:B------:R-:W3:Y:S02]  /*13490*/  MUFU.LG2 R0, R3 ;  /* 0x0000000300007308 */ /* 0x000ee40000000c00 */
[----:B---3--:R-:W-:-:S04]  /*134a0*/  @!P0 FADD R0, R0, -24 ;  /* 0xc1c0000000008421 */ /* 0x008fc80000000000 */
[----:B------:R-:W-:-:S04]  /*134b0*/  FMUL R9, R0, 0.69314718246459960938 ;  /* 0x3f31721800097820 */ /* 0x000fc80000400000 */
[----:B------:R-:W-:-:S07]  /*134c0*/  FFMA R9, R20, UR6, R9 ;  /* 0x0000000614097c23 */ /* 0x000fce0008000009 */
.L_x_53:
[----:B------:R-:W-:Y:S05]  /*134d0*/  BSYNC B0 ;  /* 0x0000000000007941 */ /* 0x000fea0003800000 */
.L_x_52:
[----:B------:R-:W-:Y:S01]  /*134e0*/  FSETP.NE.AND P0, PT, R14, -R17, PT ;  /* 0x800000110e00720b */ /* 0x000fe20003f05000 */
[----:B------:R-:W-:Y:S01]  /*134f0*/  ULDC UR4, c[0x0][0x608] ;  /* 0x0001820000047ab9 */ /* 0x000fe20000000800 */
[----:B------:R-:W-:Y:S01]  /*13500*/  BSSY B0, `(.L_x_57) ;  /* 0x0000031000007945 */ /* 0x000fe20003800000 */
[----:B------:R-:W-:-:S04]  /*13510*/  FMUL R4, R4, UR4 ;  /* 0x0000000404047c20 */ /* 0x000fc80008400000 */
        /* <DEDUP_REMOVED lines=24> */
[----:B------:R-:W-:Y:S06]  /*136a0*/  @!P0 BRA `(.L_x_58) ;  /* 0x0000000000588947 */ /* 0x000fec0003800000 */
[----:B------:R-:W-:Y:S01]  /*136b0*/  IADD3 R0, R6, 0x1800000, RZ ;  /* 0x0180000006007810 */ /* 0x000fe20007ffe0ff */
[----:B------:R-:W-:Y:S03]  /*136c0*/  BSSY B1, `(.L_x_59) ;  /* 0x000000d000017945 */ /* 0x000fe60003800000 */
[----:B------:R-:W-:-:S04]  /*136d0*/  LOP3.LUT R0, R0, 0x7f800000, RZ, 0xc0, !PT ;  /* 0x7f80000000007812 */ /* 0x000fc800078ec0ff */
[----:B------:R-:W-:-:S13]  /*136e0*/  ISETP.GT.U32.AND P0, PT, R0, 0x1ffffff, PT ;  /* 0x01ffffff0000780c */ /* 0x000fda0003f04070 */
[----:B------:R-:W-:Y:S05]  /*136f0*/  @P0 BRA `(.L_x_60) ;  /* 0x0000000000140947 */ /* 0x000fea0003800000 */
[----:B------:R-:W-:Y:S02]  /*13700*/  MOV R3, R6 ;  /* 0x0000000600037202 */ /* 0x000fe40000000f00 */
[----:B------:R-:W-:-:S07]  /*13710*/  MOV R12, 0x13730 ;  /* 0x00013730000c7802 */ /* 0x000fce0000000f00 */
[----:B-12---:R-:W-:Y:S05]  /*13720*/  CALL.REL.NOINC `($__internal_0_$__cuda_sm20_rcp_rn_f32_slowpath) ;  /* 0x0000001000907944 */ /* 0x006fea0003c00000 */
[----:B------:R-:W-:Y:S01]  /*13730*/  IMAD.MOV.U32 R8, RZ, RZ, R0 ;  /* 0x000000ffff087224 */ /* 0x000fe200078e0000 */
[----:B------:R-:W-:Y:S06]  /*13740*/  BRA `(.L_x_61) ;  /* 0x0000000000107947 */ /* 0x000fec0003800000 */
.L_x_60:
[----:B------:R-:W3:Y:S02]  /*13750*/  MUFU.RCP R3, R6 ;  /* 0x0000000600037308 */ /* 0x000ee40000001000 */
[----:B---3--:R-:W-:-:S04]  /*13760*/  FFMA R0, R6, R3, -1 ;  /* 0xbf80000006007423 */ /* 0x008fc80000000003 */
[----:B------:R-:W-:-:S04]  /*13770*/  FADD.FTZ R0, -R0, -RZ ;  /* 0x800000ff00007221 */ /* 0x000fc80000010100 */
[----:B------:R-:W-:-:S07]  /*13780*/  FFMA R8, R3, R0, R3 ;  /* 0x0000000003087223 */ /* 0x000fce0000000003 */
.L_x_61:
[----:B------:R-:W-:Y:S05]  /*13790*/  BSYNC B1 ;  /* 0x0000000000017941 */ /* 0x000fea0003800000 */
.L_x_59:
[----:B------:R-:W-:Y:S01]  /*137a0*/  FSETP.GEU.AND P0, PT, |R6|, 1.175494350822287508e-38, PT ;  /* 0x008000000600780b */ /* 0x000fe20003f0e200 */
[----:B------:R-:W-:-:S12]  /*137b0*/  ULDC UR4, c[0x0][0x600] ;  /* 0x0001800000047ab9 */ /* 0x000fd80000000800 */
[----:B------:R-:W-:-:S04]  /*137c0*/  @!P0 FMUL R6, R6, 16777216 ;  /* 0x4b80000006068820 */ /* 0x000fc80000400000 */
[----:B------:R-:W3:Y:S02]  /*137d0*/  MUFU.LG2 R0, R6 ;  /* 0x0000000600007308 */ /* 0x000ee40000000c00 */
[----:B---3--:R-:W-:-:S04]  /*137e0*/  @!P0 FADD R0, R0, -24 ;  /* 0xc1c0000000008421 */ /* 0x008fc80000000000 */
[----:B------:R-:W-:-:S04]  /*137f0*/  FMUL R0, R0, 0.69314718246459960938 ;  /* 0x3f31721800007820 */ /* 0x000fc80000400000 */
[----:B------:R-:W-:-:S07]  /*13800*/  FFMA R7, R21, UR4, R0 ;  /* 0x0000000415077c23 */ /* 0x000fce0008000000 */
.L_x_58:
[----:B------:R-:W-:Y:S05]  /*13810*/  BSYNC B0 ;  /* 0x0000000000007941 */ /* 0x000fea0003800000 */
.L_x_57:
[C---:B------:R-:W-:Y:S01]  /*13820*/  LOP3.LUT P0, RZ, R16.reuse, 0x3, RZ, 0xc0, !PT ;  /* 0x0000000310ff7812 */ /* 0x040fe2000780c0ff */
[----:B------:R-:W-:Y:S01]  /*13830*/  ULDC UR4, c[0x0][0x608] ;  /* 0x0001820000047ab9 */ /* 0x000fe20000000800 */
[----:B------:R-:W-:Y:S01]  /*13840*/  LOP3.LUT R17, R16, 0x7f, RZ, 0xc0, !PT ;  /* 0x0000007f10117812 */ /* 0x000fe200078ec0ff */
[----:B------:R-:W-:Y:S01]  /*13850*/  ULDC.64 UR8, c[0x0][0x208] ;  /* 0x0000820000087ab9 */ /* 0x000fe20000000a00 */
[----:B------:R-:W-:Y:S01]  /*13860*/  FMUL R8, R8, UR4 ;  /* 0x0000000408087c20 */ /* 0x000fe20008400000 */
[----:B------:R-:W-:Y:S01]  /*13870*/  BSSY B0, `(.L_x_62) ;  /* 0x0000018000007945 */ /* 0x000fe20003800000 */
[----:B--2---:R-:W-:-:S07]  /*13880*/  SHF.R.U32.HI R18, RZ, 0x5, R17 ;  /* 0x00000005ff127819 */ /* 0x004fce0000011611 */
[----:B------:R-:W-:Y:S05]  /*13890*/  @P0 BRA `(.L_x_63) ;  /* 0x0000000000540947 */ /* 0x000fea0003800000 */
[----:B------:R-:W2:Y:S01]  /*138a0*/  S2UR UR4, SR_CTAID.X ;  /* 0x00000000000479c3 */ /* 0x000ea20000002500 */
[----:B------:R-:W-:Y:S02]  /*138b0*/  SHF.R.U32.HI R0, RZ, 0x2, R16 ;  /* 0x00000002ff007819 */ /* 0x000fe40000011610 */
[----:B------:R-:W-:Y:S02]  /*138c0*/  SHF.L.U32 R3, R18, 0x4, RZ ;  /* 0x0000000412037819 */ /* 0x000fe400000006ff */
[----:B------:R-:W-:-:S04]  /*138d0*/  LOP3.LUT R0, R0, 0x7, RZ, 0xc0, !PT ;  /* 0x0000000700007812 */ /* 0x000fc800078ec0ff */
[----:B------:R-:W-:Y:S01]  /*138e0*/  LOP3.LUT R0, R3, 0xfffffff0, R0, 0xe2, !PT ;  /* 0xfffffff003007812 */ /* 0x000fe200078ee200 */
[----:B--2---:R-:W-:-:S03]  /*138f0*/  USHF.L.U32 UR6, UR4, 0x6, URZ ;  /* 0x0000000604067899 */ /* 0x004fc6000800063f */
[----:B------:R-:W-:Y:S02]  /*13900*/  ULDC.64 UR4, c[0x0][0x688] ;  /* 0x0001a20000047ab9 */ /* 0x000fe40000000a00 */
[----:B------:R-:W-:Y:S02]  /*13910*/  UIMAD UR4, UR36, UR4, UR6 ;  /* 0x00000004240472a4 */ /* 0x000fe4000f8e0206 */
[----:B------:R-:W-:Y:S02]  /*13920*/  LOP3.LUT R3, R0, UR6, RZ, 0xfc, !PT ;  /* 0x0000000600037c12 */ /* 0x000fe4000f8efcff */
[----:B------:R-:W-:Y:S02]  /*13930*/  UIMAD UR4, UR37, UR5, UR4 ;  /* 0x00000005250472a4 */ /* 0x000fe4000f8e0204 */
[C---:B------:R-:W-:Y:S01]  /*13940*/  IADD3 R4, R3.reuse, 0x8, RZ ;  /* 0x0000000803047810 */ /* 0x040fe20007ffe0ff */
[----:B------:R-:W-:Y:S02]  /*13950*/  ULDC UR5, c[0x0][0x288] ;  /* 0x0000a20000057ab9 */ /* 0x000fe40000000800 */
[----:B------:R-:W-:-:S02]  /*13960*/  ISETP.GE.U32.AND P0, PT, R3, UR5, PT ;  /* 0x0000000503007c0c */ /* 0x000fc4000bf06070 */
[----:B------:R-:W-:Y:S02]  /*13970*/  IADD3 R0, P2, R0, UR4, RZ ;  /* 0x0000000400007c10 */ /* 0x000fe4000ff5e0ff */
[----:B------:R-:W-:Y:S01]  /*13980*/  ISETP.GE.U32.AND P1, PT, R4, UR5, PT ;  /* 0x0000000504007c0c */ /* 0x000fe2000bf26070 */
[----:B------:R-:W-:Y:S02]  /*13990*/  ULDC.64 UR4, c[0x0][0x680] ;  /* 0x0001a00000047ab9 */ /* 0x000fe40000000a00 */
[----:B------:R-:W-:Y:S01]  /*139a0*/  IMAD.X R3, RZ, RZ, RZ, P2 ;  /* 0x000000ffff037224 */ /* 0x000fe200010e06ff */
[----:B------:R-:W-:-:S04]  /*139b0*/  LEA R4, P2, R0, UR4, 0x2 ;  /* 0x0000000400047c11 */ /* 0x000fc8000f8410ff */
[----:B------:R-:W-:-:S05]  /*139c0*/  LEA.HI.X R5, R0, UR5, R3, 0x2, P2 ;  /* 0x0000000500057c11 */ /* 0x000fca00090f1403 */
[----:B------:R2:W-:Y:S04]  /*139d0*/  @!P0 STG.E desc[UR8][R4.64], R9 ;  /* 0x0000000904008986 */ /* 0x0005e8000c101908 */
[----:B------:R2:W-:Y:S02]  /*139e0*/  @!P1 STG.E desc[UR8][R4.64+0x20], R7 ;  /* 0x0000200704009986 */ /* 0x0005e4000c101908 */
.L_x_63:
[----:B------:R-:W-:Y:S05]  /*139f0*/  BSYNC B0 ;  /* 0x0000000000007941 */ /* 0x000fea0003800000 */
.L_x_62:
[----:B------:R-:W-:Y:S01]  /*13a00*/  ULDC.64 UR4, c[0x0][0x730] ;  /* 0x0001cc0000047ab9 */ /* 0x000fe20000000a00 */
[-C--:B------:R-:W-:Y:S01]  /*13a10*/  FMUL R154, R154, R8.reuse ;  /* 0x000000089a9a7220 */ /* 0x080fe20000400000 */
[----:B------:R-:W-:Y:S01]  /*13a20*/  ISETP.NE.U32.AND P0, PT, RZ, UR4, PT ;  /* 0x00000004ff007c0c */ /* 0x000fe2000bf05070 */
[-C--:B------:R-:W-:Y:S01]  /*13a30*/  FMUL R44, R155, R8.reuse ;  /* 0x000000089b2c7220 */ /* 0x080fe20000400000 */
[-C--:B------:R-:W-:Y:S01]  /*13a40*/  FMUL R158, R158, R8.reuse ;  /* 0x000000089e9e7220 */ /* 0x080fe20000400000 */
[-C--:B------:R-:W-:Y:S01]  /*13a50*/  FMUL R48, R159, R8.reuse ;  /* 0x000000089f307220 */ /* 0x080fe20000400000 */
[----:B------:R-:W-:Y:S01]  /*13a60*/  ISETP.NE.AND.EX P0, PT, RZ, UR5, PT, P0 ;  /* 0x00000005ff007c0c */ /* 0x000fe2000bf05300 */
        /* <DEDUP_REMOVED lines=20> */
[----:B------:R-:W-:Y:S06]  /*13bb0*/  @P0 BRA `(.L_x_64) ;  /* 0x0000000000200947 */ /* 0x000fec0003800000 */
[----:B------:R-:W-:Y:S02]  /*13bc0*/  ULDC.64 UR4, c[0x0][0x728] ;  /* 0x0001ca0000047ab9 */ /* 0x000fe40000000a00 */
[----:B------:R-:W-:-:S04]  /*13bd0*/  ISETP.NE.U32.AND P0, PT, RZ, UR4, PT ;  /* 0x00000004ff007c0c */ /* 0x000fc8000bf05070 */
[----:B------:R-:W-:-:S13]  /*13be0*/  ISETP.NE.AND.EX P0, PT, RZ, UR5, PT, P0 ;  /* 0x00000005ff007c0c */ /* 0x000fda000bf05300 */
[----:B------:R-:W-:Y:S05]  /*13bf0*/  @!P0 BRA `(.L_x_65) ;  /* 0x00000000000c8947 */ /* 0x000fea0003800000 */
[----:B--2---:R-:W2:Y:S02]  /*13c00*/  LDC.64 R4, c[0x0][0x728] ;  /* 0x0001ca00ff047b82 */ /* 0x004ea40000000a00 */
[----:B--2---:R4:W5:Y:S01]  /*13c10*/  LDG.E R4, desc[UR8][R4.64] ;  /* 0x0000000804047981 */ /* 0x004962000c1e1900 */
[----:B------:R-:W-:Y:S05]  /*13c20*/  BRA `(.L_x_64) ;  /* 0x0000000000047947 */ /* 0x000fea0003800000 */
.L_x_65:
[----:B--2---:R-:W3:Y:S02]  /*13c30*/  LDC R4, c[0x0][0x720] ;  /* 0x0001c800ff047b82 */ /* 0x004ee40000000800 */
.L_x_64:
[----:B------:R-:W-:Y:S02]  /*13c40*/  MOV R0, RZ ;  /* 0x000000ff00007202 */ /* 0x000fe40000000f00 */
[----:B---3-5:R-:W-:Y:S02]  /*13c50*/  MOV R51, R4 ;  /* 0x0000000400337202 */ /* 0x028fe40000000f00 */
[----:B------:R-:W-:-:S13]  /*13c60*/  LOP3.LUT P0, RZ, R0, 0x1bf, RZ, 0xc0, !PT ;  /* 0x000001bf00ff7812 */ /* 0x000fda000780c0ff */
[----:B------:R-:W-:Y:S05]  /*13c70*/  @!P0 BRA `(.L_x_66) ;  /* 0x0000000000408947 */ /* 0x000fea0003800000 */
[----:B------:R-:W-:Y:S01]  /*13c80*/  MOV R0, 0x0 ;  /* 0x0000000000007802 */ /* 0x000fe20000000f00 */
[----:B------:R-:W-:Y:S01]  /*13c90*/  ULDC.64 UR4, c[0x4][0x70] ;  /* 0x01001c0000047ab9 */ /* 0x000fe20000000a00 */
[----:B------:R-:W-:Y:S01]  /*13ca0*/  ULDC.64 UR6, c[0x4][0x8] ;  /* 0x0100020000067ab9 */ /* 0x000fe20000000a00 */
[----:B--2---:R-:W-:Y:S01]  /*13cb0*/  MOV R4, UR4 ;  /* 0x0000000400047c02 */ /* 0x004fe20008000f00 */
[----:B------:R2:W3:Y:S01]  /*13cc0*/  LDC.64 R14, c[0x4][R0] ;  /* 0x01000000000e7b82 */ /* 0x0004e20000000a00 */
[----:B----4-:R-:W-:Y:S01]  /*13cd0*/  IMAD.U32 R5, RZ, RZ, UR5 ;  /* 0x00000005ff057e24 */ /* 0x010fe2000f8e00ff */
[----:B------:R-:W-:Y:S01]  /*13ce0*/  ULDC.64 UR4, c[0x4][0x78] ;  /* 0x01001e0000047ab9 */ /* 0x000fe20000000a00 */
[----:B------:R-:W-:Y:S01]  /*13cf0*/  IMAD.U32 R10, RZ, RZ, UR6 ;  /* 0x00000006ff0a7e24 */ /* 0x000fe2000f8e00ff */
[----:B------:R-:W-:Y:S01]  /*13d00*/  MOV R6, UR4 ;  /* 0x0000000400067c02 */ /* 0x000fe20008000f00 */
[----:B------:R-:W-:Y:S01]  /*13d10*/  IMAD.MOV.U32 R12, RZ, RZ, 0x1 ;  /* 0x00000001ff0c7424 */ /* 0x000fe200078e00ff */
[----:B------:R-:W-:-:S02]  /*13d20*/  MOV R7, UR5 ;  /* 0x0000000500077c02 */ /* 0x000fc40008000f00 */
[----:B------:R-:W-:Y:S02]  /*13d30*/  MOV R11, UR7 ;  /* 0x00000007000b7c02 */ /* 0x000fe40008000f00 */
[----:B------:R-:W-:Y:S02]  /*13d40*/  MOV R8, 0x70 ;  /* 0x0000007000087802 */ /* 0x000fe40000000f00 */
[----:B--2---:R-:W-:-:S07]  /*13d50*/  MOV R13, RZ ;  /* 0x000000ff000d7202 */ /* 0x004fce0000000f00 */
[----:B------:R-:W-:-:S07]  /*13d60*/  LEPC R20, `(.L_x_66) ;  /* 0x000000001014794e */ /* 0x000fce0000000000 */
[----:B-1-3--:R-:W-:Y:S05]  /*13d70*/  CALL.ABS.NOINC R14 ;  /* 0x000000000e007343 */ /* 0x00afea0003c00000 */
.L_x_66:
        /* <DEDUP_REMOVED lines=9> */
[----:B------:R-:W-:Y:S01]  /*13e10*/  MOV R6, UR6 ;  /* 0x0000000600067c02 */ /* 0x000fe20008000f00 */
[----:B------:R-:W-:Y:S01]  /*13e20*/  IMAD.U32 R10, RZ, RZ, UR4 ;  /* 0x00000004ff0a7e24 */ /* 0x000fe2000f8e00ff */
[----:B------:R-:W-:Y:S01]  /*13e30*/  MOV R7, UR7 ;  /* 0x0000000700077c02 */ /* 0x000fe20008000f00 */
[----:B------:R-:W-:Y:S01]  /*13e40*/  IMAD.MOV.U32 R12, RZ, RZ, 0x1 ;  /* 0x00000001ff0c7424 */ /* 0x000fe200078e00ff */
[----:B------:R-:W-:-:S02]  /*13e50*/  MOV R11, UR5 ;  /* 0x00000005000b7c02 */ /* 0x000fc40008000f00 */
[----:B------:R-:W-:Y:S02]  /*13e60*/  MOV R8, 0x70 ;  /* 0x0000007000087802 */ /* 0x000fe40000000f00 */
[----:B--2---:R-:W-:-:S07]  /*13e70*/  MOV R13, RZ ;  /* 0x000000ff000d7202 */ /* 0x004fce0000000f00 */
[----:B------:R-:W-:-:S07]  /*13e80*/  LEPC R20, `(.L_x_67) ;  /* 0x000000001014794e */ /* 0x000fce0000000000 */
[----:B-1-3--:R-:W-:Y:S05]  /*13e90*/  CALL.ABS.NOINC R14 ;  /* 0x000000000e007343 */ /* 0x00afea0003c00000 */
.L_x_67:
[----:B------:R-:W-:Y:S01]  /*13ea0*/  ULDC.64 UR4, c[0x0][0x730] ;  /* 0x0001cc0000047ab9 */ /* 0x000fe20000000a00 */
[----:B------:R-:W-:Y:S02]  /*13eb0*/  SHF.L.U32 R0, R16, 0x5, RZ ;  /* 0x0000000510007819 */ /* 0x000fe400000006ff */
[----:B------:R-:W-:Y:S02]  /*13ec0*/  ISETP.NE.U32.AND P0, PT, RZ, UR4, PT ;  /* 0x00000004ff007c0c */ /* 0x000fe4000bf05070 */
[----:B--2---:R-:W-:Y:S02]  /*13ed0*/  SHF.R.U32.HI R4, RZ, 0x1, R16 ;  /* 0x00000001ff047819 */ /* 0x004fe40000011610 */
[----:B------:R-:W-:Y:S02]  /*13ee0*/  ISETP.NE.AND.EX P0, PT, RZ, UR5, PT, P0 ;  /* 0x00000005ff007c0c */ /* 0x000fe4000bf05300 */
[C---:B------:R-:W-:Y:S02]  /*13ef0*/  LOP3.LUT R3, R0.reuse, 0xc0, RZ, 0xc0, !PT ;  /* 0x000000c000037812 */ /* 0x040fe400078ec0ff */
[----:B----4-:R-:W-:-:S02]  /*13f00*/  LOP3.LUT R5, R0, 0x20, RZ, 0xc0, !PT ;  /* 0x0000002000057812 */ /* 0x010fc400078ec0ff */
[----:B------:R-:W-:Y:S01]  /*13f10*/  LOP3.LUT R3, R3, 0x8, R4, 0xf8, !PT ;  /* 0x0000000803037812 */ /* 0x000fe200078ef804 */
[----:B------:R-:W-:Y:S01]  /*13f20*/  IMAD.SHL.U32 R4, R16, 0x4, RZ ;  /* 0x0000000410047824 */ /* 0x000fe200078e00ff */
[----:B------:R-:W-:Y:S02]  /*13f30*/  IADD3 R17, R17, 0x1f, RZ ;  /* 0x0000001f11117810 */ /* 0x000fe40007ffe0ff */
[----:B------:R-:W-:Y:S02]  /*13f40*/  LEA R5, R18, R5, 0x9 ;  /* 0x0000000512057211 */ /* 0x000fe400078e48ff */
[----:B------:R-:W-:Y:S01]  /*13f50*/  LOP3.LUT R3, R3, 0x18, R4, 0x78, !PT ;  /* 0x0000001803037812 */ /* 0x000fe200078e7804 */
[----:B------:R-:W2:Y:S01]  /*13f60*/  @P0 LDC R51, c[0x0][0x720] ;  /* 0x0001c800ff330b82 */ /* 0x000ea20000000800 */
[----:B------:R-:W-:Y:S02]  /*13f70*/  LOP3.LUT R0, R0, 0x100, RZ, 0xc0, !PT ;  /* 0x0000010000007812 */ /* 0x000fe400078ec0ff */
[----:B------:R-:W-:-:S02]  /*13f80*/  ISETP.GT.U32.AND P1, PT, R17, 0x3e, PT ;  /* 0x0000003e1100780c */ /* 0x000fc40003f24070 */
[----:B------:R-:W-:Y:S02]  /*13f90*/  IADD3 R3, R3, R5, R0 ;  /* 0x0000000503037210 */ /* 0x000fe40007ffe000 */
[----:B------:R-:W-:Y:S02]  /*13fa0*/  LOP3.LUT P0, RZ, R16, 0x4, RZ, 0xc0, !PT ;  /* 0x0000000410ff7812 */ /* 0x000fe4000780c0ff */
[----:B------:R-:W-:Y:S01]  /*13fb0*/  LEA R3, R3, R2, 0x1 ;  /* 0x0000000203037211 */ /* 0x000fe200078e08ff */
[-C--:B--2---:R-:W-:Y:S01]  /*13fc0*/  FMUL R0, R152, R51.reuse ;  /* 0x0000003398007220 */ /* 0x084fe20000400000 */
[-C--:B------:R-:W-:Y:S01]  /*13fd0*/  FMUL R5, R22, R51.reuse ;  /* 0x0000003316057220 */ /* 0x080fe20000400000 */
[-C--:B------:R-:W-:Y:S01]  /*13fe0*/  FMUL R19, R52, R51.reuse ;  /* 0x0000003334137220 */ /* 0x080fe20000400000 */
[-C--:B------:R-:W-:Y:S01]  /*13ff0*/  FMUL R4, R154, R51.reuse ;  /* 0x000000339a047220 */ /* 0x080fe20000400000 */
[-C--:B------:R-:W-:Y:S01]  /*14000*/  FMUL R7, R44, R51.reuse ;  /* 0x000000332c077220 */ /* 0x080fe20000400000 */
[-C--:B------:R-:W-:Y:S01]  /*14010*/  FMUL R6, R156, R51.reuse ;  /* 0x000000339c067220 */ /* 0x080fe20000400000 */
[-C--:B------:R-:W-:Y:S01]  /*14020*/  FMUL R9, R24, R51.reuse ;  /* 0x0000003318097220 */ /* 0x080fe20000400000 */
[----:B------:R-:W-:Y:S01]  /*14030*/  F2FP.BF16.F32.PACK_AB R52, R5, R0 ;  /* 0x000000000534723e */ /* 0x000fe200000010ff */
        /* <DEDUP_REMOVED lines=9> */
[----:B------:R-:W-:-:S02]  /*140d0*/  IMAD.MOV.U32 R0, RZ, RZ, 0x10 ;  /* 0x00000010ff007424 */ /* 0x000fc400078e00ff */
        /* <DEDUP_REMOVED lines=8> */
[-C--:B-1----:R-:W-:Y:S01]  /*14160*/  FMUL R23, R170, R51.reuse ;  /* 0x00000033aa177220 */ /* 0x082fe20000400000 */
        /* <DEDUP_REMOVED lines=22> */
[----:B------:R-:W-:Y:S01]  /*142d0*/  F2FP.BF16.F32.PACK_AB R53, R7, R4 ;  /* 0x000000040735723e */ /* 0x000fe200000010ff */
[----:B------:R-:W-:Y:S01]  /*142e0*/  FMUL R51, R198, R51 ;  /* 0x00000033c6337220 */ /* 0x000fe20000400000 */
[----:B------:R-:W-:-:S02]  /*142f0*/  F2FP.BF16.F32.PACK_AB R54, R9, R6 ;  /* 0x000000060936723e */ /* 0x000fc400000010ff */
[----:B------:R-:W-:Y:S02]  /*14300*/  F2FP.BF16.F32.PACK_AB R55, R11, R8 ;  /* 0x000000080b37723e */ /* 0x000fe400000010ff */
[----:B------:R-:W-:Y:S02]  /*14310*/  F2FP.BF16.F32.PACK_AB R4, R13, R10 ;  /* 0x0000000a0d04723e */ /* 0x000fe400000010ff */
[----:B------:R-:W-:Y:S02]  /*14320*/  F2FP.BF16.F32.PACK_AB R5, R15, R12 ;  /* 0x0000000c0f05723e */ /* 0x000fe400000010ff */
[----:B------:R-:W-:Y:S02]  /*14330*/  F2FP.BF16.F32.PACK_AB R6, R17, R14 ;  /* 0x0000000e1106723e */ /* 0x000fe400000010ff */
[----:B------:R-:W-:Y:S02]  /*14340*/  F2FP.BF16.F32.PACK_AB R7, R19, R16 ;  /* 0x000000101307723e */ /* 0x000fe400000010ff */
[----:B------:R-:W-:Y:S01]  /*14350*/  SEL R0, R0, 0xfffffff0, !P0 ;  /* 0xfffffff000007807 */ /* 0x000fe20004000000 */
[----:B------:R-:W-:Y:S06]  /*14360*/  @P1 BRA `(.L_x_68) ;  /* 0x0000000000041947 */ /* 0x000fec0003800000 */
[----:B------:R-:W-:-:S04]  /*14370*/  DEPBAR.LE SB0, 0x1 ;  /* 0x000080400000791a */ /* 0x000fc80000000000 */
.L_x_68:
[----:B------:R-:W-:Y:S05]  /*14380*/  WARPSYNC.ALL ;  /* 0x0000000000007948 */ /* 0x000fea0003800000 */
[----:B------:R-:W-:Y:S01]  /*14390*/  BAR.SYNC.DEFER_BLOCKING 0x1, 0x80 ;  /* 0x0042000000007b1d */ /* 0x000fe20000010000 */
[----:B------:R-:W-:Y:S02]  /*143a0*/  LEA R0, R0, R3, 0x1 ;  /* 0x0000000300007211 */ /* 0x000fe400078e08ff */
[----:B------:R-:W-:Y:S02]  /*143b0*/  F2FP.BF16.F32.PACK_AB R8, R18, R21 ;  /* 0x000000151208723e */ /* 0x000fe400000010ff */
[----:B------:R-:W-:Y:S01]  /*143c0*/  F2FP.BF16.F32.PACK_AB R9, R20, R23 ;  /* 0x000000171409723e */ /* 0x000fe200000010ff */
[----:B------:R-:W-:Y:S01]  /*143d0*/  BSSY B0, `(.L_x_69) ;  /* 0x000001d000007945 */ /* 0x000fe20003800000 */
[----:B------:R-:W-:-:S02]  /*143e0*/  F2FP.BF16.F32.PACK_AB R10, R22, R25 ;  /* 0x00000019160a723e */ /* 0x000fc400000010ff */
[----:B------:R-:W-:Y:S02]  /*143f0*/  F2FP.BF16.F32.PACK_AB R11, R24, R27 ;  /* 0x0000001b180b723e */ /* 0x000fe400000010ff */
[----:B------:R-:W-:Y:S02]  /*14400*/  F2FP.BF16.F32.PACK_AB R12, R26, R29 ;  /* 0x0000001d1a0c723e */ /* 0x000fe400000010ff */
[----:B------:R-:W-:Y:S02]  /*14410*/  F2FP.BF16.F32.PACK_AB R13, R28, R31 ;  /* 0x0000001f1c0d723e */ /* 0x000fe400000010ff */
[----:B------:R-:W-:Y:S02]  /*14420*/  F2FP.BF16.F32.PACK_AB R14, R30, R33 ;  /* 0x000000211e0e723e */ /* 0x000fe400000010ff */
[----:B------:R-:W-:Y:S01]  /*14430*/  F2FP.BF16.F32.PACK_AB R15, R32, R35 ;  /* 0x00000023200f723e */ /* 0x000fe200000010ff */
[----:B------:R1:W-:Y:S04]  /*14440*/  STSM.16.M88.4 [R3], R52 ;  /* 0x0000003403007844 */ /* 0x0003e80000000200 */
[----:B------:R1:W-:Y:S01]  /*14450*/  STSM.16.M88.4 [R0], R4 ;  /* 0x0000000400007844 */ /* 0x0003e20000000200 */
[----:B------:R-:W-:Y:S01]  /*14460*/  @!PT LDS RZ, [RZ] ;  /* 0x00000000fffff984 */ /* 0x000fe20000000800 */
[----:B------:R-:W-:Y:S01]  /*14470*/  @!PT LDS RZ, [RZ] ;  /* 0x00000000fffff984 */ /* 0x000fe20000000800 */
[----:B------:R-:W-:Y:S01]  /*14480*/  @!PT LDS RZ, [RZ] ;  /* 0x00000000fffff984 */ /* 0x000fe20000000800 */
[----:B------:R-:W-:Y:S01]  /*14490*/  @!PT LDS RZ, [RZ] ;  /* 0x00000000fffff984 */ /* 0x000fe20000000800 */
[----:B------:R2:W-:Y:S06]  /*144a0*/  MEMBAR.ALL.CTA ;  /* 0x0000000000007992 */ /* 0x0005ec0000008000 */
[----:B--2---:R-:W2:Y:S02]  /*144b0*/  FENCE.VIEW.ASYNC.S ;  /* 0x00000000000073c6 */ /* 0x004ea40000000000 */
[----:B--2---:R-:W-:Y:S06]  /*144c0*/  BAR.SYNC.DEFER_BLOCKING 0x1, 0x80 ;  /* 0x0042000000007b1d */ /* 0x004fec0000010000 */
[----:B------:R-:W-:Y:S05]  /*144d0*/  @P1 BRA `(.L_x_70) ;  /* 0x0000000000301947 */ /* 0x000fea0003800000 */
[----:B------:R-:W2:Y:S01]  /*144e0*/  S2UR UR10, SR_CTAID.X ;  /* 0x00000000000a79c3 */ /* 0x000ea20000002500 */
[----:B------:R-:W-:Y:S01]  /*144f0*/  ULDC.64 UR4, c[0x0][0x198] ;  /* 0x0000660000047ab9 */ /* 0x000fe20000000a00 */
[----:B------:R-:W-:Y:S01]  /*14500*/  R2UR UR8, R2 ;  /* 0x00000000020872ca */ /* 0x000fe200000e0000 */
[----:B------:R-:W-:Y:S01]  /*14510*/  UIADD3 UR4, UP0, UR4, 0x670, URZ ;  /* 0x0000067004047890 */ /* 0x000fe2000ff1e03f */
[----:B------:R-:W-:Y:S01]  /*14520*/  UMOV UR9, URZ ;  /* 0x0000003f00097c82 */ /* 0x000fe20008000000 */
[----:B------:R-:W-:Y:S02]  /*14530*/  UMOV UR11, UR36 ;  /* 0x00000024000b7c82 */ /* 0x000fe40008000000 */
[----:B------:R-:W-:Y:S01]  /*14540*/  UIADD3.X UR5, URZ, UR5, URZ, UP0, !UPT ;  /* 0x000000053f057290 */ /* 0x000fe200087fe43f */
[----:B------:R-:W-:Y:S01]  /*14550*/  UMOV UR12, UR37 ;  /* 0x00000025000c7c82 */ /* 0x000fe20008000000 */
[----:B--2---:R-:W-:-:S09]  /*14560*/  USHF.L.U32 UR10, UR10, 0x6, URZ ;  /* 0x000000060a0a7899 */ /* 0x004fd2000800063f */
[----:B------:R2:W-:Y:S01]  /*14570*/  UTMASTG.4D [UR8], [UR4] ;  /* 0x00000008040073b5 */ /* 0x0005e20008018000 */
[----:B------:R0:W-:Y:S01]  /*14580*/  UTMACMDFLUSH ;  /* 0x00000000000079b7 */ /* 0x0001e20000000000 */
[----:B--2---:R-:W-:-:S04]  /*14590*/  DEPBAR.LE SB0, 0x1 ;  /* 0x000080400000791a */ /* 0x004fc80000000000 */
.L_x_70:
[----:B------:R-:W-:Y:S05]  /*145a0*/  BSYNC B0 ;  /* 0x0000000000007941 */ /* 0x000fea0003800000 */
.L_x_69:
[----:B------:R-:W-:Y:S01]  /*145b0*/  BAR.SYNC.DEFER_BLOCKING 0x1, 0x80 ;  /* 0x0042000000007b1d */ /* 0x000fe20000010000 */
[----:B-1----:R-:W-:Y:S02]  /*145c0*/  F2FP.BF16.F32.PACK_AB R4, R34, R37 ;  /* 0x000000252204723e */ /* 0x002fe400000010ff */
[----:B------:R-:W-:Y:S02]  /*145d0*/  F2FP.BF16.F32.PACK_AB R5, R36, R39 ;  /* 0x000000272405723e */ /* 0x000fe400000010ff */
[----:B------:R-:W-:Y:S01]  /*145e0*/  F2FP.BF16.F32.PACK_AB R6, R38, R41 ;  /* 0x000000292606723e */ /* 0x000fe200000010ff */
[----:B------:R-:W-:Y:S01]  /*145f0*/  BSSY B0, `(.L_x_71) ;  /* 0x000001d000007945 */ /* 0x000fe20003800000 */
[----:B------:R-:W-:Y:S02]  /*14600*/  F2FP.BF16.F32.PACK_AB R7, R40, R43 ;  /* 0x0000002b2807723e */ /* 0x000fe400000010ff */
[----:B------:R-:W-:Y:S02]  /*14610*/  F2FP.BF16.F32.PACK_AB R16, R42, R45 ;  /* 0x0000002d2a10723e */ /* 0x000fe400000010ff */
[----:B------:R-:W-:-:S02]  /*14620*/  F2FP.BF16.F32.PACK_AB R17, R44, R47 ;  /* 0x0000002f2c11723e */ /* 0x000fc400000010ff */
[----:B------:R-:W-:Y:S02]  /*14630*/  F2FP.BF16.F32.PACK_AB R18, R46, R49 ;  /* 0x000000312e12723e */ /* 0x000fe400000010ff */
[----:B------:R-:W-:Y:S01]  /*14640*/  F2FP.BF16.F32.PACK_AB R19, R48, R51 ;  /* 0x000000333013723e */ /* 0x000fe200000010ff */
[----:B------:R1:W-:Y:S04]  /*14650*/  STSM.16.M88.4 [R3+0x1000], R8 ;  /* 0x0010000803007844 */ /* 0x0003e80000000200 */
[----:B------:R1:W-:Y:S01]  /*14660*/  STSM.16.M88.4 [R0+0x1000], R12 ;  /* 0x0010000c00007844 */ /* 0x0003e20000000200 */
        /* <DEDUP_REMOVED lines=9> */
[----:B------:R-:W-:Y:S01]  /*14700*/  R2UR UR8, R2 ;  /* 0x00000000020872ca */ /* 0x000fe200000e0000 */
[----:B------:R-:W-:Y:S01]  /*14710*/  ULDC.64 UR4, c[0x0][0x198] ;  /* 0x0000660000047ab9 */ /* 0x000fe20000000a00 */
[----:B------:R-:W-:Y:S01]  /*14720*/  UMOV UR9, 0x20 ;  /* 0x0000002000097882 */ /* 0x000fe20000000000 */
[----:B------:R-:W-:Y:S01]  /*14730*/  UIADD3 UR4, UP0, UR4, 0x670, URZ ;  /* 0x0000067004047890 */ /* 0x000fe2000ff1e03f */
[----:B------:R-:W-:Y:S01]  /*14740*/  UMOV UR11, UR36 ;  /* 0x00000024000b7c82 */ /* 0x000fe20008000000 */
[----:B------:R-:W-:Y:S02]  /*14750*/  UMOV UR12, UR37 ;  /* 0x00000025000c7c82 */ /* 0x000fe40008000000 */
[----:B------:R-:W-:-:S06]  /*14760*/  UIADD3.X UR5, URZ, UR5, URZ, UP0, !UPT ;  /* 0x000000053f057290 */ /* 0x000fcc00087fe43f */
[----:B------:R-:W-:Y:S02]  /*14770*/  UIADD3 UR8, UR8, 0x1000, URZ ;  /* 0x0000100008087890 */ /* 0x000fe4000fffe03f */
[----:B--2---:R-:W-:-:S09]  /*14780*/  USHF.L.U32 UR10, UR10, 0x6, URZ ;  /* 0x000000060a0a7899 */ /* 0x004fd2000800063f */
[----:B------:R2:W-:Y:S01]  /*14790*/  UTMASTG.4D [UR8], [UR4] ;  /* 0x00000008040073b5 */ /* 0x0005e20008018000 */
[----:B------:R0:W-:Y:S01]  /*147a0*/  UTMACMDFLUSH ;  /* 0x00000000000079b7 */ /* 0x0001e20000000000 */
[----:B--2---:R-:W-:-:S04]  /*147b0*/  DEPBAR.LE SB0, 0x1 ;  /* 0x000080400000791a */ /* 0x004fc80000000000 */
.L_x_72:
[----:B------:R-:W-:Y:S05]  /*147c0*/  BSYNC B0 ;  /* 0x0000000000007941 */ /* 0x000fea0003800000 */
.L_x_71:
[----:B------:R-:W-:Y:S06]  /*147d0*/  BAR.SYNC.DEFER_BLOCKING 0x1, 0x80 ;  /* 0x0042000000007b1d */ /* 0x000fec0000010000 */
[----:B------:R-:W-:Y:S01]  /*147e0*/  BSSY B0, `(.L_x_73) ;  /* 0x0000016000007945 */ /* 0x000fe20003800000 */
[----:B------:R2:W-:Y:S04]  /*147f0*/  STSM.16.M88.4 [R3], R4 ;  /* 0x0000000403007844 */ /* 0x0005e80000000200 */
[----:B------:R2:W-:Y:S01]  /*14800*/  STSM.16.M88.4 [R0], R16 ;  /* 0x0000001000007844 */ /* 0x0005e20000000200 */
[----:B------:R-:W-:Y:S01]  /*14810*/  @!PT LDS RZ, [RZ] ;  /* 0x00000000fffff984 */ /* 0x000fe20000000800 */
[----:B------:R-:W-:Y:S01]  /*14820*/  @!PT LDS RZ, [RZ] ;  /* 0x00000000fffff984 */ /* 0x000fe20000000800 */
[----:B------:R-:W-:Y:S01]  /*14830*/  @!PT LDS RZ, [RZ] ;  /* 0x00000000fffff984 */ /* 0x000fe20000000800 */
[----:B------:R-:W-:Y:S01]  /*14840*/  @!PT LDS RZ, [RZ] ;  /* 0x00000000fffff984 */ /* 0x000fe20000000800 */
[----:B------:R3:W-:Y:S06]  /*14850*/  MEMBAR.ALL.CTA ;  /* 0x0000000000007992 */ /* 0x0007ec0000008000 */
[----:B---3--:R-:W3:Y:S02]  /*14860*/  FENCE.VIEW.ASYNC.S ;  /* 0x00000000000073c6 */ /* 0x008ee40000000000 */
[----:B---3--:R-:W-:Y:S06]  /*14870*/  BAR.SYNC.DEFER_BLOCKING 0x1, 0x80 ;  /* 0x0042000000007b1d */ /* 0x008fec0000010000 */
[----:B------:R-:W-:Y:S05]  /*14880*/  @P1 BRA `(.L_x_74) ;  /* 0x00000000002c1947 */ /* 0x000fea0003800000 */
[----:B------:R-:W3:Y:S01]  /*14890*/  S2UR UR10, SR_CTAID.X ;  /* 0x00000000000a79c3 */ /* 0x000ee20000002500 */
[----:B------:R-:W-:Y:S01]  /*148a0*/  ULDC.64 UR4, c[0x0][0x198] ;  /* 0x0000660000047ab9 */ /* 0x000fe20000000a00 */
[----:B------:R-:W-:Y:S01]  /*148b0*/  R2UR UR8, R2 ;  /* 0x00000000020872ca */ /* 0x000fe200000e0000 */
[----:B------:R-:W-:Y:S01]  /*148c0*/  UIADD3 UR4, UP0, UR4, 0x670, URZ ;  /* 0x0000067004047890 */ /* 0x000fe2000ff1e03f */
[----:B------:R-:W-:Y:S01]  /*148d0*/  UMOV UR9, 0x40 ;  /* 0x0000004000097882 */ /* 0x000fe20000000000 */
[----:B------:R-:W-:Y:S02]  /*148e0*/  UMOV UR11, UR36 ;  /* 0x00000024000b7c82 */ /* 0x000fe40008000000 */
[----:B------:R-:W-:Y:S01]  /*148f0*/  UIADD3.X UR5, URZ, UR5, URZ, UP0, !UPT ;  /* 0x000000053f057290 */ /* 0x000fe200087fe43f */
[----:B------:R-:W-:Y:S01]  /*14900*/  UMOV UR12, UR37 ;  /* 0x00000025000c7c82 */ /* 0x000fe20008000000 */
[----:B---3--:R-:W-:-:S09]  /*14910*/  USHF.L.U32 UR10, UR10, 0x6, URZ ;  /* 0x000000060a0a7899 */ /* 0x008fd2000800063f */
[----:B------:R3:W-:Y:S02]  /*14920*/  UTMASTG.4D [UR8], [UR4] ;  /* 0x00000008040073b5 */ /* 0x0007e40008018000 */
[----:B---3--:R0:W-:Y:S02]  /*14930*/  UTMACMDFLUSH ;  /* 0x00000000000079b7 */ /* 0x0081e40000000000 */
.L_x_74:
[----:B------:R-:W-:Y:S05]  /*14940*/  BSYNC B0 ;  /* 0x0000000000007941 */ /* 0x000fea0003800000 */
.L_x_73:
[----:B------:R-:W-:-:S04]  /*14950*/  DEPBAR.LE SB0, 0x0 ;  /* 0x000080000000791a */ /* 0x000fc80000000000 */
[----:B------:R-:W-:Y:S05]  /*14960*/  EXIT ;  /* 0x000000000000794d */ /* 0x000fea0003800000 */
        .weak           $__internal_0_$__cuda_sm20_rcp_rn_f32_slowpath
        .type           $__internal_0_$__cuda_sm20_rcp_rn_f32_slowpath,@function
        .size           $__internal_0_$__cuda_sm20_rcp_rn_f32_slowpath,(.L_x_80 - $__internal_0_$__cuda_sm20_rcp_rn_f32_slowpath)
$__internal_0_$__cuda_sm20_rcp_rn_f32_slowpath:
[----:B------:R-:W-:Y:S01]  /*14970*/  IMAD.SHL.U32 R0, R3, 0x2, RZ ;  /* 0x0000000203007824 */ /* 0x000fe200078e00ff */
[----:B------:R-:W-:Y:S04]  /*14980*/  BSSY B2, `(.L_x_75) ;  /* 0x0000030000027945 */ /* 0x000fe80003800000 */
[----:B------:R-:W-:-:S04]  /*14990*/  SHF.R.U32.HI R13, RZ, 0x18, R0 ;  /* 0x00000018ff0d7819 */ /* 0x000fc80000011600 */
[----:B------:R-:W-:-:S13]  /*149a0*/  ISETP.NE.U32.AND P0, PT, R13, RZ, PT ;  /* 0x000000ff0d00720c */ /* 0x000fda0003f05070 */
[----:B------:R-:W-:Y:S05]  /*149b0*/  @P0 BRA `(.L_x_76) ;  /* 0x0000000000280947 */ /* 0x000fea0003800000 */
[----:B------:R-:W-:-:S04]  /*149c0*/  SHF.L.U32 R0, R3, 0x1, RZ ;  /* 0x0000000103007819 */ /* 0x000fc800000006ff */
[----:B------:R-:W-:-:S13]  /*149d0*/  ISETP.NE.AND P0, PT, R0, RZ, PT ;  /* 0x000000ff0000720c */ /* 0x000fda0003f05270 */
[----:B------:R-:W-:Y:S01]  /*149e0*/  @P0 FFMA R5, R3, 1.84467440737095516160e+19, RZ ;  /* 0x5f80000003050823 */ /* 0x000fe200000000ff */
[----:B------:R-:W-:Y:S08]  /*149f0*/  @!P0 MUFU.RCP R4, R3 ;  /* 0x0000000300048308 */ /* 0x000ff00000001000 */
[----:B------:R-:W1:Y:S02]  /*14a00*/  @P0 MUFU.RCP R0, R5 ;  /* 0x0000000500000308 */ /* 0x000e640000001000 */
[----:B-1----:R-:W-:-:S04]  /*14a10*/  @P0 FFMA R10, R5, R0, -1 ;  /* 0xbf800000050a0423 */ /* 0x002fc80000000000 */
[----:B------:R-:W-:-:S04]  /*14a20*/  @P0 FADD.FTZ R11, -R10, -RZ ;  /* 0x800000ff0a0b0221 */ /* 0x000fc80000010100 */
[----:B------:R-:W-:-:S04]  /*14a30*/  @P0 FFMA R0, R0, R11, R0 ;  /* 0x0000000b00000223 */ /* 0x000fc80000000000 */
[----:B------:R-:W-:Y:S01]  /*14a40*/  @P0 FFMA R4, R0, 1.84467440737095516160e+19, RZ ;  /* 0x5f80000000040823 */ /* 0x000fe200000000ff */
[----:B------:R-:W-:Y:S06]  /*14a50*/  BRA `(.L_x_77) ;  /* 0x0000000000887947 */ /* 0x000fec0003800000 */
.L_x_76:
[----:B------:R-:W-:-:S04]  /*14a60*/  IADD3 R18, R13, -0xfd, RZ ;  /* 0xffffff030d127810 */ /* 0x000fc80007ffe0ff */
[----:B------:R-:W-:-:S13]  /*14a70*/  ISETP.GT.U32.AND P0, PT, R18, 0x1, PT ;  /* 0x000000011200780c */ /* 0x000fda0003f04070 */
[----:B------:R-:W-:Y:S05]  /*14a80*/  @P0 BRA `(.L_x_78) ;  /* 0x0000000000780947 */ /* 0x000fea0003800000 */
[----:B------:R-:W-:Y:S01]  /*14a90*/  LOP3.LUT R0, R3, 0x7fffff, RZ, 0xc0, !PT ;  /* 0x007fffff03007812 */ /* 0x000fe200078ec0ff */
[----:B------:R-:W-:-:S03]  /*14aa0*/  IMAD.MOV.U32 R11, RZ, RZ, 0x3 ;  /* 0x00000003ff0b7424 */ /* 0x000fc600078e00ff */
[----:B------:R-:W-:Y:S02]  /*14ab0*/  LOP3.LUT R0, R0, 0x3f800000, RZ, 0xfc, !PT ;  /* 0x3f80000000007812 */ /* 0x000fe400078efcff */
[----:B------:R-:W-:Y:S02]  /*14ac0*/  SHF.L.U32 R11, R11, R18, RZ ;  /* 0x000000120b0b7219 */ /* 0x000fe400000006ff */
[----:B------:R-:W1:Y:S02]  /*14ad0*/  MUFU.RCP R5, R0 ;  /* 0x0000000000057308 */ /* 0x000e640000001000 */
[----:B-1----:R-:W-:-:S04]  /*14ae0*/  FFMA R4, R0, R5, -1 ;  /* 0xbf80000000047423 */ /* 0x002fc80000000005 */
[----:B------:R-:W-:-:S04]  /*14af0*/  FADD.FTZ R4, -R4, -RZ ;  /* 0x800000ff04047221 */ /* 0x000fc80000010100 */
[CCC-:B------:R-:W-:Y:S01]  /*14b00*/  FFMA.RM R10, R5.reuse, R4.reuse, R5.reuse ;  /* 0x00000004050a7223 */ /* 0x1c0fe20000004005 */
[----:B------:R-:W-:-:S04]  /*14b10*/  FFMA.RP R5, R5, R4, R5 ;  /* 0x0000000405057223 */ /* 0x000fc80000008005 */
[C---:B------:R-:W-:Y:S02]  /*14b20*/  LOP3.LUT R4, R10.reuse, 0x7fffff, RZ, 0xc0, !PT ;  /* 0x007fffff0a047812 */ /* 0x040fe400078ec0ff */
[----:B------:R-:W-:Y:S02]  /*14b30*/  FSETP.NEU.FTZ.AND P0, PT, R10, R5, PT ;  /* 0x000000050a00720b */ /* 0x000fe40003f1d000 */
[----:B------:R-:W-:Y:S02]  /*14b40*/  LOP3.LUT R4, R4, 0x800000, RZ, 0xfc, !PT ;  /* 0x0080000004047812 */ /* 0x000fe400078efcff */
[----:B------:R-:W-:Y:S02]  /*14b50*/  SEL R5, RZ, 0xffffffff, !P0 ;  /* 0xffffffffff057807 */ /* 0x000fe40004000000 */
[----:B------:R-:W-:Y:S02]  /*14b60*/  LOP3.LUT R11, R11, R4, RZ, 0xc0, !PT ;  /* 0x000000040b0b7212 */ /* 0x000fe400078ec0ff */
[----:B------:R-:W-:-:S02]  /*14b70*/  IADD3 R5, -R5, RZ, RZ ;  /* 0x000000ff05057210 */ /* 0x000fc40007ffe1ff */
[-C--:B------:R-:W-:Y:S02]  /*14b80*/  SHF.R.U32.HI R11, RZ, R18.reuse, R11 ;  /* 0x00000012ff0b7219 */ /* 0x080fe4000001160b */
[--C-:B------:R-:W-:Y:S01]  /*14b90*/  LOP3.LUT P1, RZ, R5, R18, R4.reuse, 0xf8, !PT ;  /* 0x0000001205ff7212 */ /* 0x100fe2000782f804 */
[----:B------:R-:W-:Y:S01]  /*14ba0*/  VIADD R5, R13, 0xffffff04 ;  /* 0xffffff040d057836 */ /* 0x000fe20000000000 */
[C---:B------:R-:W-:Y:S02]  /*14bb0*/  LOP3.LUT P0, RZ, R11.reuse, 0x1, RZ, 0xc0, !PT ;  /* 0x000000010bff7812 */ /* 0x040fe4000780c0ff */
[----:B------:R-:W-:Y:S02]  /*14bc0*/  LOP3.LUT P2, RZ, R11, 0x2, RZ, 0xc0, !PT ;  /* 0x000000020bff7812 */ /* 0x000fe4000784c0ff */
[----:B------:R-:W-:Y:S02]  /*14bd0*/  SHF.R.U32.HI R4, RZ, R5, R4 ;  /* 0x00000005ff047219 */ /* 0x000fe40000011604 */
[----:B------:R-:W-:-:S02]  /*14be0*/  PLOP3.LUT P0, PT, P0, P1, P2, 0xe0, 0x0 ;  /* 0x000000000000781c */ /* 0x000fc40000703c20 */
[----:B------:R-:W-:Y:S02]  /*14bf0*/  LOP3.LUT P1, RZ, R3, 0x7fffff, RZ, 0xc0, !PT ;  /* 0x007fffff03ff7812 */ /* 0x000fe4000782c0ff */
[----:B------:R-:W-:-:S04]  /*14c00*/  SEL R0, RZ, 0x1, !P0 ;  /* 0x00000001ff007807 */ /* 0x000fc80004000000 */
[----:B------:R-:W-:-:S04]  /*14c10*/  IADD3 R0, -R0, RZ, RZ ;  /* 0x000000ff00007210 */ /* 0x000fc80007ffe1ff */
[----:B------:R-:W-:-:S13]  /*14c20*/  ISETP.GE.AND P0, PT, R0, RZ, PT ;  /* 0x000000ff0000720c */ /* 0x000fda0003f06270 */
[----:B------:R-:W-:-:S04]  /*14c30*/  @!P0 IADD3 R4, R4, 0x1, RZ ;  /* 0x0000000104048810 */ /* 0x000fc80007ffe0ff */
[----:B------:R-:W-:-:S04]  /*14c40*/  @!P1 SHF.L.U32 R4, R4, 0x1, RZ ;  /* 0x0000000104049819 */ /* 0x000fc800000006ff */
[----:B------:R-:W-:Y:S01]  /*14c50*/  LOP3.LUT R4, R4, 0x80000000, R3, 0xf8, !PT ;  /* 0x8000000004047812 */ /* 0x000fe200078ef803 */
[----:B------:R-:W-:Y:S06]  /*14c60*/  BRA `(.L_x_77) ;  /* 0x0000000000047947 */ /* 0x000fec0003800000 */
.L_x_78:
[----:B------:R1:W2:Y:S02]  /*14c70*/  MUFU.RCP R4, R3 ;  /* 0x0000000300047308 */ /* 0x0002a40000001000 */
.L_x_77:
[----:B------:R-:W-:Y:S05]  /*14c80*/  BSYNC B2 ;  /* 0x0000000000027941 */ /* 0x000fea0003800000 */
.L_x_75:
[----:B--2---:R-:W-:Y:S01]  /*14c90*/  IMAD.MOV.U32 R0, RZ, RZ, R4 ;  /* 0x000000ffff007224 */ /* 0x004fe200078e0004 */
[----:B------:R-:W-:Y:S02]  /*14ca0*/  MOV R4, R12 ;  /* 0x0000000c00047202 */ /* 0x000fe40000000f00 */
[----:B------:R-:W-:-:S04]  /*14cb0*/  MOV R5, 0x0 ;  /* 0x0000000000057802 */ /* 0x000fc80000000f00 */
[----:B-1----:R-:W-:Y:S05]  /*14cc0*/  RET.REL.NODEC R4 `(_ZN7cutlass13device_kernelINS_4fmha6kernel13FmhaKernelTmaINS1_10collective15FmhaMainloopTmaINS_10bfloat16_tEfN4cute5tupleIJNS7_1CILi64EEENS9_ILi256EEENS9_ILi96EEEEEENS4_12CausalFusionEJEEENS4_15FmhaFwdEpilogueIS6_fNS8_IJSA_SC_SB_EEEEEJEEEEEvNT_6ParamsE) ;  /* 0xfffffeb004cc7950 */ /* 0x002fea0003c3ffff */
.L_x_79:
[----:B------:R-:W-:-:S00]  /*14cd0*/  BRA `(.L_x_79) ;  /* 0xfffffffc00fc7947 */ /* 0x000fc0000383ffff */
[----:B------:R-:W-:-:S00]  /*14ce0*/  NOP ;  /* 0x0000000000007918 */ /* 0x000fc00000000000 */
        /* <DEDUP_REMOVED lines=9> */
.L_x_80:


//--------------------- .nv.global.init           --------------------------
	.section	.nv.global.init,"aw",@progbits
.nv.global.init:
	.type		$str$23,@object
	.size		$str$23,($str$24 - $str$23)
$str$23:
        /*0000*/ 	.byte	0x28, 0x61, 0x64, 0x64, 0x72, 0x65, 0x73, 0x73, 0x20, 0x26, 0x20, 0x6d, 0x61, 0x73, 0x6b, 0x29
        /*0010*/ 	.byte	0x20, 0x3d, 0x3d, 0x20, 0x30, 0x00
	.type		$str$24,@object
	.size		$str$24,(__unnamed_1 - $str$24)
$str$24:
        /*0016*/ 	.byte	0x2f, 0x74, 0x6d, 0x70, 0x2f, 0x63, 0x75, 0x74, 0x6c, 0x61, 0x73, 0x73, 0x5f, 0x73, 0x77, 0x65
        /*0026*/ 	.byte	0x65, 0x70, 0x5f, 0x73, 0x72, 0x63, 0x2f, 0x69, 0x6e, 0x63, 0x6c, 0x75, 0x64, 0x65, 0x2f, 0x63
        /*0036*/ 	.byte	0x75, 0x74, 0x65, 0x2f, 0x70, 0x6f, 0x69, 0x6e, 0x74, 0x65, 0x72, 0x5f, 0x66, 0x6c, 0x61, 0x67
        /*0046*/ 	.byte	0x67, 0x65, 0x64, 0x2e, 0x68, 0x70, 0x70, 0x00
	.type		__unnamed_1,@object
	.size		__unnamed_1,(__unnamed_2 - __unnamed_1)
__unnamed_1:
        /*004e*/ 	.byte	0x61, 0x75, 0x74, 0x6f, 0x20, 0x63, 0x75, 0x74, 0x65, 0x3a, 0x3a, 0x61, 0x73, 0x5f, 0x70, 0x6f
        /* <DEDUP_REMOVED lines=27> */
        /*020e*/ 	.byte	0x32, 0x30, 0x34, 0x38, 0x3e, 0x3e, 0x3e, 0x3e, 0x3e, 0x5d, 0x00
	.type		__unnamed_2,@object
	.size		__unnamed_2,(.L_1 - __unnamed_2)
__unnamed_2:
        /* <DEDUP_REMOVED lines=29> */
.L_1:


//--------------------- .nv.shared._ZN7cutlass13device_kernelINS_4fmha6kernel13FmhaKernelTmaINS1_10collective15FmhaMainloopTmaINS_10bfloat16_tEfN4cute5tupleIJNS7_1CILi64EEENS9_ILi256EEENS9_ILi96EEEEEENS4_12CausalFusionEJEEENS4_15FmhaFwdEpilogueIS6_fNS8_IJSA_SC_SB_EEEEEJEEEEEvNT_6ParamsE --------------------------
	.section	.nv.shared._ZN7cutlass13device_kernelINS_4fmha6kernel13FmhaKernelTmaINS1_10collective15FmhaMainloopTmaINS_10bfloat16_tEfN4cute5tupleIJNS7_1CILi64EEENS9_ILi256EEENS9_ILi96EEEEEENS4_12CausalFusionEJEEENS4_15FmhaFwdEpilogueIS6_fNS8_IJSA_SC_SB_EEEEEJEEEEEvNT_6ParamsE,"aw",@nobits
	.sectionflags	@""
	.align	16
	.zero		1024


//--------------------- .nv.shared.reserved.0     --------------------------
	.section	.nv.shared.reserved.0,"aw",@nobits
	.weak		__nv_reservedSMEM_offset_0_alias
	.size		__nv_reservedSMEM_offset_0_alias, 0, 0
	.other		__nv_reservedSMEM_offset_0_alias,@"STO_CUDA_RESERVED_SHARED STV_DEFAULT"
__nv_reservedSMEM_offset_0_alias:
	.zero		0


//--------------------- .nv.global                --------------------------
	.section	.nv.global,"aw",@nobits
.nv.global:
	.type		_ZN39_INTERNAL_9f4c1754_4_k_cu_7d6f9d9e_29664cute1_E,@object
	.size		_ZN39_INTERNAL_9f4c1754_4_k_cu_7d6f9d9e_29664cute1_E,(_ZN39_INTERNAL_9f4c1754_4_k_cu_7d6f9d9e_29664cuda3std3__45__cpo6cbeginE - _ZN39_INTERNAL_9f4c1754_4_k_cu_7d6f9d9e_29664cute1_E)
_ZN39_INTERNAL_9f4c1754_4_k_cu_7d6f9d9e_29664cute1_E:
	.zero		1
	.type		_ZN39_INTERNAL_9f4c1754_4_k_cu_7d6f9d9e_29664cuda3std3__45__cpo6cbeginE,@object
	.size		_ZN39_INTERNAL_9f4c1754_4_k_cu_7d6f9d9e_29664cuda3std3__45__cpo6cbeginE,(_ZN39_INTERNAL_9f4c1754_4_k_cu_7d6f9d9e_29664cuda3std3__48in_placeE - _ZN39_INTERNAL_9f4c1754_4_k_cu_7d6f9d9e_29664cuda3std3__45__cpo6cbeginE)
_ZN39_INTERNAL_9f4c1754_4_k_cu_7d6f9d9e_29664cuda3std3__45__cpo6cbeginE:
	.zero		1
	.type		_ZN39_INTERNAL_9f4c1754_4_k_cu_7d6f9d9e_29664cuda3std3__48in_placeE,@object
	.size		_ZN39_INTERNAL_9f4c1754_4_k_cu_7d6f9d9e_29664cuda3std3__48in_placeE,(_ZN39_INTERNAL_9f4c1754_4_k_cu_7d6f9d9e_29664cuda3std6ranges3__45__cpo9iter_moveE - _ZN39_INTERNAL_9f4c1754_4_k_cu_7d6f9d9e_29664cuda3std3__48in_placeE)
_ZN39_INTERNAL_9f4c1754_4_k_cu_7d6f9d9e_29664cuda3std3__48in_placeE:
	.zero		1
	.type		_ZN39_INTERNAL_9f4c1754_4_k_cu_7d6f9d9e_29664cuda3std6ranges3__45__cpo9iter_moveE,@object
	.size		_ZN39_INTERNAL_9f4c1754_4_k_cu_7d6f9d9e_29664cuda3std6ranges3__45__cpo9iter_moveE,(_ZN39_INTERNAL_9f4c1754_4_k_cu_7d6f9d9e_29664cuda3std3__45__cpo5beginE - _ZN39_INTERNAL_9f4c1754_4_k_cu_7d6f9d9e_29664cuda3std6ranges3__45__cpo9iter_moveE)
_ZN39_INTERNAL_9f4c1754_4_k_cu_7d6f9d9e_29664cuda3std6ranges3__45__cpo9iter_moveE:
	.zero		1
	.type		_ZN39_INTERNAL_9f4c1754_4_k_cu_7d6f9d9e_29664cuda3std3__45__cpo5beginE,@object
	.size		_ZN39_INTERNAL_9f4c1754_4_k_cu_7d6f9d9e_29664cuda3std3__45__cpo5beginE,(_ZN39_INTERNAL_9f4c1754_4_k_cu_7d6f9d9e_29664cuda3std3__441_GLOBAL__N__9f4c1754_4_k_cu_7d6f9d9e_29666ignoreE - _ZN39_INTERNAL_9f4c1754_4_k_cu_7d6f9d9e_29664cuda3std3__45__cpo5beginE)
_ZN39_INTERNAL_9f4c1754_4_k_cu_7d6f9d9e_29664cuda3std3__45__cpo5beginE:
	.zero		1
	.type		_ZN39_INTERNAL_9f4c1754_4_k_cu_7d6f9d9e_29664cuda3std3__441_GLOBAL__N__9f4c1754_4_k_cu_7d6f9d9e_29666ignoreE,@object
	.size		_ZN39_INTERNAL_9f4c1754_4_k_cu_7d6f9d9e_29664cuda3std3__441_GLOBAL__N__9f4c1754_4_k_cu_7d6f9d9e_29666ignoreE,(_ZN39_INTERNAL_9f4c1754_4_k_cu_7d6f9d9e_29664cute7productE - _ZN39_INTERNAL_9f4c1754_4_k_cu_7d6f9d9e_29664cuda3std3__441_GLOBAL__N__9f4c1754_4_k_cu_7d6f9d9e_29666ignoreE)
_ZN39_INTERNAL_9f4c1754_4_k_cu_7d6f9d9e_29664cuda3std3__441_GLOBAL__N__9f4c1754_4_k_cu_7d6f9d9e_29666ignoreE:
	.zero		1
	.type		_ZN39_INTERNAL_9f4c1754_4_k_cu_7d6f9d9e_29664cute7productE,@object
	.size		_ZN39_INTERNAL_9f4c1754_4_k_cu_7d6f9d9e_29664cute7productE,(_ZN39_INTERNAL_9f4c1754_4_k_cu_7d6f9d9e_29664cuda3std3__45__cpo3endE - _ZN39_INTERNAL_9f4c1754_4_k_cu_7d6f9d9e_29664cute7productE)
_ZN39_INTERNAL_9f4c1754_4_k_cu_7d6f9d9e_29664cute7productE:
	.zero		1
	.type		_ZN39_INTERNAL_9f4c1754_4_k_cu_7d6f9d9e_29664cuda3std3__45__cpo3endE,@object
	.size		_ZN39_INTERNAL_9f4c1754_4_k_cu_7d6f9d9e_29664cuda3std3__45__cpo3endE,(_ZN39_INTERNAL_9f4c1754_4_k_cu_7d6f9d9e_29664cuda3std3__419piecewise_constructE - _ZN39_INTERNAL_9f4c1754_4_k_cu_7d6f9d9e_29664cuda3std3__45__cpo3endE)
_ZN39_INTERNAL_9f4c1754_4_k_cu_7d6f9d9e_29664cuda3std3__45__cpo3endE:
	.zero		1
	.type		_ZN39_INTERNAL_9f4c1754_4_k_cu_7d6f9d9e_29664cuda3std3__419piecewise_constructE,@object
	.size		_ZN39_INTERNAL_9f4c1754_4_k_cu_7d6f9d9e_29664cuda3std3__419piecewise_constructE,(_ZN39_INTERNAL_9f4c1754_4_k_cu_7d6f9d9e_29664cuda3std3__45__cpo4cendE - _ZN39_INTERNAL_9f4c1754_4_k_cu_7d6f9d9e_29664cuda3std3__419piecewise_constructE)
_ZN39_INTERNAL_9f4c1754_4_k_cu_7d6f9d9e_29664cuda3std3__419piecewise_constructE:
	.zero		1
	.type		_ZN39_INTERNAL_9f4c1754_4_k_cu_7d6f9d9e_29664cuda3std3__45__cpo4cendE,@object
	.size		_ZN39_INTERNAL_9f4c1754_4_k_cu_7d6f9d9e_29664cuda3std3__45__cpo4cendE,(_ZN39_INTERNAL_9f4c1754_4_k_cu_7d6f9d9e_29664cuda3std6ranges3__45__cpo4swapE - _ZN39_INTERNAL_9f4c1754_4_k_cu_7d6f9d9e_29664cuda3std3__45__cpo4cendE)
_ZN39_INTERNAL_9f4c1754_4_k_cu_7d6f9d9e_29664cuda3std3__45__cpo4cendE:
	.zero		1
	.type		_ZN39_INTERNAL_9f4c1754_4_k_cu_7d6f9d9e_29664cuda3std6ranges3__45__cpo4swapE,@object
	.size		_ZN39_INTERNAL_9f4c1754_4_k_cu_7d6f9d9e_29664cuda3std6ranges3__45__cpo4swapE,(.L_9 - _ZN39_INTERNAL_9f4c1754_4_k_cu_7d6f9d9e_29664cuda3std6ranges3__45__cpo4swapE)
_ZN39_INTERNAL_9f4c1754_4_k_cu_7d6f9d9e_29664cuda3std6ranges3__45__cpo4swapE:
	.zero		1
.L_9:


//--------------------- .nv.constant0._ZN7cutlass13device_kernelINS_4fmha6kernel13FmhaKernelTmaINS1_10collective15FmhaMainloopTmaINS_10bfloat16_tEfN4cute5tupleIJNS7_1CILi64EEENS9_ILi256EEENS9_ILi96EEEEEENS4_12CausalFusionEJEEENS4_15FmhaFwdEpilogueIS6_fNS8_IJSA_SC_SB_EEEEEJEEEEEvNT_6ParamsE --------------------------
	.section	.nv.constant0._ZN7cutlass13device_kernelINS_4fmha6kernel13FmhaKernelTmaINS1_10collective15FmhaMainloopTmaINS_10bfloat16_tEfN4cute5tupleIJNS7_1CILi64EEENS9_ILi256EEENS9_ILi96EEEEEENS4_12CausalFusionEJEEENS4_15FmhaFwdEpilogueIS6_fNS8_IJSA_SC_SB_EEEEEJEEEEEvNT_6ParamsE,"a",@progbits
	.sectionflags	@""
	.align	4
.nv.constant0._ZN7cutlass13device_kernelINS_4fmha6kernel13FmhaKernelTmaINS1_10collective15FmhaMainloopTmaINS_10bfloat16_tEfN4cute5tupleIJNS7_1CILi64EEENS9_ILi256EEENS9_ILi96EEEEEENS4_12CausalFusionEJEEENS4_15FmhaFwdEpilogueIS6_fNS8_IJSA_SC_SB_EEEEEJEEEEEvNT_6ParamsE:
	.zero		2688


//--------------------- SYMBOLS --------------------------

	.type		.nv.reservedSmem.offset0,@object
	.size		.nv.reservedSmem.offset0,0x4
	.type		__assertfail,@function
